// auto-generated by cutlass_sweep.gemm — config: {"arch": "sm_90", "cluster_m": 2, "cluster_n": 1, "dtype": "int8", "dtype_b": "int8", "layout": "nt", "stages": 0, "tile_k": 64, "tile_m": 512, "tile_n": 256}
#include "cutlass/cutlass.h"
#include "cutlass/gemm/collective/collective_builder.hpp"
#include "cutlass/gemm/device/gemm_universal_adapter.h"
#include "cutlass/gemm/kernel/gemm_universal.hpp"
#include "cutlass/epilogue/collective/collective_builder.hpp"

using ElemA = int8_t;
using ElemB = int8_t;
using ElemCD = int8_t;
using Acc  = int32_t;
using TileShape    = cute::Shape<cute::_512, cute::_256, cute::_64>;
using ClusterShape = cute::Shape<cute::_2, cute::_1, cute::_1>;

using CollectiveEpilogue = typename cutlass::epilogue::collective::CollectiveBuilder<
    cutlass::arch::Sm90, cutlass::arch::OpClassTensorOp,
    TileShape, ClusterShape,
    cutlass::epilogue::collective::EpilogueTileAuto,
    Acc, Acc,
    ElemCD, cutlass::layout::RowMajor, 128 / cutlass::sizeof_bits<ElemCD>::value,
    ElemCD, cutlass::layout::RowMajor, 128 / cutlass::sizeof_bits<ElemCD>::value,
    cutlass::epilogue::collective::EpilogueScheduleAuto
  >::CollectiveOp;

using CollectiveMainloop = typename cutlass::gemm::collective::CollectiveBuilder<
    cutlass::arch::Sm90, cutlass::arch::OpClassTensorOp,
    ElemA, cutlass::layout::RowMajor, 128 / cutlass::sizeof_bits<ElemA>::value,
    ElemB, cutlass::layout::ColumnMajor, 128 / cutlass::sizeof_bits<ElemB>::value,
    Acc,
    TileShape, ClusterShape,
    cutlass::gemm::collective::StageCountAutoCarveout<static_cast<int>(sizeof(typename CollectiveEpilogue::SharedStorage))>,
    cutlass::gemm::collective::KernelScheduleAuto
  >::CollectiveOp;

using GemmKernel = cutlass::gemm::kernel::GemmUniversal<
    cute::Shape<int,int,int,int>,
    CollectiveMainloop,
    CollectiveEpilogue
>;
using Gemm = cutlass::gemm::device::GemmUniversalAdapter<GemmKernel>;

// Force the device kernel symbol into the cubin without needing a host main.
auto* _anchor = &cutlass::device_kernel<GemmKernel>;


// ===== COMPILED SASS (sm_90a) =====

	.target	sm_90a

	.elftype	@"ET_EXEC"


//--------------------- .note.nv.tkinfo           --------------------------
	.section	.note.nv.tkinfo,"",@"SHT_NOTE"
	.sectionflags	@"SHF_NOTE_NV_TKINFO"
	.tkinfo
        /*0018*/ 	.word	0x00000002
        /*0030*/ 	.string	""
        /*0030*/ 	.string	"ptxas"
        /*0030*/ 	.string	"Cuda compilation tools, release 13.0, V13.0.88"
        /*0030*/ 	.string	"Build cuda_13.0.r13.0/compiler.36424714_0"
        /*0030*/ 	.string	"-arch sm_90a -m 64 "



//--------------------- .note.nv.cuinfo           --------------------------
	.section	.note.nv.cuinfo,"",@"SHT_NOTE"
	.sectionflags	@"SHF_NOTE_NV_CUINFO"
        /*0018*/ 	.short	0x0002
        /*001a*/ 	.short	0x005a
        /*001c*/ 	.short	0x0082
	.zero		2


//--------------------- .nv.info                  --------------------------
	.section	.nv.info,"",@"SHT_CUDA_INFO"
	.align	4


	//----- nvinfo : EIATTR_REGCOUNT
	.align		4
        /*0000*/ 	.byte	0x04, 0x2f
        /*0002*/ 	.short	(.L_15 - .L_14)
	.align		4
.L_14:
        /*0004*/ 	.word	index@(_ZN7cutlass13device_kernelINS_4gemm6kernel13GemmUniversalIN4cute5tupleIJiiiiEEENS1_10collective13CollectiveMmaINS1_34MainloopSm90TmaGmmaWarpSpecializedILi4ENS5_IJNS4_1CILi2EEENSA_ILi1EEESC_EEENS1_35KernelTmaWarpSpecializedCooperativeEEENS5_IJNSA_ILi512EEENSA_ILi256EEENSA_ILi64EEEEEEaNS5_IJlSC_lEEEaSK_NS4_8TiledMMAINS4_8MMA_AtomIJNS4_4SM904GMMA27MMA_64x256x32_S32S8S8_SS_TNEEEENS4_6LayoutISD_NS5_IJSC_NSA_ILi0EEESS_EEEEENS5_IJNS4_10UnderscoreESV_SV_EEEEENS4_13SM90_TMA_LOADENS4_14ComposedLayoutINS4_7SwizzleILi2ELi4ELi3EEENS4_18smem_ptr_flag_bitsILi8EEENSR_INS5_IJNSA_ILi8EEESI_EEENS5_IJSI_SC_EEEEEEEvNS4_8identityENS4_23SM90_TMA_LOAD_MULTICASTES18_vS19_EENS_8epilogue10collective6detail29Sm90TmaWarpSpecializedAdapterINS1D_15DefaultEpilogueIaSK_SK_NS1C_6thread17LinearCombinationIaLi1EiiLNS1H_9ScaleType4KindE0ELNS_15FloatRoundStyleE2EaEENS1_15EpilogueDefaultEEEEEvvEEEEvNT_6ParamsE)
        /*0008*/ 	.word	0x000000a8


	//----- nvinfo : EIATTR_FRAME_SIZE
	.align		4
.L_15:
        /*000c*/ 	.byte	0x04, 0x11
        /*000e*/ 	.short	(.L_17 - .L_16)
	.align		4
.L_16:
        /*0010*/ 	.word	index@(_ZN7cutlass13device_kernelINS_4gemm6kernel13GemmUniversalIN4cute5tupleIJiiiiEEENS1_10collective13CollectiveMmaINS1_34MainloopSm90TmaGmmaWarpSpecializedILi4ENS5_IJNS4_1CILi2EEENSA_ILi1EEESC_EEENS1_35KernelTmaWarpSpecializedCooperativeEEENS5_IJNSA_ILi512EEENSA_ILi256EEENSA_ILi64EEEEEEaNS5_IJlSC_lEEEaSK_NS4_8TiledMMAINS4_8MMA_AtomIJNS4_4SM904GMMA27MMA_64x256x32_S32S8S8_SS_TNEEEENS4_6LayoutISD_NS5_IJSC_NSA_ILi0EEESS_EEEEENS5_IJNS4_10UnderscoreESV_SV_EEEEENS4_13SM90_TMA_LOADENS4_14ComposedLayoutINS4_7SwizzleILi2ELi4ELi3EEENS4_18smem_ptr_flag_bitsILi8EEENSR_INS5_IJNSA_ILi8EEESI_EEENS5_IJSI_SC_EEEEEEEvNS4_8identityENS4_23SM90_TMA_LOAD_MULTICASTES18_vS19_EENS_8epilogue10collective6detail29Sm90TmaWarpSpecializedAdapterINS1D_15DefaultEpilogueIaSK_SK_NS1C_6thread17LinearCombinationIaLi1EiiLNS1H_9ScaleType4KindE0ELNS_15FloatRoundStyleE2EaEENS1_15EpilogueDefaultEEEEEvvEEEEvNT_6ParamsE)
        /*0014*/ 	.word	0x00000f40


	//----- nvinfo : EIATTR_MIN_STACK_SIZE
	.align		4
.L_17:
        /*0018*/ 	.byte	0x04, 0x12
        /*001a*/ 	.short	(.L_19 - .L_18)
	.align		4
.L_18:
        /*001c*/ 	.word	index@(_ZN7cutlass13device_kernelINS_4gemm6kernel13GemmUniversalIN4cute5tupleIJiiiiEEENS1_10collective13CollectiveMmaINS1_34MainloopSm90TmaGmmaWarpSpecializedILi4ENS5_IJNS4_1CILi2EEENSA_ILi1EEESC_EEENS1_35KernelTmaWarpSpecializedCooperativeEEENS5_IJNSA_ILi512EEENSA_ILi256EEENSA_ILi64EEEEEEaNS5_IJlSC_lEEEaSK_NS4_8TiledMMAINS4_8MMA_AtomIJNS4_4SM904GMMA27MMA_64x256x32_S32S8S8_SS_TNEEEENS4_6LayoutISD_NS5_IJSC_NSA_ILi0EEESS_EEEEENS5_IJNS4_10UnderscoreESV_SV_EEEEENS4_13SM90_TMA_LOADENS4_14ComposedLayoutINS4_7SwizzleILi2ELi4ELi3EEENS4_18smem_ptr_flag_bitsILi8EEENSR_INS5_IJNSA_ILi8EEESI_EEENS5_IJSI_SC_EEEEEEEvNS4_8identityENS4_23SM90_TMA_LOAD_MULTICASTES18_vS19_EENS_8epilogue10collective6detail29Sm90TmaWarpSpecializedAdapterINS1D_15DefaultEpilogueIaSK_SK_NS1C_6thread17LinearCombinationIaLi1EiiLNS1H_9ScaleType4KindE0ELNS_15FloatRoundStyleE2EaEENS1_15EpilogueDefaultEEEEEvvEEEEvNT_6ParamsE)
        /*0020*/ 	.word	0x00000f40
.L_19:


//--------------------- .nv.compat                --------------------------
	.section	.nv.compat,"",@"SHT_CUDA_COMPAT_INFO"
	.align	4
        /*0000*/ 	.byte	0x02, 0x09, 0x01, 0x00, 0x02, 0x02, 0x04, 0x00, 0x02, 0x05, 0x05, 0x00, 0x03, 0x07, 0x01, 0x01
        /*0010*/ 	.byte	0x02, 0x03, 0x01, 0x00, 0x02, 0x06, 0x01, 0x00, 0x04, 0x0b, 0x08, 0x00, 0x00, 0x00, 0x00, 0x00
        /*0020*/ 	.byte	0x00, 0x00, 0x00, 0x00


//--------------------- .nv.info._ZN7cutlass13device_kernelINS_4gemm6kernel13GemmUniversalIN4cute5tupleIJiiiiEEENS1_10collective13CollectiveMmaINS1_34MainloopSm90TmaGmmaWarpSpecializedILi4ENS5_IJNS4_1CILi2EEENSA_ILi1EEESC_EEENS1_35KernelTmaWarpSpecializedCooperativeEEENS5_IJNSA_ILi512EEENSA_ILi256EEENSA_ILi64EEEEEEaNS5_IJlSC_lEEEaSK_NS4_8TiledMMAINS4_8MMA_AtomIJNS4_4SM904GMMA27MMA_64x256x32_S32S8S8_SS_TNEEEENS4_6LayoutISD_NS5_IJSC_NSA_ILi0EEESS_EEEEENS5_IJNS4_10UnderscoreESV_SV_EEEEENS4_13SM90_TMA_LOADENS4_14ComposedLayoutINS4_7SwizzleILi2ELi4ELi3EEENS4_18smem_ptr_flag_bitsILi8EEENSR_INS5_IJNSA_ILi8EEESI_EEENS5_IJSI_SC_EEEEEEEvNS4_8identityENS4_23SM90_TMA_LOAD_MULTICASTES18_vS19_EENS_8epilogue10collective6detail29Sm90TmaWarpSpecializedAdapterINS1D_15DefaultEpilogueIaSK_SK_NS1C_6thread17LinearCombinationIaLi1EiiLNS1H_9ScaleType4KindE0ELNS_15FloatRoundStyleE2EaEENS1_15EpilogueDefaultEEEEEvvEEEEvNT_6ParamsE --------------------------
	.section	.nv.info._ZN7cutlass13device_kernelINS_4gemm6kernel13GemmUniversalIN4cute5tupleIJiiiiEEENS1_10collective13CollectiveMmaINS1_34MainloopSm90TmaGmmaWarpSpecializedILi4ENS5_IJNS4_1CILi2EEENSA_ILi1EEESC_EEENS1_35KernelTmaWarpSpecializedCooperativeEEENS5_IJNSA_ILi512EEENSA_ILi256EEENSA_ILi64EEEEEEaNS5_IJlSC_lEEEaSK_NS4_8TiledMMAINS4_8MMA_AtomIJNS4_4SM904GMMA27MMA_64x256x32_S32S8S8_SS_TNEEEENS4_6LayoutISD_NS5_IJSC_NSA_ILi0EEESS_EEEEENS5_IJNS4_10UnderscoreESV_SV_EEEEENS4_13SM90_TMA_LOADENS4_14ComposedLayoutINS4_7SwizzleILi2ELi4ELi3EEENS4_18smem_ptr_flag_bitsILi8EEENSR_INS5_IJNSA_ILi8EEESI_EEENS5_IJSI_SC_EEEEEEEvNS4_8identityENS4_23SM90_TMA_LOAD_MULTICASTES18_vS19_EENS_8epilogue10collective6detail29Sm90TmaWarpSpecializedAdapterINS1D_15DefaultEpilogueIaSK_SK_NS1C_6thread17LinearCombinationIaLi1EiiLNS1H_9ScaleType4KindE0ELNS_15FloatRoundStyleE2EaEENS1_15EpilogueDefaultEEEEEvvEEEEvNT_6ParamsE,"",@"SHT_CUDA_INFO"
	.sectionflags	@""
	.align	4


	//----- nvinfo : EIATTR_CUDA_API_VERSION
	.align		4
        /*0000*/ 	.byte	0x04, 0x37
        /*0002*/ 	.short	(.L_21 - .L_20)
.L_20:
        /*0004*/ 	.word	0x00000082


	//----- nvinfo : EIATTR_KPARAM_INFO
	.align		4
.L_21:
        /*0008*/ 	.byte	0x04, 0x17
        /*000a*/ 	.short	(.L_23 - .L_22)
.L_22:
        /*000c*/ 	.word	0x00000000
        /*0010*/ 	.short	0x0000
        /*0012*/ 	.short	0x0070
        /*0014*/ 	.byte	0x00, 0xf0, 0x01, 0x10


	//----- nvinfo : EIATTR_SPARSE_MMA_MASK
	.align		4
.L_23:
        /*0018*/ 	.byte	0x03, 0x50
        /*001a*/ 	.short	0x0000


	//----- nvinfo : EIATTR_MAXREG_COUNT
	.align		4
        /*001c*/ 	.byte	0x03, 0x1b
        /*001e*/ 	.short	0x00a8


	//----- nvinfo : EIATTR_NUM_BARRIERS
	.align		4
        /*0020*/ 	.byte	0x02, 0x4c
        /*0022*/ 	.byte	0x01
	.zero		1


	//----- nvinfo : EIATTR_EXTERNS
	.align		4
        /*0024*/ 	.byte	0x04, 0x0f
        /*0026*/ 	.short	(.L_25 - .L_24)


	//   ....[0]....
	.align		4
.L_24:
        /*0028*/ 	.word	index@(__assertfail)


	//----- nvinfo : EIATTR_ANNOTATIONS
	.align		4
.L_25:
        /*002c*/ 	.byte	0x04, 0x55
        /*002e*/ 	.short	(.L_27 - .L_26)


	//   ....[0]....
.L_26:
        /*0030*/ 	.word	0x00000001
        /*0034*/ 	.byte	0xf0, 0x09, 0x00, 0x00, 0x01, 0x00, 0x00, 0x00, 0x10, 0x0a, 0x00, 0x00, 0x01, 0x00, 0x00, 0x00
        /* <DEDUP_REMOVED lines=1593> */
        /*63d4*/ 	.byte	0xc0, 0x18, 0x03, 0x00


	//----- nvinfo : EIATTR_MERCURY_ISA_VERSION
	.align		4
.L_27:
        /*63d8*/ 	.byte	0x03, 0x5f
        /*63da*/ 	.short	0x0101


	//----- nvinfo : EIATTR_INT_WARP_WIDE_INSTR_OFFSETS
	.align		4
        /*63dc*/ 	.byte	0x04, 0x31
        /*63de*/ 	.short	(.L_29 - .L_28)


	//   ....[0]....
.L_28:
        /*63e0*/ 	.word	0x00000580


	//   ....[1]....
        /*63e4*/ 	.word	0x00000590


	//   ....[2]....
        /*63e8*/ 	.word	0x00000700


	//   ....[3]....
        /*63ec*/ 	.word	0x0000c7a0


	//----- nvinfo : EIATTR_COOP_GROUP_MASK_REGIDS
	.align		4
.L_29:
        /*63f0*/ 	.byte	0x04, 0x29
        /*63f2*/ 	.short	(.L_31 - .L_30)


	//   ....[0]....
.L_30:
        /*63f4*/ 	.word	0xffffffff


	//   ....[1]....
        /*63f8*/ 	.word	0xffffffff


	//   ....[2]....
        /*63fc*/ 	.word	0xffffffff


	//   ....[3]....
        /*6400*/ 	.word	0xffffffff


	//   ....[4]....
        /*6404*/ 	.word	0xffffffff


	//   ....[5]....
        /*6408*/ 	.word	0xffffffff


	//----- nvinfo : EIATTR_COOP_GROUP_INSTR_OFFSETS
	.align		4
.L_31:
        /*640c*/ 	.byte	0x04, 0x28
        /*640e*/ 	.short	(.L_33 - .L_32)


	//   ....[0]....
.L_32:
        /*6410*/ 	.word	0x00000070


	//   ....[1]....
        /*6414*/ 	.word	0x00000080


	//   ....[2]....
        /*6418*/ 	.word	0x000001a0


	//   ....[3]....
        /*641c*/ 	.word	0x000003d0


	//   ....[4]....
        /*6420*/ 	.word	0x00000840


	//   ....[5]....
        /*6424*/ 	.word	0x00001480


	//----- nvinfo : EIATTR_REG_RECONFIG
	.align		4
.L_33:
        /*6428*/ 	.byte	0x01, 0x54
	.zero		2


	//----- nvinfo : EIATTR_SYSCALL_OFFSETS
	.align		4
        /*642c*/ 	.byte	0x04, 0x46
        /*642e*/ 	.short	(.L_35 - .L_34)


	//   ....[0]....
.L_34:
        /*6430*/ 	.word	0x00001630


	//----- nvinfo : EIATTR_MBARRIER_INSTR_OFFSETS
	.align		4
.L_35:
        /*6434*/ 	.byte	0x04, 0x39
        /*6436*/ 	.short	(.L_37 - .L_36)


	//   ....[0]....
.L_36:
        /*6438*/ 	.word	0x00000320
        /*643c*/ 	.word	0x000000ff
        /*6440*/ 	.word	0x00000000
        /*6444*/ 	.short	0x0100
        /*6446*/ 	.byte	0x08
	.zero		1


	//   ....[1]....
        /*6448*/ 	.word	0x00000330
        /*644c*/ 	.word	0x000000ff
        /*6450*/ 	.word	0x00000020
        /*6454*/ 	.short	0x0100
        /*6456*/ 	.byte	0x08
	.zero		1


	//   ....[2]....
        /*6458*/ 	.word	0x00000340
        /*645c*/ 	.word	0x000000ff
        /*6460*/ 	.word	0x00000008
        /*6464*/ 	.short	0x0100
        /*6466*/ 	.byte	0x08
	.zero		1


	//   ....[3]....
        /*6468*/ 	.word	0x00000350
        /*646c*/ 	.word	0x000000ff
        /*6470*/ 	.word	0x00000028
        /*6474*/ 	.short	0x0100
        /*6476*/ 	.byte	0x08
	.zero		1


	//   ....[4]....
        /*6478*/ 	.word	0x00000360
        /*647c*/ 	.word	0x000000ff
        /*6480*/ 	.word	0x00000010
        /*6484*/ 	.short	0x0100
        /*6486*/ 	.byte	0x08
	.zero		1


	//   ....[5]....
        /*6488*/ 	.word	0x00000370
        /*648c*/ 	.word	0x000000ff
        /*6490*/ 	.word	0x00000030
        /*6494*/ 	.short	0x0100
        /*6496*/ 	.byte	0x08
	.zero		1


	//   ....[6]....
        /*6498*/ 	.word	0x00000380
        /*649c*/ 	.word	0x000000ff
        /*64a0*/ 	.word	0x00000018
        /*64a4*/ 	.short	0x0100
        /*64a6*/ 	.byte	0x08
	.zero		1


	//   ....[7]....
        /*64a8*/ 	.word	0x00000390
        /*64ac*/ 	.word	0x000000ff
        /*64b0*/ 	.word	0x00000038
        /*64b4*/ 	.short	0x0100
        /*64b6*/ 	.byte	0x08
	.zero		1


	//   ....[8]....
        /*64b8*/ 	.word	0x00000770
        /*64bc*/ 	.word	0x000000ff
        /*64c0*/ 	.word	0x00000050
        /*64c4*/ 	.short	0x0100
        /*64c6*/ 	.byte	0x06
	.zero		1


	//   ....[9]....
        /*64c8*/ 	.word	0x000007a0
        /*64cc*/ 	.word	0x000000ff
        /*64d0*/ 	.word	0x00000058
        /*64d4*/ 	.short	0x0100
        /*64d6*/ 	.byte	0x06
	.zero		1


	//   ....[10]....
        /*64d8*/ 	.word	0x00001710
        /*64dc*/ 	.word	0x00000003
        /*64e0*/ 	.word	0x00000000
        /*64e4*/ 	.short	0x010a
        /*64e6*/ 	.byte	0x3f
	.zero		1


	//   ....[11]....
        /*64e8*/ 	.word	0x00001750
        /*64ec*/ 	.word	0x00000003
        /*64f0*/ 	.word	0x00000000
        /*64f4*/ 	.short	0x010a
        /*64f6*/ 	.byte	0x3f
	.zero		1


	//   ....[12]....
        /*64f8*/ 	.word	0x00006170
        /*64fc*/ 	.word	0x00000004
        /*6500*/ 	.word	0x00000000
        /*6504*/ 	.short	0x010a
        /*6506*/ 	.byte	0x3f
	.zero		1


	//   ....[13]....
        /*6508*/ 	.word	0x000061b0
        /*650c*/ 	.word	0x00000004
        /*6510*/ 	.word	0x00000000
        /*6514*/ 	.short	0x010a
        /*6516*/ 	.byte	0x3f
	.zero		1


	//   ....[14]....
        /*6518*/ 	.word	0x0000c640
        /*651c*/ 	.word	0x00000004
        /*6520*/ 	.word	0x00000000
        /*6524*/ 	.short	0x0101
        /*6526*/ 	.byte	0x3f
	.zero		1


	//   ....[15]....
        /*6528*/ 	.word	0x0000c830
        /*652c*/ 	.word	0x00000000
        /*6530*/ 	.word	0x00000000
        /*6534*/ 	.short	0x0101
        /*6536*/ 	.byte	0x3f
	.zero		1


	//   ....[16]....
        /*6538*/ 	.word	0x00031420
        /*653c*/ 	.word	0x0000000f
        /*6540*/ 	.word	0x00000020
        /*6544*/ 	.short	0x010a
        /*6546*/ 	.byte	0x3f
	.zero		1


	//   ....[17]....
        /*6548*/ 	.word	0x00031830
        /*654c*/ 	.word	0x00000002
        /*6550*/ 	.word	0x00000058
        /*6554*/ 	.short	0x0101
        /*6556*/ 	.byte	0x3f
	.zero		1


	//   ....[18]....
        /*6558*/ 	.word	0x00031fd0
        /*655c*/ 	.word	0x00000005
        /*6560*/ 	.word	0x00000000
        /*6564*/ 	.short	0x010a
        /*6566*/ 	.byte	0x3f
	.zero		1


	//   ....[19]....
        /*6568*/ 	.word	0x00032060
        /*656c*/ 	.word	0x00000007
        /*6570*/ 	.word	0x00000000
        /*6574*/ 	.short	0x010a
        /*6576*/ 	.byte	0x3f
	.zero		1


	//   ....[20]....
        /*6578*/ 	.word	0x000320f0
        /*657c*/ 	.word	0x00000007
        /*6580*/ 	.word	0x00000000
        /*6584*/ 	.short	0x010a
        /*6586*/ 	.byte	0x3f
	.zero		1


	//   ....[21]....
        /*6588*/ 	.word	0x00032180
        /*658c*/ 	.word	0x00000003
        /*6590*/ 	.word	0x00000000
        /*6594*/ 	.short	0x010a
        /*6596*/ 	.byte	0x3f
	.zero		1


	//   ....[22]....
        /*6598*/ 	.word	0x000321e0
        /*659c*/ 	.word	0x00000003
        /*65a0*/ 	.word	0x00000000
        /*65a4*/ 	.short	0x010a
        /*65a6*/ 	.byte	0x3f
	.zero		1


	//   ....[23]....
        /*65a8*/ 	.word	0x00032230
        /*65ac*/ 	.word	0x00000004
        /*65b0*/ 	.word	0x00000000
        /*65b4*/ 	.short	0x010a
        /*65b6*/ 	.byte	0x3f
	.zero		1


	//   ....[24]....
        /*65b8*/ 	.word	0x00032300
        /*65bc*/ 	.word	0x0000000f
        /*65c0*/ 	.word	0x00000020
        /*65c4*/ 	.short	0x010a
        /*65c6*/ 	.byte	0x3f
	.zero		1


	//   ....[25]....
        /*65c8*/ 	.word	0x000323d0
        /*65cc*/ 	.word	0x00000005
        /*65d0*/ 	.word	0x00000000
        /*65d4*/ 	.short	0x010a
        /*65d6*/ 	.byte	0x3f
	.zero		1


	//   ....[26]....
        /*65d8*/ 	.word	0x00032420
        /*65dc*/ 	.word	0x00000007
        /*65e0*/ 	.word	0x00000000
        /*65e4*/ 	.short	0x010a
        /*65e6*/ 	.byte	0x3f
	.zero		1


	//   ....[27]....
        /*65e8*/ 	.word	0x00032470
        /*65ec*/ 	.word	0x00000007
        /*65f0*/ 	.word	0x00000000
        /*65f4*/ 	.short	0x010a
        /*65f6*/ 	.byte	0x3f
	.zero		1


	//----- nvinfo : EIATTR_NUM_MBARRIERS
	.align		4
.L_37:
        /*65f8*/ 	.byte	0x03, 0x38
        /*65fa*/ 	.short	0x000a


	//----- nvinfo : EIATTR_EXIT_INSTR_OFFSETS
	.align		4
        /*65fc*/ 	.byte	0x04, 0x1c
        /*65fe*/ 	.short	(.L_39 - .L_38)


	//   ....[0]....
.L_38:
        /*6600*/ 	.word	0x00000aa0


	//   ....[1]....
        /*6604*/ 	.word	0x00001330


	//   ....[2]....
        /*6608*/ 	.word	0x00030a80


	//   ....[3]....
        /*660c*/ 	.word	0x000310a0


	//   ....[4]....
        /*6610*/ 	.word	0x000321d0


	//----- nvinfo : EIATTR_MAX_THREADS
	.align		4
.L_39:
        /*6614*/ 	.byte	0x04, 0x05
        /*6616*/ 	.short	(.L_41 - .L_40)
.L_40:
        /*6618*/ 	.word	0x00000180
        /*661c*/ 	.word	0x00000001
        /*6620*/ 	.word	0x00000001


	//----- nvinfo : EIATTR_CRS_STACK_SIZE
	.align		4
.L_41:
        /*6624*/ 	.byte	0x04, 0x1e
        /*6626*/ 	.short	(.L_43 - .L_42)
.L_42:
        /*6628*/ 	.word	0x00000000


	//----- nvinfo : EIATTR_CBANK_PARAM_SIZE
	.align		4
.L_43:
        /*662c*/ 	.byte	0x03, 0x19
        /*662e*/ 	.short	0x0470


	//----- nvinfo : EIATTR_PARAM_CBANK
	.align		4
        /*6630*/ 	.byte	0x04, 0x0a
        /*6632*/ 	.short	(.L_45 - .L_44)
	.align		4
.L_44:
        /*6634*/ 	.word	index@(.nv.constant0._ZN7cutlass13device_kernelINS_4gemm6kernel13GemmUniversalIN4cute5tupleIJiiiiEEENS1_10collective13CollectiveMmaINS1_34MainloopSm90TmaGmmaWarpSpecializedILi4ENS5_IJNS4_1CILi2EEENSA_ILi1EEESC_EEENS1_35KernelTmaWarpSpecializedCooperativeEEENS5_IJNSA_ILi512EEENSA_ILi256EEENSA_ILi64EEEEEEaNS5_IJlSC_lEEEaSK_NS4_8TiledMMAINS4_8MMA_AtomIJNS4_4SM904GMMA27MMA_64x256x32_S32S8S8_SS_TNEEEENS4_6LayoutISD_NS5_IJSC_NSA_ILi0EEESS_EEEEENS5_IJNS4_10UnderscoreESV_SV_EEEEENS4_13SM90_TMA_LOADENS4_14ComposedLayoutINS4_7SwizzleILi2ELi4ELi3EEENS4_18smem_ptr_flag_bitsILi8EEENSR_INS5_IJNSA_ILi8EEESI_EEENS5_IJSI_SC_EEEEEEEvNS4_8identityENS4_23SM90_TMA_LOAD_MULTICASTES18_vS19_EENS_8epilogue10collective6detail29Sm90TmaWarpSpecializedAdapterINS1D_15DefaultEpilogueIaSK_SK_NS1C_6thread17LinearCombinationIaLi1EiiLNS1H_9ScaleType4KindE0ELNS_15FloatRoundStyleE2EaEENS1_15EpilogueDefaultEEEEEvvEEEEvNT_6ParamsE)
        /*6638*/ 	.short	0x0210
        /*663a*/ 	.short	0x0470


	//----- nvinfo : EIATTR_SW_WAR
	.align		4
.L_45:
        /*663c*/ 	.byte	0x04, 0x36
        /*663e*/ 	.short	(.L_47 - .L_46)
.L_46:
        /*6640*/ 	.word	0x00000008
.L_47:


//--------------------- .nv.callgraph             --------------------------
	.section	.nv.callgraph,"",@"SHT_CUDA_CALLGRAPH"
	.align	4
	.sectionentsize	8
	.align		4
        /*0000*/ 	.word	0x00000000
	.align		4
        /*0004*/ 	.word	0xffffffff
	.align		4
        /*0008*/ 	.word	index@(_ZN7cutlass13device_kernelINS_4gemm6kernel13GemmUniversalIN4cute5tupleIJiiiiEEENS1_10collective13CollectiveMmaINS1_34MainloopSm90TmaGmmaWarpSpecializedILi4ENS5_IJNS4_1CILi2EEENSA_ILi1EEESC_EEENS1_35KernelTmaWarpSpecializedCooperativeEEENS5_IJNSA_ILi512EEENSA_ILi256EEENSA_ILi64EEEEEEaNS5_IJlSC_lEEEaSK_NS4_8TiledMMAINS4_8MMA_AtomIJNS4_4SM904GMMA27MMA_64x256x32_S32S8S8_SS_TNEEEENS4_6LayoutISD_NS5_IJSC_NSA_ILi0EEESS_EEEEENS5_IJNS4_10UnderscoreESV_SV_EEEEENS4_13SM90_TMA_LOADENS4_14ComposedLayoutINS4_7SwizzleILi2ELi4ELi3EEENS4_18smem_ptr_flag_bitsILi8EEENSR_INS5_IJNSA_ILi8EEESI_EEENS5_IJSI_SC_EEEEEEEvNS4_8identityENS4_23SM90_TMA_LOAD_MULTICASTES18_vS19_EENS_8epilogue10collective6detail29Sm90TmaWarpSpecializedAdapterINS1D_15DefaultEpilogueIaSK_SK_NS1C_6thread17LinearCombinationIaLi1EiiLNS1H_9ScaleType4KindE0ELNS_15FloatRoundStyleE2EaEENS1_15EpilogueDefaultEEEEEvvEEEEvNT_6ParamsE)
	.align		4
        /*000c*/ 	.word	index@(__assertfail)
	.align		4
        /*0010*/ 	.word	0x00000000
	.align		4
        /*0014*/ 	.word	0xfffffffe
	.align		4
        /*0018*/ 	.word	0x00000000
	.align		4
        /*001c*/ 	.word	0xfffffffd
	.align		4
        /*0020*/ 	.word	0x00000000
	.align		4
        /*0024*/ 	.word	0xfffffffc


//--------------------- .nv.constant4             --------------------------
	.section	.nv.constant4,"a",@progbits
	.align	8
	.align		8
.nv.constant4:
        /*0000*/ 	.dword	__assertfail
	.align		8
        /*0008*/ 	.dword	__unnamed_1
	.align		8
        /*0010*/ 	.dword	_ZN39_INTERNAL_c82c5978_4_k_cu_9a3ac1ca_61594cuda3std3__45__cpo5beginE
	.align		8
        /*0018*/ 	.dword	_ZN39_INTERNAL_c82c5978_4_k_cu_9a3ac1ca_61594cuda3std3__45__cpo3endE
	.align		8
        /*0020*/ 	.dword	_ZN39_INTERNAL_c82c5978_4_k_cu_9a3ac1ca_61594cuda3std3__45__cpo6cbeginE
	.align		8
        /*0028*/ 	.dword	_ZN39_INTERNAL_c82c5978_4_k_cu_9a3ac1ca_61594cuda3std3__45__cpo4cendE
	.align		8
        /*0030*/ 	.dword	_ZN39_INTERNAL_c82c5978_4_k_cu_9a3ac1ca_61594cuda3std3__441_GLOBAL__N__c82c5978_4_k_cu_9a3ac1ca_61596ignoreE
	.align		8
        /*0038*/ 	.dword	_ZN39_INTERNAL_c82c5978_4_k_cu_9a3ac1ca_61594cuda3std3__419piecewise_constructE
	.align		8
        /*0040*/ 	.dword	_ZN39_INTERNAL_c82c5978_4_k_cu_9a3ac1ca_61594cuda3std3__48in_placeE
	.align		8
        /*0048*/ 	.dword	_ZN39_INTERNAL_c82c5978_4_k_cu_9a3ac1ca_61594cuda3std6ranges3__45__cpo4swapE
	.align		8
        /*0050*/ 	.dword	_ZN39_INTERNAL_c82c5978_4_k_cu_9a3ac1ca_61594cuda3std6ranges3__45__cpo9iter_moveE
	.align		8
        /*0058*/ 	.dword	_ZN39_INTERNAL_c82c5978_4_k_cu_9a3ac1ca_61594cute7productE
	.align		8
        /*0060*/ 	.dword	_ZN39_INTERNAL_c82c5978_4_k_cu_9a3ac1ca_61594cute1_E
	.align		8
        /*0068*/ 	.dword	$str$22
	.align		8
        /*0070*/ 	.dword	$str$23


//--------------------- .text._ZN7cutlass13device_kernelINS_4gemm6kernel13GemmUniversalIN4cute5tupleIJiiiiEEENS1_10collective13CollectiveMmaINS1_34MainloopSm90TmaGmmaWarpSpecializedILi4ENS5_IJNS4_1CILi2EEENSA_ILi1EEESC_EEENS1_35KernelTmaWarpSpecializedCooperativeEEENS5_IJNSA_ILi512EEENSA_ILi256EEENSA_ILi64EEEEEEaNS5_IJlSC_lEEEaSK_NS4_8TiledMMAINS4_8MMA_AtomIJNS4_4SM904GMMA27MMA_64x256x32_S32S8S8_SS_TNEEEENS4_6LayoutISD_NS5_IJSC_NSA_ILi0EEESS_EEEEENS5_IJNS4_10UnderscoreESV_SV_EEEEENS4_13SM90_TMA_LOADENS4_14ComposedLayoutINS4_7SwizzleILi2ELi4ELi3EEENS4_18smem_ptr_flag_bitsILi8EEENSR_INS5_IJNSA_ILi8EEESI_EEENS5_IJSI_SC_EEEEEEEvNS4_8identityENS4_23SM90_TMA_LOAD_MULTICASTES18_vS19_EENS_8epilogue10collective6detail29Sm90TmaWarpSpecializedAdapterINS1D_15DefaultEpilogueIaSK_SK_NS1C_6thread17LinearCombinationIaLi1EiiLNS1H_9ScaleType4KindE0ELNS_15FloatRoundStyleE2EaEENS1_15EpilogueDefaultEEEEEvvEEEEvNT_6ParamsE --------------------------
	.section	.text._ZN7cutlass13device_kernelINS_4gemm6kernel13GemmUniversalIN4cute5tupleIJiiiiEEENS1_10collective13CollectiveMmaINS1_34MainloopSm90TmaGmmaWarpSpecializedILi4ENS5_IJNS4_1CILi2EEENSA_ILi1EEESC_EEENS1_35KernelTmaWarpSpecializedCooperativeEEENS5_IJNSA_ILi512EEENSA_ILi256EEENSA_ILi64EEEEEEaNS5_IJlSC_lEEEaSK_NS4_8TiledMMAINS4_8MMA_AtomIJNS4_4SM904GMMA27MMA_64x256x32_S32S8S8_SS_TNEEEENS4_6LayoutISD_NS5_IJSC_NSA_ILi0EEESS_EEEEENS5_IJNS4_10UnderscoreESV_SV_EEEEENS4_13SM90_TMA_LOADENS4_14ComposedLayoutINS4_7SwizzleILi2ELi4ELi3EEENS4_18smem_ptr_flag_bitsILi8EEENSR_INS5_IJNSA_ILi8EEESI_EEENS5_IJSI_SC_EEEEEEEvNS4_8identityENS4_23SM90_TMA_LOAD_MULTICASTES18_vS19_EENS_8epilogue10collective6detail29Sm90TmaWarpSpecializedAdapterINS1D_15DefaultEpilogueIaSK_SK_NS1C_6thread17LinearCombinationIaLi1EiiLNS1H_9ScaleType4KindE0ELNS_15FloatRoundStyleE2EaEENS1_15EpilogueDefaultEEEEEvvEEEEvNT_6ParamsE,"ax",@progbits
	.align	128
.text._ZN7cutlass13device_kernelINS_4gemm6kernel13GemmUniversalIN4cute5tupleIJiiiiEEENS1_10collective13CollectiveMmaINS1_34MainloopSm90TmaGmmaWarpSpecializedILi4ENS5_IJNS4_1CILi2EEENSA_ILi1EEESC_EEENS1_35KernelTmaWarpSpecializedCooperativeEEENS5_IJNSA_ILi512EEENSA_ILi256EEENSA_ILi64EEEEEEaNS5_IJlSC_lEEEaSK_NS4_8TiledMMAINS4_8MMA_AtomIJNS4_4SM904GMMA27MMA_64x256x32_S32S8S8_SS_TNEEEENS4_6LayoutISD_NS5_IJSC_NSA_ILi0EEESS_EEEEENS5_IJNS4_10UnderscoreESV_SV_EEEEENS4_13SM90_TMA_LOADENS4_14ComposedLayoutINS4_7SwizzleILi2ELi4ELi3EEENS4_18smem_ptr_flag_bitsILi8EEENSR_INS5_IJNSA_ILi8EEESI_EEENS5_IJSI_SC_EEEEEEEvNS4_8identityENS4_23SM90_TMA_LOAD_MULTICASTES18_vS19_EENS_8epilogue10collective6detail29Sm90TmaWarpSpecializedAdapterINS1D_15DefaultEpilogueIaSK_SK_NS1C_6thread17LinearCombinationIaLi1EiiLNS1H_9ScaleType4KindE0ELNS_15FloatRoundStyleE2EaEENS1_15EpilogueDefaultEEEEEvvEEEEvNT_6ParamsE:
        .type           _ZN7cutlass13device_kernelINS_4gemm6kernel13GemmUniversalIN4cute5tupleIJiiiiEEENS1_10collective13CollectiveMmaINS1_34MainloopSm90TmaGmmaWarpSpecializedILi4ENS5_IJNS4_1CILi2EEENSA_ILi1EEESC_EEENS1_35KernelTmaWarpSpecializedCooperativeEEENS5_IJNSA_ILi512EEENSA_ILi256EEENSA_ILi64EEEEEEaNS5_IJlSC_lEEEaSK_NS4_8TiledMMAINS4_8MMA_AtomIJNS4_4SM904GMMA27MMA_64x256x32_S32S8S8_SS_TNEEEENS4_6LayoutISD_NS5_IJSC_NSA_ILi0EEESS_EEEEENS5_IJNS4_10UnderscoreESV_SV_EEEEENS4_13SM90_TMA_LOADENS4_14ComposedLayoutINS4_7SwizzleILi2ELi4ELi3EEENS4_18smem_ptr_flag_bitsILi8EEENSR_INS5_IJNSA_ILi8EEESI_EEENS5_IJSI_SC_EEEEEEEvNS4_8identityENS4_23SM90_TMA_LOAD_MULTICASTES18_vS19_EENS_8epilogue10collective6detail29Sm90TmaWarpSpecializedAdapterINS1D_15DefaultEpilogueIaSK_SK_NS1C_6thread17LinearCombinationIaLi1EiiLNS1H_9ScaleType4KindE0ELNS_15FloatRoundStyleE2EaEENS1_15EpilogueDefaultEEEEEvvEEEEvNT_6ParamsE,@function
        .size           _ZN7cutlass13device_kernelINS_4gemm6kernel13GemmUniversalIN4cute5tupleIJiiiiEEENS1_10collective13CollectiveMmaINS1_34MainloopSm90TmaGmmaWarpSpecializedILi4ENS5_IJNS4_1CILi2EEENSA_ILi1EEESC_EEENS1_35KernelTmaWarpSpecializedCooperativeEEENS5_IJNSA_ILi512EEENSA_ILi256EEENSA_ILi64EEEEEEaNS5_IJlSC_lEEEaSK_NS4_8TiledMMAINS4_8MMA_AtomIJNS4_4SM904GMMA27MMA_64x256x32_S32S8S8_SS_TNEEEENS4_6LayoutISD_NS5_IJSC_NSA_ILi0EEESS_EEEEENS5_IJNS4_10UnderscoreESV_SV_EEEEENS4_13SM90_TMA_LOADENS4_14ComposedLayoutINS4_7SwizzleILi2ELi4ELi3EEENS4_18smem_ptr_flag_bitsILi8EEENSR_INS5_IJNSA_ILi8EEESI_EEENS5_IJSI_SC_EEEEEEEvNS4_8identityENS4_23SM90_TMA_LOAD_MULTICASTES18_vS19_EENS_8epilogue10collective6detail29Sm90TmaWarpSpecializedAdapterINS1D_15DefaultEpilogueIaSK_SK_NS1C_6thread17LinearCombinationIaLi1EiiLNS1H_9ScaleType4KindE0ELNS_15FloatRoundStyleE2EaEENS1_15EpilogueDefaultEEEEEvvEEEEvNT_6ParamsE,(.L_x_1095 - _ZN7cutlass13device_kernelINS_4gemm6kernel13GemmUniversalIN4cute5tupleIJiiiiEEENS1_10collective13CollectiveMmaINS1_34MainloopSm90TmaGmmaWarpSpecializedILi4ENS5_IJNS4_1CILi2EEENSA_ILi1EEESC_EEENS1_35KernelTmaWarpSpecializedCooperativeEEENS5_IJNSA_ILi512EEENSA_ILi256EEENSA_ILi64EEEEEEaNS5_IJlSC_lEEEaSK_NS4_8TiledMMAINS4_8MMA_AtomIJNS4_4SM904GMMA27MMA_64x256x32_S32S8S8_SS_TNEEEENS4_6LayoutISD_NS5_IJSC_NSA_ILi0EEESS_EEEEENS5_IJNS4_10UnderscoreESV_SV_EEEEENS4_13SM90_TMA_LOADENS4_14ComposedLayoutINS4_7SwizzleILi2ELi4ELi3EEENS4_18smem_ptr_flag_bitsILi8EEENSR_INS5_IJNSA_ILi8EEESI_EEENS5_IJSI_SC_EEEEEEEvNS4_8identityENS4_23SM90_TMA_LOAD_MULTICASTES18_vS19_EENS_8epilogue10collective6detail29Sm90TmaWarpSpecializedAdapterINS1D_15DefaultEpilogueIaSK_SK_NS1C_6thread17LinearCombinationIaLi1EiiLNS1H_9ScaleType4KindE0ELNS_15FloatRoundStyleE2EaEENS1_15EpilogueDefaultEEEEEvvEEEEvNT_6ParamsE)
        .other          _ZN7cutlass13device_kernelINS_4gemm6kernel13GemmUniversalIN4cute5tupleIJiiiiEEENS1_10collective13CollectiveMmaINS1_34MainloopSm90TmaGmmaWarpSpecializedILi4ENS5_IJNS4_1CILi2EEENSA_ILi1EEESC_EEENS1_35KernelTmaWarpSpecializedCooperativeEEENS5_IJNSA_ILi512EEENSA_ILi256EEENSA_ILi64EEEEEEaNS5_IJlSC_lEEEaSK_NS4_8TiledMMAINS4_8MMA_AtomIJNS4_4SM904GMMA27MMA_64x256x32_S32S8S8_SS_TNEEEENS4_6LayoutISD_NS5_IJSC_NSA_ILi0EEESS_EEEEENS5_IJNS4_10UnderscoreESV_SV_EEEEENS4_13SM90_TMA_LOADENS4_14ComposedLayoutINS4_7SwizzleILi2ELi4ELi3EEENS4_18smem_ptr_flag_bitsILi8EEENSR_INS5_IJNSA_ILi8EEESI_EEENS5_IJSI_SC_EEEEEEEvNS4_8identityENS4_23SM90_TMA_LOAD_MULTICASTES18_vS19_EENS_8epilogue10collective6detail29Sm90TmaWarpSpecializedAdapterINS1D_15DefaultEpilogueIaSK_SK_NS1C_6thread17LinearCombinationIaLi1EiiLNS1H_9ScaleType4KindE0ELNS_15FloatRoundStyleE2EaEENS1_15EpilogueDefaultEEEEEvvEEEEvNT_6ParamsE,@"STO_CUDA_ENTRY STV_DEFAULT"
_ZN7cutlass13device_kernelINS_4gemm6kernel13GemmUniversalIN4cute5tupleIJiiiiEEENS1_10collective13CollectiveMmaINS1_34MainloopSm90TmaGmmaWarpSpecializedILi4ENS5_IJNS4_1CILi2EEENSA_ILi1EEESC_EEENS1_35KernelTmaWarpSpecializedCooperativeEEENS5_IJNSA_ILi512EEENSA_ILi256EEENSA_ILi64EEEEEEaNS5_IJlSC_lEEEaSK_NS4_8TiledMMAINS4_8MMA_AtomIJNS4_4SM904GMMA27MMA_64x256x32_S32S8S8_SS_TNEEEENS4_6LayoutISD_NS5_IJSC_NSA_ILi0EEESS_EEEEENS5_IJNS4_10UnderscoreESV_SV_EEEEENS4_13SM90_TMA_LOADENS4_14ComposedLayoutINS4_7SwizzleILi2ELi4ELi3EEENS4_18smem_ptr_flag_bitsILi8EEENSR_INS5_IJNSA_ILi8EEESI_EEENS5_IJSI_SC_EEEEEEEvNS4_8identityENS4_23SM90_TMA_LOAD_MULTICASTES18_vS19_EENS_8epilogue10collective6detail29Sm90TmaWarpSpecializedAdapterINS1D_15DefaultEpilogueIaSK_SK_NS1C_6thread17LinearCombinationIaLi1EiiLNS1H_9ScaleType4KindE0ELNS_15FloatRoundStyleE2EaEENS1_15EpilogueDefaultEEEEEvvEEEEvNT_6ParamsE:
[----:B------:R-:W0:Y:S02]  /*0000*/  LDC R1, c[0x0][0x28] ;  /* 0x00000a00ff017b82 */ /* 0x000e240000000800 */
[----:B0-----:R-:W-:Y:S01]  /*0010*/  VIADD R1, R1, 0xfffff0c0 ;  /* 0xfffff0c001017836 */ /* 0x001fe20000000000 */
[----:B------:R-:W0:Y:S01]  /*0020*/  S2R R4, SR_TID.X ;  /* 0x0000000000047919 */ /* 0x000e220000002100 */
[----:B------:R-:W-:Y:S01]  /*0030*/  ELECT P0, URZ, PT ;  /* 0x00000000003f782f */ /* 0x000fe20003800000 */
[----:B------:R-:W-:Y:S01]  /*0040*/  BSSY B0, `(.L_x_0) ;  /* 0x0000015000007945 */ /* 0x000fe20003800000 */
[--C-:B0-----:R-:W-:Y:S02]  /*0050*/  SHF.R.U32.HI R0, RZ, 0x5, R4.reuse ;  /* 0x00000005ff007819 */ /* 0x101fe40000011604 */
[----:B------:R-:W-:-:S03]  /*0060*/  SHF.R.U32.HI R2, RZ, 0x7, R4 ;  /* 0x00000007ff027819 */ /* 0x000fc60000011604 */
[----:B------:R-:W0:Y:S04]  /*0070*/  SHFL.IDX PT, R3, R0, RZ, 0x1f ;  /* 0x00001fff00037589 */ /* 0x000e2800000e0000 */
[----:B------:R-:W1:Y:S01]  /*0080*/  SHFL.IDX PT, R2, R2, RZ, 0x1f ;  /* 0x00001fff02027589 */ /* 0x000e6200000e0000 */
[----:B0-----:R-:W-:Y:S02]  /*0090*/  R2UR UR9, R3 ;  /* 0x00000000030972ca */ /* 0x001fe400000e0000 */
[----:B-1----:R-:W-:-:S11]  /*00a0*/  R2UR UR5, R2 ;  /* 0x00000000020572ca */ /* 0x002fd600000e0000 */
[----:B------:R-:W-:Y:S02]  /*00b0*/  USHF.R.S32.HI UR4, URZ, 0x1f, UR9 ;  /* 0x0000001f3f047899 */ /* 0x000fe40008011409 */
[----:B------:R-:W-:Y:S02]  /*00c0*/  ISETP.NE.OR P0, PT, RZ, UR9, !P0 ;  /* 0x00000009ff007c0c */ /* 0x000fe4000c705670 */
[----:B------:R-:W-:-:S04]  /*00d0*/  ULEA.HI UR4, UR4, UR9, URZ, 0x2 ;  /* 0x0000000904047291 */ /* 0x000fc8000f8f103f */
[----:B------:R-:W-:-:S04]  /*00e0*/  ULOP3.LUT UR4, UR4, 0xfffffffc, URZ, 0xc0, !UPT ;  /* 0xfffffffc04047892 */ /* 0x000fc8000f8ec03f */
[----:B------:R-:W-:-:S03]  /*00f0*/  UIADD3 UR9, UR9, -UR4, URZ ;  /* 0x8000000409097290 */ /* 0x000fc6000fffe03f */
[----:B------:R-:W-:Y:S09]  /*0100*/  @P0 BRA `(.L_x_1) ;  /* 0x0000000000200947 */ /* 0x000ff20003800000 */
[----:B------:R-:W-:Y:S02]  /*0110*/  ULDC.64 UR6, c[0x0][0x198] ;  /* 0x0000660000067ab9 */ /* 0x000fe40000000a00 */
[----:B------:R-:W-:Y:S02]  /*0120*/  UIADD3 UR10, UP0, UR6, 0xf0, URZ ;  /* 0x000000f0060a7890 */ /* 0x000fe4000ff1e03f */
[----:B------:R-:W-:Y:S02]  /*0130*/  UIADD3 UR6, UP1, UR6, 0x1f0, URZ ;  /* 0x000001f006067890 */ /* 0x000fe4000ff3e03f */
[----:B------:R-:W-:Y:S02]  /*0140*/  UIADD3.X UR11, URZ, UR7, URZ, UP0, !UPT ;  /* 0x000000073f0b7290 */ /* 0x000fe400087fe43f */
[----:B------:R-:W-:-:S07]  /*0150*/  UIADD3.X UR7, URZ, UR7, URZ, UP1, !UPT ;  /* 0x000000073f077290 */ /* 0x000fce0008ffe43f */
[----:B------:R0:W-:Y:S02]  /*0160*/  UTMACCTL.PF [UR10] ;  /* 0x000000000a0079b9 */ /* 0x0001e40008040000 */
[----:B------:R0:W-:Y:S02]  /*0170*/  UTMACCTL.PF [UR6] ;  /* 0x00000000060079b9 */ /* 0x0001e40008040000 */
[----:B0-----:R-:W-:Y:S01]  /*0180*/  NOP ;  /* 0x0000000000007918 */ /* 0x001fe20000000000 */
.L_x_1:
[----:B------:R-:W-:Y:S05]  /*0190*/  BSYNC B0 ;  /* 0x0000000000007941 */ /* 0x000fea0003800000 */
.L_x_0:
[----:B------:R-:W0:Y:S01]  /*01a0*/  SHFL.IDX PT, R2, R0, RZ, 0x1f ;  /* 0x00001fff00027589 */ /* 0x000e2200000e0000 */
[----:B------:R-:W-:Y:S01]  /*01b0*/  UISETP.NE.AND UP0, UPT, UR9, 0x3, UPT ;  /* 0x000000030900788c */ /* 0x000fe2000bf05270 */
[----:B------:R-:W-:Y:S01]  /*01c0*/  ISETP.NE.AND P1, PT, RZ, UR5, PT ;  /* 0x00000005ff007c0c */ /* 0x000fe2000bf25270 */
[----:B------:R-:W-:Y:S02]  /*01d0*/  UIADD3 UR16, UR5, -0x1, URZ ;  /* 0xffffffff05107890 */ /* 0x000fe4000fffe03f */
[----:B------:R-:W-:Y:S02]  /*01e0*/  UISETP.EQ.OR UP0, UPT, UR9, URZ, !UP0 ;  /* 0x0000003f0900728c */ /* 0x000fe4000c702670 */
[----:B------:R-:W-:Y:S02]  /*01f0*/  UISETP.GE.U32.AND UP1, UPT, UR16, 0x2, UPT ;  /* 0x000000021000788c */ /* 0x000fe4000bf26070 */
[----:B------:R-:W-:-:S04]  /*0200*/  UISETP.EQ.AND UP0, UPT, UR5, URZ, UP0 ;  /* 0x0000003f0500728c */ /* 0x000fc80008702270 */
[----:B------:R-:W-:-:S04]  /*0210*/  USEL UR38, URZ, 0x1, !UP0 ;  /* 0x000000013f267887 */ /* 0x000fc8000c000000 */
[----:B------:R-:W-:Y:S01]  /*0220*/  USEL UR38, UR38, 0x2, UP1 ;  /* 0x0000000226267887 */ /* 0x000fe20008800000 */
[----:B0-----:R-:W-:-:S13]  /*0230*/  ISETP.NE.AND P0, PT, R2, RZ, PT ;  /* 0x000000ff0200720c */ /* 0x001fda0003f05270 */
[----:B------:R-:W-:Y:S05]  /*0240*/  @P0 BRA `(.L_x_2) ;  /* 0x0000000000580947 */ /* 0x000fea0003800000 */
[----:B------:R-:W0:Y:S01]  /*0250*/  S2UR UR8, SR_CgaCtaId ;  /* 0x00000000000879c3 */ /* 0x000e220000008800 */
[----:B------:R-:W-:Y:S01]  /*0260*/  UMOV UR4, 0x400 ;  /* 0x0000040000047882 */ /* 0x000fe20000000000 */
[----:B------:R-:W-:Y:S01]  /*0270*/  UMOV UR5, 0x1 ;  /* 0x0000000100057882 */ /* 0x000fe20000000000 */
[----:B------:R-:W-:Y:S01]  /*0280*/  UMOV UR6, 0x4 ;  /* 0x0000000400067882 */ /* 0x000fe20000000000 */
[----:B------:R-:W-:Y:S01]  /*0290*/  ELECT P0, URZ, PT ;  /* 0x00000000003f782f */ /* 0x000fe20003800000 */
[----:B------:R-:W-:-:S04]  /*02a0*/  UIADD3 UR6, -UR6, 0x100000, URZ ;  /* 0x0010000006067890 */ /* 0x000fc8000fffe13f */
[----:B------:R-:W-:Y:S02]  /*02b0*/  USHF.L.U32 UR7, UR6, 0xb, URZ ;  /* 0x0000000b06077899 */ /* 0x000fe4000800063f */
[----:B------:R-:W-:Y:S02]  /*02c0*/  USHF.L.U32 UR6, UR6, 0x1, URZ ;  /* 0x0000000106067899 */ /* 0x000fe4000800063f */
[----:B0-----:R-:W-:Y:S02]  /*02d0*/  ULEA UR8, UR8, UR4, 0x18 ;  /* 0x0000000408087291 */ /* 0x001fe4000f8ec03f */
[----:B------:R-:W-:-:S04]  /*02e0*/  UIADD3 UR4, -UR5, 0x100000, URZ ;  /* 0x0010000005047890 */ /* 0x000fc8000fffe13f */
[----:B------:R-:W-:Y:S02]  /*02f0*/  USHF.L.U32 UR5, UR4, 0xb, URZ ;  /* 0x0000000b04057899 */ /* 0x000fe4000800063f */
[----:B------:R-:W-:Y:S01]  /*0300*/  USHF.L.U32 UR4, UR4, 0x1, URZ ;  /* 0x0000000104047899 */ /* 0x000fe2000800063f */
[----:B------:R-:W0:Y:S11]  /*0310*/  FENCE.VIEW.ASYNC.S ;  /* 0x00000000000073c6 */ /* 0x000e360000000000 */
[----:B0-----:R0:W1:Y:S01]  /*0320*/  SYNCS.EXCH.64 URZ, [UR8], UR4 ;  /* 0x00000004083f75b2 */ /* 0x0010620008000100 */
[----:B------:R0:W2:Y:S01]  /*0330*/  SYNCS.EXCH.64 URZ, [UR8+0x20], UR6 ;  /* 0x00002006083f75b2 */ /* 0x0000a20008000100 */
[----:B------:R0:W3:Y:S01]  /*0340*/  SYNCS.EXCH.64 URZ, [UR8+0x8], UR4 ;  /* 0x00000804083f75b2 */ /* 0x0000e20008000100 */
[----:B------:R0:W4:Y:S01]  /*0350*/  SYNCS.EXCH.64 URZ, [UR8+0x28], UR6 ;  /* 0x00002806083f75b2 */ /* 0x0001220008000100 */
[----:B------:R0:W0:Y:S01]  /*0360*/  SYNCS.EXCH.64 URZ, [UR8+0x10], UR4 ;  /* 0x00001004083f75b2 */ /* 0x0000220008000100 */
[----:B------:R0:W0:Y:S01]  /*0370*/  SYNCS.EXCH.64 URZ, [UR8+0x30], UR6 ;  /* 0x00003006083f75b2 */ /* 0x0000220008000100 */
[----:B------:R0:W0:Y:S01]  /*0380*/  SYNCS.EXCH.64 URZ, [UR8+0x18], UR4 ;  /* 0x00001804083f75b2 */ /* 0x0000220008000100 */
[----:B------:R0:W0:Y:S01]  /*0390*/  SYNCS.EXCH.64 URZ, [UR8+0x38], UR6 ;  /* 0x00003806083f75b2 */ /* 0x0000220008000100 */
[----:B------:R-:W-:Y:S01]  /*03a0*/  NOP ;  /* 0x0000000000007918 */ /* 0x000fe20000000000 */
.L_x_2:
[----:B------:R-:W5:Y:S01]  /*03b0*/  S2UR UR13, SR_CTAID.X ;  /* 0x00000000000d79c3 */ /* 0x000f620000002500 */
[----:B------:R-:W-:Y:S01]  /*03c0*/  SHF.R.S32.HI R3, RZ, 0x1f, R4 ;  /* 0x0000001fff037819 */ /* 0x000fe20000011404 */
[----:B------:R5:W1:Y:S01]  /*03d0*/  SHFL.IDX PT, R6, R0, RZ, 0x1f ;  /* 0x00001fff00067589 */ /* 0x000a6200000e0000 */
[----:B0-----:R-:W-:Y:S01]  /*03e0*/  ULDC UR4, c[0x0][0x150] ;  /* 0x0000540000047ab9 */ /* 0x001fe20000000800 */
[----:B------:R-:W-:Y:S02]  /*03f0*/  ELECT P0, URZ, PT ;  /* 0x00000000003f782f */ /* 0x000fe40003800000 */
[----:B------:R-:W-:Y:S01]  /*0400*/  LEA.HI R3, R3, R4, RZ, 0x7 ;  /* 0x0000000403037211 */ /* 0x000fe200078f38ff */
[----:B------:R-:W-:Y:S01]  /*0410*/  ULDC UR5, c[0x0][0x154] ;  /* 0x0000550000057ab9 */ /* 0x000fe20000000800 */
[----:B------:R-:W-:Y:S01]  /*0420*/  SHF.R.S32.HI R7, RZ, 0x1f, R2 ;  /* 0x0000001fff077819 */ /* 0x000fe20000011402 */
[----:B------:R-:W0:Y:S01]  /*0430*/  S2UR UR10, SR_CTAID.Y ;  /* 0x00000000000a79c3 */ /* 0x000e220000002600 */
[----:B------:R-:W-:Y:S01]  /*0440*/  LOP3.LUT R3, R3, 0xffffff80, RZ, 0xc0, !PT ;  /* 0xffffff8003037812 */ /* 0x000fe200078ec0ff */
[----:B------:R-:W-:Y:S01]  /*0450*/  ULDC UR8, c[0x0][0x144] ;  /* 0x0000510000087ab9 */ /* 0x000fe20000000800 */
[----:B------:R-:W-:Y:S01]  /*0460*/  LEA.HI R7, R7, R2, RZ, 0x2 ;  /* 0x0000000207077211 */ /* 0x000fe200078f10ff */
[----:B------:R-:W-:Y:S01]  /*0470*/  NOP ;  /* 0x0000000000007918 */ /* 0x000fe20000000000 */
[----:B------:R-:W-:Y:S01]  /*0480*/  NOP ;  /* 0x0000000000007918 */ /* 0x000fe20000000000 */
[----:B------:R-:W-:Y:S01]  /*0490*/  IMAD.IADD R3, R4, 0x1, -R3 ;  /* 0x0000000104037824 */ /* 0x000fe200078e0a03 */
[----:B------:R-:W-:Y:S01]  /*04a0*/  LOP3.LUT R7, R7, 0x3ffffffc, RZ, 0xc0, !PT ;  /* 0x3ffffffc07077812 */ /* 0x000fe200078ec0ff */
[----:B------:R-:W-:Y:S01]  /*04b0*/  ULDC UR11, c[0x0][0x148] ;  /* 0x00005200000b7ab9 */ /* 0x000fe20000000800 */
[----:B------:R-:W-:-:S02]  /*04c0*/  IMAD.MOV.U32 R19, RZ, RZ, 0x1 ;  /* 0x00000001ff137424 */ /* 0x000fc400078e00ff */
[----:B------:R-:W-:Y:S01]  /*04d0*/  SHF.R.S32.HI R4, RZ, 0x1f, R3 ;  /* 0x0000001fff047819 */ /* 0x000fe20000011403 */
[----:B------:R-:W-:-:S03]  /*04e0*/  IMAD.IADD R2, R2, 0x1, -R7 ;  /* 0x0000000102027824 */ /* 0x000fc600078e0a07 */
[----:B------:R-:W-:Y:S02]  /*04f0*/  LEA.HI R4, R4, R3, RZ, 0x3 ;  /* 0x0000000304047211 */ /* 0x000fe400078f18ff */
[----:B-----5:R-:W-:Y:S02]  /*0500*/  I2FP.F32.U32 R5, UR13 ;  /* 0x0000000d00057c45 */ /* 0x020fe40008201000 */
[--C-:B------:R-:W-:Y:S02]  /*0510*/  SHF.R.S32.HI R0, RZ, 0x3, R4.reuse ;  /* 0x00000003ff007819 */ /* 0x100fe40000011404 */
[----:B-1----:R-:W-:Y:S01]  /*0520*/  ISETP.NE.OR P0, PT, R6, RZ, !P0 ;  /* 0x000000ff0600720c */ /* 0x002fe20004705670 */
[----:B------:R-:W-:Y:S01]  /*0530*/  FMUL R8, R5, UR4 ;  /* 0x0000000405087c20 */ /* 0x000fe20008400000 */
[----:B------:R-:W-:-:S04]  /*0540*/  SHF.R.S32.HI R5, RZ, 0x1f, R4 ;  /* 0x0000001fff057819 */ /* 0x000fc80000011404 */
[----:B------:R-:W-:Y:S01]  /*0550*/  LEA.HI R5, R5, R0, RZ, 0x2 ;  /* 0x0000000005057211 */ /* 0x000fe200078f10ff */
[----:B------:R-:W1:Y:S03]  /*0560*/  F2I.U32.TRUNC.NTZ R8, R8 ;  /* 0x0000000800087305 */ /* 0x000e66000020f000 */
[----:B------:R-:W-:-:S03]  /*0570*/  LOP3.LUT R5, R5, 0xfffffffc, RZ, 0xc0, !PT ;  /* 0xfffffffc05057812 */ /* 0x000fc600078ec0ff */
[----:B------:R-:W-:Y:S01]  /*0580*/  VOTEU.ALL UP0, P0 ;  /* 0x00000000003f7886 */ /* 0x000fe20000000000 */
[----:B------:R-:W-:Y:S01]  /*0590*/  VOTEU.ALL UP1, P0 ;  /* 0x00000000003f7886 */ /* 0x000fe20000020000 */
[----:B------:R-:W-:Y:S01]  /*05a0*/  IMAD.IADD R5, R0, 0x1, -R5 ;  /* 0x0000000100057824 */ /* 0x000fe200078e0a05 */
[----:B0-----:R-:W-:Y:S02]  /*05b0*/  I2FP.F32.U32 R0, UR10 ;  /* 0x0000000a00007c45 */ /* 0x001fe40008201000 */
[----:B------:R-:W0:Y:S01]  /*05c0*/  @!UP0 S2UR UR7, SR_CgaCtaId ;  /* 0x00000000000789c3 */ /* 0x000e220000008800 */
[----:B------:R-:W-:Y:S01]  /*05d0*/  IMAD R2, R2, 0x4, R5 ;  /* 0x0000000402027824 */ /* 0x000fe200078e0205 */
[----:B------:R-:W-:Y:S01]  /*05e0*/  @!UP0 UMOV UR6, 0x400 ;  /* 0x0000040000068882 */ /* 0x000fe20000000000 */
[----:B------:R-:W-:Y:S01]  /*05f0*/  FMUL R4, R0, UR5 ;  /* 0x0000000500047c20 */ /* 0x000fe20008400000 */
[----:B-1----:R-:W-:Y:S02]  /*0600*/  R2UR UR4, R8 ;  /* 0x00000000080472ca */ /* 0x002fe400000e0000 */
[----:B------:R-:W-:-:S03]  /*0610*/  LEA.HI R0, R2, R2, RZ, 0x1 ;  /* 0x0000000202007211 */ /* 0x000fc600078f08ff */
[----:B------:R-:W1:Y:S01]  /*0620*/  F2I.U32.TRUNC.NTZ R4, R4 ;  /* 0x0000000400047305 */ /* 0x000e62000020f000 */
[----:B------:R-:W-:-:S05]  /*0630*/  LOP3.LUT R5, R0, 0xfffffffe, RZ, 0xc0, !PT ;  /* 0xfffffffe00057812 */ /* 0x000fca00078ec0ff */
[----:B------:R-:W-:Y:S02]  /*0640*/  IMAD.IADD R5, R2, 0x1, -R5 ;  /* 0x0000000102057824 */ /* 0x000fe400078e0a05 */
[----:B------:R-:W-:-:S04]  /*0650*/  UIADD3 UR4, -UR4, URZ, URZ ;  /* 0x0000003f04047290 */ /* 0x000fc8000fffe13f */
[----:B------:R-:W-:Y:S01]  /*0660*/  UIMAD UR8, UR8, UR4, UR13 ;  /* 0x00000004080872a4 */ /* 0x000fe2000f8e020d */
[----:B-1----:R-:W-:Y:S02]  /*0670*/  R2UR UR12, R4 ;  /* 0x00000000040c72ca */ /* 0x002fe400000e0000 */
[----:B------:R-:W-:Y:S01]  /*0680*/  UMOV UR4, 0x20 ;  /* 0x0000002000047882 */ /* 0x000fe20000000000 */
[----:B------:R-:W1:Y:S02]  /*0690*/  LDC R4, c[0x0][0x140] ;  /* 0x00005000ff047b82 */ /* 0x000e640000000800 */
[----:B------:R-:W-:Y:S01]  /*06a0*/  ISETP.NE.AND P3, PT, R5, UR8, PT ;  /* 0x0000000805007c0c */ /* 0x000fe2000bf65270 */
[----:B------:R-:W-:-:S04]  /*06b0*/  @!UP0 UIADD3 UR4, -UR4, 0x100000, URZ ;  /* 0x0010000004048890 */ /* 0x000fc8000fffe13f */
[----:B------:R-:W-:Y:S02]  /*06c0*/  @!UP0 USHF.L.U32 UR5, UR4, 0xb, URZ ;  /* 0x0000000b04058899 */ /* 0x000fe4000800063f */
[----:B------:R-:W-:Y:S01]  /*06d0*/  @!UP0 USHF.L.U32 UR4, UR4, 0x1, URZ ;  /* 0x0000000104048899 */ /* 0x000fe2000800063f */
[C---:B------:R-:W-:Y:S01]  /*06e0*/  IMAD.SHL.U32 R5, R2.reuse, 0x4, RZ ;  /* 0x0000000402057824 */ /* 0x040fe200078e00ff */
[----:B0-----:R-:W-:Y:S01]  /*06f0*/  @!UP0 ULEA UR6, UR7, UR6, 0x18 ;  /* 0x0000000607068291 */ /* 0x001fe2000f8ec03f */
[----:B------:R-:W-:Y:S01]  /*0700*/  VOTEU.ALL UP0, P0 ;  /* 0x00000000003f7886 */ /* 0x000fe20000000000 */
[----:B------:R-:W-:Y:S02]  /*0710*/  LOP3.LUT P0, RZ, R3, 0x7, RZ, 0xc0, !PT ;  /* 0x0000000703ff7812 */ /* 0x000fe4000780c0ff */
[----:B------:R-:W-:Y:S01]  /*0720*/  LOP3.LUT R152, R2, 0xc, R5, 0x78, !PT ;  /* 0x0000000c02987812 */ /* 0x000fe200078e7805 */
[----:B------:R-:W-:-:S03]  /*0730*/  UIADD3 UR12, -UR12, URZ, URZ ;  /* 0x0000003f0c0c7290 */ /* 0x000fc6000fffe13f */
[C---:B------:R-:W-:Y:S02]  /*0740*/  ISETP.LT.U32.AND P0, PT, R152.reuse, 0x2, !P0 ;  /* 0x000000029800780c */ /* 0x040fe40004701070 */
[----:B------:R-:W-:Y:S01]  /*0750*/  @P3 LEA.HI R0, R152, R152, RZ, 0x1 ;  /* 0x0000009898003211 */ /* 0x000fe200078f08ff */
[----:B------:R-:W0:Y:S02]  /*0760*/  FENCE.VIEW.ASYNC.S ;  /* 0x00000000000073c6 */ /* 0x000e240000000000 */
[----:B0-----:R-:W0:Y:S01]  /*0770*/  @!UP0 SYNCS.EXCH.64 URZ, [UR6+0x50], UR4 ;  /* 0x00005004063f85b2 */ /* 0x001e220008000100 */
[----:B------:R-:W-:Y:S02]  /*0780*/  @P3 SHF.R.S32.HI R0, RZ, 0x1, R0 ;  /* 0x00000001ff003819 */ /* 0x000fe40000011400 */
[----:B-1----:R-:W-:Y:S01]  /*0790*/  ISETP.EQ.U32.AND P2, PT, R4, 0x1, PT ;  /* 0x000000010400780c */ /* 0x002fe20003f42070 */
[----:B------:R1:W0:Y:S01]  /*07a0*/  @!UP1 SYNCS.EXCH.64 URZ, [UR6+0x58], UR4 ;  /* 0x00005804063f95b2 */ /* 0x0002220008000100 */
[----:B------:R-:W-:Y:S01]  /*07b0*/  NOP ;  /* 0x0000000000007918 */ /* 0x000fe20000000000 */
[----:B-1----:R-:W-:-:S06]  /*07c0*/  UIMAD UR4, UR11, UR12, UR10 ;  /* 0x0000000c0b0472a4 */ /* 0x002fcc000f8e020a */
[----:B------:R-:W-:Y:S02]  /*07d0*/  @P3 ISETP.NE.AND P4, PT, R0, UR4, PT ;  /* 0x0000000400003c0c */ /* 0x000fe4000bf85270 */
[----:B------:R-:W-:Y:S02]  /*07e0*/  SEL R0, RZ, 0x1, !P0 ;  /* 0x00000001ff007807 */ /* 0x000fe40004000000 */
[----:B------:R-:W-:-:S04]  /*07f0*/  @P3 SEL R19, RZ, 0x1, P4 ;  /* 0x00000001ff133807 */ /* 0x000fc80002000000 */
[----:B------:R-:W-:Y:S01]  /*0800*/  LOP3.LUT R19, R19, R0, RZ, 0xc0, !PT ;  /* 0x0000000013137212 */ /* 0x000fe200078ec0ff */
[----:B------:R-:W-:Y:S06]  /*0810*/  @!P2 BRA `(.L_x_3) ;  /* 0x000000000008a947 */ /* 0x000fec0003800000 */
[----:B0-234-:R-:W-:Y:S01]  /*0820*/  UCGABAR_ARV ;  /* 0x00000000000079c7 */ /* 0x01dfe20008000000 */
[----:B------:R-:W-:Y:S05]  /*0830*/  BRA `(.L_x_4) ;  /* 0x0000000000047947 */ /* 0x000fea0003800000 */
.L_x_3:
[----:B0-234-:R-:W-:Y:S01]  /*0840*/  NOP ;  /* 0x0000000000007918 */ /* 0x01dfe20000000000 */
.L_x_4:
[----:B------:R-:W-:Y:S01]  /*0850*/  ULDC UR4, c[0x0][0x65c] ;  /* 0x0001970000047ab9 */ /* 0x000fe20000000800 */
[----:B------:R-:W-:Y:S01]  /*0860*/  UMOV UR5, URZ ;  /* 0x0000003f00057c82 */ /* 0x000fe20008000000 */
[----:B------:R-:W-:-:S03]  /*0870*/  UISETP.NE.AND UP0, UPT, UR4, 0x1, UPT ;  /* 0x000000010400788c */ /* 0x000fc6000bf05270 */
[----:B------:R-:W-:Y:S01]  /*0880*/  UMOV UR4, UR13 ;  /* 0x0000000d00047c82 */ /* 0x000fe20008000000 */
[----:B------:R-:W-:Y:S02]  /*0890*/  UP2UR UR39, UPR, URZ, 0x1 ;  /* 0x000000013f277883 */ /* 0x000fe40008000000 */
[----:B------:R-:W-:Y:S02]  /*08a0*/  PLOP3.LUT P0, PT, PT, PT, UP0, 0x80, 0x0 ;  /* 0x000000000000781c */ /* 0x000fe40003f0f008 */
[----:B------:R-:W-:Y:S02]  /*08b0*/  PLOP3.LUT P3, PT, PT, PT, UP0, 0x80, 0x0 ;  /* 0x000000000000781c */ /* 0x000fe40003f6f008 */
[----:B------:R-:W-:Y:S01]  /*08c0*/  PLOP3.LUT P5, PT, PT, PT, UP0, 0x80, 0x0 ;  /* 0x000000000000781c */ /* 0x000fe20003faf008 */
[----:B------:R-:W-:Y:S01]  /*08d0*/  @UP0 ULDC UR14, c[0x0][0x10] ;  /* 0x00000400000e0ab9 */ /* 0x000fe20000000800 */
[----:B------:R-:W-:Y:S01]  /*08e0*/  @UP0 UMOV UR6, UR10 ;  /* 0x0000000a00060c82 */ /* 0x000fe20008000000 */
[----:B------:R-:W-:Y:S01]  /*08f0*/  @UP0 UMOV UR7, URZ ;  /* 0x0000003f00070c82 */ /* 0x000fe20008000000 */
[----:B------:R-:W-:Y:S01]  /*0900*/  PLOP3.LUT P4, PT, PT, PT, UP0, 0x80, 0x0 ;  /* 0x000000000000781c */ /* 0x000fe20003f8f008 */
[----:B------:R-:W-:-:S03]  /*0910*/  @UP0 UIMAD.WIDE.U32 UR14, UR13, UR14, UR6 ;  /* 0x0000000e0d0e02a5 */ /* 0x000fc6000f8e0006 */
[----:B------:R-:W-:Y:S01]  /*0920*/  @!UP0 ULDC UR7, c[0x0][0xc] ;  /* 0x0000030000078ab9 */ /* 0x000fe20000000800 */
[----:B------:R-:W-:Y:S01]  /*0930*/  @UP0 UMOV UR6, URZ ;  /* 0x0000003f00060c82 */ /* 0x000fe20008000000 */
[----:B------:R-:W-:Y:S01]  /*0940*/  @!UP0 UIMAD.WIDE.U32 UR4, UR10, UR7, UR4 ;  /* 0x000000070a0482a5 */ /* 0x000fe2000f8e0004 */
[----:B------:R-:W-:Y:S01]  /*0950*/  IMAD.U32 R2, RZ, RZ, UR14 ;  /* 0x0000000eff027e24 */ /* 0x000fe2000f8e00ff */
[----:B------:R-:W-:Y:S02]  /*0960*/  @UP0 UIADD3 UR6, UR15, UR6, URZ ;  /* 0x000000060f060290 */ /* 0x000fe4000fffe03f */
[----:B------:R-:W-:Y:S02]  /*0970*/  IMAD.U32 R3, RZ, RZ, UR15 ;  /* 0x0000000fff037e24 */ /* 0x000fe4000f8e00ff */
[----:B------:R-:W-:Y:S02]  /*0980*/  @P0 IMAD.MOV.U32 R7, RZ, RZ, R2 ;  /* 0x000000ffff070224 */ /* 0x000fe400078e0002 */
[----:B------:R-:W-:-:S02]  /*0990*/  IMAD.U32 R5, RZ, RZ, UR5 ;  /* 0x00000005ff057e24 */ /* 0x000fc4000f8e00ff */
[----:B------:R-:W-:Y:S02]  /*09a0*/  IMAD.U32 R2, RZ, RZ, UR4 ;  /* 0x00000004ff027e24 */ /* 0x000fe4000f8e00ff */
[----:B------:R-:W-:Y:S02]  /*09b0*/  @P3 IMAD.U32 R6, RZ, RZ, UR6 ;  /* 0x00000006ff063e24 */ /* 0x000fe4000f8e00ff */
[----:B------:R-:W-:Y:S02]  /*09c0*/  @!P5 IMAD.MOV.U32 R6, RZ, RZ, R5 ;  /* 0x000000ffff06d224 */ /* 0x000fe400078e0005 */
[----:B------:R-:W-:Y:S02]  /*09d0*/  @!P4 IMAD.MOV.U32 R7, RZ, RZ, R2 ;  /* 0x000000ffff07c224 */ /* 0x000fe400078e0002 */
[----:B------:R-:W-:Y:S01]  /*09e0*/  IMAD.U32 R3, RZ, RZ, UR5 ;  /* 0x00000005ff037e24 */ /* 0x000fe2000f8e00ff */
[----:B------:R0:W-:Y:S01]  /*09f0*/  STL [R1+0x638], R6 ;  /* 0x0006380601007387 */ /* 0x0001e20000100800 */
[----:B------:R-:W-:-:S03]  /*0a00*/  IMAD.U32 R4, RZ, RZ, UR4 ;  /* 0x00000004ff047e24 */ /* 0x000fc6000f8e00ff */
[----:B------:R0:W-:Y:S01]  /*0a10*/  STL [R1+0x63c], R7 ;  /* 0x00063c0701007387 */ /* 0x0001e20000100800 */
[----:B------:R-:W-:Y:S05]  /*0a20*/  @!P2 BRA `(.L_x_5) ;  /* 0x00000000000ca947 */ /* 0x000fea0003800000 */
[----:B------:R-:W-:Y:S01]  /*0a30*/  UCGABAR_WAIT ;  /* 0x0000000000007dc7 */ /* 0x000fe20008000000 */
[----:B------:R-:W-:Y:S01]  /*0a40*/  CCTL.IVALL ;  /* 0x00000000ff00798f */ /* 0x000fe20002000000 */
[----:B------:R-:W-:Y:S05]  /*0a50*/  BRA `(.L_x_6) ;  /* 0x0000000000047947 */ /* 0x000fea0003800000 */
.L_x_5:
[----:B------:R-:W-:Y:S06]  /*0a60*/  BAR.SYNC.DEFER_BLOCKING 0x0 ;  /* 0x0000000000007b1d */ /* 0x000fec0000010000 */
.L_x_6:
[----:B------:R-:W-:Y:S05]  /*0a70*/  @!P1 BRA `(.L_x_7) ;  /* 0x0000030000049947 */ /* 0x000fea0003800000 */
[----:B------:R-:W-:-:S06]  /*0a80*/  UISETP.GT.U32.AND UP0, UPT, UR16, 0x1, UPT ;  /* 0x000000011000788c */ /* 0x000fcc000bf04070 */
[----:B------:R-:W-:-:S13]  /*0a90*/  PLOP3.LUT P0, PT, PT, PT, UP0, 0x80, 0x0 ;  /* 0x000000000000781c */ /* 0x000fda0003f0f008 */
[----:B------:R-:W-:Y:S05]  /*0aa0*/  @P0 EXIT ;  /* 0x000000000000094d */ /* 0x000fea0003800000 */
[----:B------:R-:W-:Y:S01]  /*0ab0*/  ULDC.64 UR4, c[0x0][0x650] ;  /* 0x0001940000047ab9 */ /* 0x000fe20000000a00 */
[----:B------:R-:W-:Y:S01]  /*0ac0*/  UMOV UR49, 0xffffffff ;  /* 0xffffffff00317882 */ /* 0x000fe20000000000 */
[----:B------:R-:W-:Y:S01]  /*0ad0*/  ISETP.GE.U32.AND P0, PT, R7, UR4, PT ;  /* 0x0000000407007c0c */ /* 0x000fe2000bf06070 */
[----:B------:R-:W-:Y:S01]  /*0ae0*/  UMOV UR40, 0xffffffff ;  /* 0xffffffff00287882 */ /* 0x000fe20000000000 */
[----:B------:R-:W-:Y:S01]  /*0af0*/  UMOV UR41, 0xffffffff ;  /* 0xffffffff00297882 */ /* 0x000fe20000000000 */
[----:B------:R-:W-:Y:S02]  /*0b00*/  PRMT R0, RZ, 0x7610, R0 ;  /* 0x00007610ff007816 */ /* 0x000fe40000000000 */
[----:B------:R-:W-:-:S13]  /*0b10*/  ISETP.GE.U32.AND.EX P0, PT, R6, UR5, PT, P0 ;  /* 0x0000000506007c0c */ /* 0x000fda000bf06100 */
[----:B------:R-:W-:Y:S05]  /*0b20*/  @P0 BRA `(.L_x_8) ;  /* 0x0000000400480947 */ /* 0x000fea0003800000 */
[----:B------:R-:W-:Y:S01]  /*0b30*/  ULDC.64 UR16, c[0x0][0x628] ;  /* 0x00018a0000107ab9 */ /* 0x000fe20000000a00 */
[C---:B------:R-:W-:Y:S01]  /*0b40*/  R2UR UR19, R7.reuse ;  /* 0x00000000071372ca */ /* 0x040fe200000e0000 */
[----:B------:R-:W-:Y:S01]  /*0b50*/  ULDC UR18, c[0x0][0x630] ;  /* 0x00018c0000127ab9 */ /* 0x000fe20000000800 */
[----:B------:R-:W-:Y:S02]  /*0b60*/  ISETP.NE.U32.AND P0, PT, RZ, UR16, PT ;  /* 0x00000010ff007c0c */ /* 0x000fe4000bf05070 */
[----:B------:R-:W-:Y:S02]  /*0b70*/  R2UR UR4, R7 ;  /* 0x00000000070472ca */ /* 0x000fe400000e0000 */
[----:B------:R-:W-:Y:S02]  /*0b80*/  ISETP.NE.AND.EX P0, PT, RZ, UR17, PT, P0 ;  /* 0x00000011ff007c0c */ /* 0x000fe4000bf05300 */
[----:B------:R-:W-:-:S11]  /*0b90*/  R2UR UR5, R6 ;  /* 0x00000000060572ca */ /* 0x000fd600000e0000 */
[----:B------:R-:W-:Y:S05]  /*0ba0*/  @!P0 BRA `(.L_x_9) ;  /* 0x0000000000308947 */ /* 0x000fea0003800000 */
[----:B------:R-:W-:Y:S01]  /*0bb0*/  R2UR UR4, R7 ;  /* 0x00000000070472ca */ /* 0x000fe200000e0000 */
[----:B------:R-:W-:Y:S01]  /*0bc0*/  ULDC UR9, c[0x0][0x634] ;  /* 0x00018d0000097ab9 */ /* 0x000fe20000000800 */
[----:B------:R-:W-:-:S11]  /*0bd0*/  R2UR UR13, R6 ;  /* 0x00000000060d72ca */ /* 0x000fd600000e0000 */
[----:B------:R-:W-:-:S04]  /*0be0*/  UIADD3 UR9, UP0, UR4, UR9, URZ ;  /* 0x0000000904097290 */ /* 0x000fc8000ff1e03f */
[----:B------:R-:W-:-:S04]  /*0bf0*/  UIADD3.X UR13, URZ, UR13, URZ, UP0, !UPT ;  /* 0x0000000d3f0d7290 */ /* 0x000fc800087fe43f */
[----:B------:R-:W-:-:S04]  /*0c00*/  UIMAD.WIDE.U32 UR4, UR13, UR16, URZ ;  /* 0x000000100d0472a5 */ /* 0x000fc8000f8e003f */
[----:B------:R-:W-:Y:S02]  /*0c10*/  UIMAD.WIDE.U32 UR6, UP0, UR9, UR17, UR4 ;  /* 0x00000011090672a5 */ /* 0x000fe4000f800004 */
[----:B------:R-:W-:Y:S02]  /*0c20*/  UIMAD.WIDE.U32 UR4, UR9, UR16, URZ ;  /* 0x00000010090472a5 */ /* 0x000fe4000f8e003f */
[----:B------:R-:W-:Y:S02]  /*0c30*/  UIADD3.X UR15, URZ, URZ, URZ, UP0, !UPT ;  /* 0x0000003f3f0f7290 */ /* 0x000fe400087fe43f */
[----:B------:R-:W-:Y:S01]  /*0c40*/  UIADD3 URZ, UP0, UR5, UR6, URZ ;  /* 0x00000006053f7290 */ /* 0x000fe2000ff1e03f */
[----:B------:R-:W-:-:S03]  /*0c50*/  UMOV UR14, UR7 ;  /* 0x00000007000e7c82 */ /* 0x000fc60008000000 */
[----:B------:R-:W-:-:S12]  /*0c60*/  UIMAD.WIDE.U32.X UR4, UR13, UR17, UR14, UP0 ;  /* 0x000000110d0472a5 */ /* 0x000fd800080e040e */
.L_x_9:
[----:B------:R-:W-:Y:S01]  /*0c70*/  USHF.R.U64 UR41, UR4, UR18, UR5 ;  /* 0x0000001204297299 */ /* 0x000fe20008001205 */
[----:B------:R-:W-:Y:S01]  /*0c80*/  R2UR UR7, R6 ;  /* 0x00000000060772ca */ /* 0x000fe200000e0000 */
[----:B------:R-:W-:Y:S02]  /*0c90*/  USHF.R.U32.HI UR4, URZ, UR18, UR5 ;  /* 0x000000123f047299 */ /* 0x000fe40008011605 */
[----:B------:R-:W-:Y:S01]  /*0ca0*/  UIADD3 UR5, UP0, URZ, -UR41, URZ ;  /* 0x800000293f057290 */ /* 0x000fe2000ff1e03f */
[----:B------:R-:W-:Y:S01]  /*0cb0*/  ULDC.64 UR14, c[0x0][0x620] ;  /* 0x00018800000e7ab9 */ /* 0x000fe20000000a00 */
[----:B------:R-:W-:Y:S02]  /*0cc0*/  UMOV UR6, UR19 ;  /* 0x0000001300067c82 */ /* 0x000fe40008000000 */
[----:B------:R-:W-:Y:S01]  /*0cd0*/  UIADD3.X UR4, URZ, ~UR4, URZ, UP0, !UPT ;  /* 0x800000043f047290 */ /* 0x000fe200087fe43f */
[----:B------:R-:W-:Y:S01]  /*0ce0*/  ULDC UR9, c[0x0][0x618] ;  /* 0x0001860000097ab9 */ /* 0x000fe20000000800 */
[----:B------:R-:W-:-:S02]  /*0cf0*/  UIMAD UR12, UR11, UR12, UR10 ;  /* 0x0000000c0b0c72a4 */ /* 0x000fc4000f8e020a */
[----:B------:R-:W-:Y:S02]  /*0d00*/  UIMAD UR4, UR4, UR14, URZ ;  /* 0x0000000e040472a4 */ /* 0x000fe4000f8e023f */
[----:B------:R-:W-:Y:S02]  /*0d10*/  UIMAD.WIDE.U32 UR6, UR5, UR14, UR6 ;  /* 0x0000000e050672a5 */ /* 0x000fe4000f8e0006 */
[----:B------:R-:W-:Y:S01]  /*0d20*/  UIMAD UR4, UR5, UR15, UR4 ;  /* 0x0000000f050472a4 */ /* 0x000fe2000f8e0204 */
[----:B------:R-:W-:Y:S01]  /*0d30*/  ULDC UR10, c[0x0][0x608] ;  /* 0x00018200000a7ab9 */ /* 0x000fe20000000800 */
[----:B------:R-:W-:Y:S02]  /*0d40*/  ULDC UR18, c[0x0][0x658] ;  /* 0x0001960000127ab9 */ /* 0x000fe40000000800 */
[----:B------:R-:W-:Y:S01]  /*0d50*/  UIADD3 UR7, UR7, UR4, URZ ;  /* 0x0000000407077290 */ /* 0x000fe2000fffe03f */
[----:B------:R-:W-:Y:S02]  /*0d60*/  UMOV UR11, 0xffffffff ;  /* 0xffffffff000b7882 */ /* 0x000fe40000000000 */
[----:B------:R-:W-:Y:S01]  /*0d70*/  ULDC.64 UR4, c[0x0][0x640] ;  /* 0x0001900000047ab9 */ /* 0x000fe20000000a00 */
[----:B------:R-:W-:Y:S01]  /*0d80*/  USHF.R.U64 UR16, UR6, UR9, UR7 ;  /* 0x0000000906107299 */ /* 0x000fe20008001207 */
[----:B------:R-:W-:Y:S01]  /*0d90*/  ISETP.NE.U32.AND P0, PT, RZ, UR4, PT ;  /* 0x00000004ff007c0c */ /* 0x000fe2000bf05070 */
[----:B------:R-:W-:-:S02]  /*0da0*/  USHF.R.U32.HI UR7, URZ, UR9, UR7 ;  /* 0x000000093f077299 */ /* 0x000fc40008011607 */
[----:B------:R-:W-:Y:S01]  /*0db0*/  USHF.L.U32 UR6, UR11, UR18, URZ ;  /* 0x000000120b067299 */ /* 0x000fe2000800063f */
[----:B------:R-:W-:Y:S01]  /*0dc0*/  ISETP.NE.AND.EX P0, PT, RZ, UR5, PT, P0 ;  /* 0x00000005ff007c0c */ /* 0x000fe2000bf05300 */
[----:B------:R-:W-:Y:S02]  /*0dd0*/  USHF.R.U64 UR22, UR16, UR10, UR7 ;  /* 0x0000000a10167299 */ /* 0x000fe40008001207 */
[----:B------:R-:W-:Y:S02]  /*0de0*/  USHF.R.U32.HI UR7, URZ, UR10, UR7 ;  /* 0x0000000a3f077299 */ /* 0x000fe40008011607 */
[----:B------:R-:W-:Y:S02]  /*0df0*/  UISETP.NE.AND UP1, UPT, UR39, URZ, UPT ;  /* 0x0000003f2700728c */ /* 0x000fe4000bf25270 */
[----:B------:R-:W-:Y:S01]  /*0e00*/  USHF.R.U64 UR23, UR22, UR18, UR7 ;  /* 0x0000001216177299 */ /* 0x000fe20008001207 */
[----:B------:R-:W-:Y:S01]  /*0e10*/  ULDC UR17, c[0x0][0x600] ;  /* 0x0001800000117ab9 */ /* 0x000fe20000000800 */
[----:B------:R-:W-:-:S02]  /*0e20*/  ULOP3.LUT UR13, URZ, UR6, URZ, 0x33, !UPT ;  /* 0x000000063f0d7292 */ /* 0x000fc4000f8e333f */
[----:B------:R-:W-:Y:S02]  /*0e30*/  UIADD3 UR15, UR17, -0x1, URZ ;  /* 0xffffffff110f7890 */ /* 0x000fe4000fffe03f */
[----:B------:R-:W-:Y:S02]  /*0e40*/  USEL UR12, UR8, UR12, !UP1 ;  /* 0x0000000c080c7287 */ /* 0x000fe4000c800000 */
[----:B------:R-:W-:Y:S01]  /*0e50*/  USHF.R.U32.HI UR7, URZ, UR18, UR7 ;  /* 0x000000123f077299 */ /* 0x000fe20008011607 */
[----:B------:R-:W-:Y:S01]  /*0e60*/  ULDC UR19, c[0x0][0x648] ;  /* 0x0001920000137ab9 */ /* 0x000fe20000000800 */
[----:B------:R-:W-:Y:S01]  /*0e70*/  ULDC UR20, c[0x0][0x638] ;  /* 0x00018e0000147ab9 */ /* 0x000fe20000000800 */
[----:B------:R-:W-:Y:S01]  /*0e80*/  UMOV UR21, 0x1 ;  /* 0x0000000100157882 */ /* 0x000fe20000000000 */
[----:B------:R-:W-:Y:S01]  /*0e90*/  UMOV UR6, UR23 ;  /* 0x0000001700067c82 */ /* 0x000fe20008000000 */
[----:B------:R-:W-:Y:S07]  /*0ea0*/  @!P0 BRA `(.L_x_10) ;  /* 0x0000000000308947 */ /* 0x000fee0003800000 */
[----:B------:R-:W-:Y:S02]  /*0eb0*/  ULDC UR10, c[0x0][0x64c] ;  /* 0x00019300000a7ab9 */ /* 0x000fe40000000800 */
        /* <DEDUP_REMOVED lines=8> */
[----:B------:R-:W-:-:S07]  /*0f40*/  UIMAD.WIDE.U32.X UR4, UR14, UR5, UR10, UP0 ;  /* 0x000000050e0472a5 */ /* 0x000fce00080e040a */
[----:B------:R-:W-:Y:S01]  /*0f50*/  UMOV UR6, UR4 ;  /* 0x0000000400067c82 */ /* 0x000fe20008000000 */
[----:B------:R-:W-:-:S05]  /*0f60*/  UMOV UR7, UR5 ;  /* 0x0000000500077c82 */ /* 0x000fca0008000000 */
.L_x_10:
[----:B------:R-:W-:Y:S01]  /*0f70*/  USHF.R.U64 UR5, UR6, UR19, UR7 ;  /* 0x0000001306057299 */ /* 0x000fe20008001207 */
[----:B------:R-:W-:Y:S01]  /*0f80*/  IMAD.MOV.U32 R0, RZ, RZ, 0x1 ;  /* 0x00000001ff007424 */ /* 0x000fe200078e00ff */
[----:B------:R-:W-:Y:S02]  /*0f90*/  USHF.L.U32 UR4, UR21, UR18, URZ ;  /* 0x0000001215047299 */ /* 0x000fe4000800063f */
[----:B------:R-:W-:Y:S02]  /*0fa0*/  ULOP3.LUT UR13, UR22, UR13, URZ, 0xc0, !UPT ;  /* 0x0000000d160d7292 */ /* 0x000fe4000f8ec03f */
[----:B------:R-:W-:Y:S02]  /*0fb0*/  UIADD3 UR6, -UR5, URZ, URZ ;  /* 0x0000003f05067290 */ /* 0x000fe4000fffe13f */
[----:B------:R-:W-:Y:S02]  /*0fc0*/  UIMAD UR13, UR4, UR5, UR13 ;  /* 0x00000005040d72a4 */ /* 0x000fe4000f8e020d */
[----:B------:R-:W-:-:S02]  /*0fd0*/  ULOP3.LUT UR15, UR16, UR15, URZ, 0xc0, !UPT ;  /* 0x0000000f100f7292 */ /* 0x000fc4000f8ec03f */
[----:B------:R-:W-:Y:S01]  /*0fe0*/  UIMAD UR4, UR6, UR20, UR23 ;  /* 0x00000014060472a4 */ /* 0x000fe2000f8e0217 */
[----:B------:R-:W-:Y:S01]  /*0ff0*/  ULDC UR5, c[0x0][0x610] ;  /* 0x0001840000057ab9 */ /* 0x000fe20000000800 */
[----:B------:R-:W-:Y:S02]  /*1000*/  UISETP.NE.AND UP0, UPT, UR39, URZ, UPT ;  /* 0x0000003f2700728c */ /* 0x000fe4000bf05270 */
[----:B------:R-:W-:Y:S02]  /*1010*/  UIMAD UR12, UR13, UR5, UR12 ;  /* 0x000000050d0c72a4 */ /* 0x000fe4000f8e020c */
[----:B------:R-:W-:-:S04]  /*1020*/  UIMAD UR4, UR4, UR17, UR15 ;  /* 0x00000011040472a4 */ /* 0x000fc8000f8e020f */
[----:B------:R-:W-:Y:S02]  /*1030*/  USEL UR40, UR4, UR12, !UP0 ;  /* 0x0000000c04287287 */ /* 0x000fe4000c000000 */
[----:B------:R-:W-:-:S12]  /*1040*/  USEL UR49, UR12, UR4, !UP0 ;  /* 0x000000040c317287 */ /* 0x000fd8000c000000 */
.L_x_8:
[----:B------:R-:W-:-:S08]  /*1050*/  NOP ;  /* 0x0000000000007918 */ /* 0x000fd00000000000 */
[----:B------:R-:W1:Y:S02]  /*1060*/  USETMAXREG.TRY_ALLOC.CTAPOOL UP0, 0xf0 ;  /* 0x000000f0000079c8 */ /* 0x000e640008000600 */
[----:B-1----:R-:W-:-:S13]  /*1070*/  PLOP3.LUT P0, PT, PT, PT, UP0, 0x80, 0x0 ;  /* 0x000000000000781c */ /* 0x002fda0003f0f008 */
[----:B------:R-:W-:Y:S05]  /*1080*/  @!P0 BRA `(.L_x_8) ;  /* 0xfffffffc00f08947 */ /* 0x000fea000383ffff */
[----:B------:R-:W-:Y:S01]  /*1090*/  ULDC.64 UR4, c[0x0][0x598] ;  /* 0x0001660000047ab9 */ /* 0x000fe20000000a00 */
[----:B------:R-:W-:Y:S01]  /*10a0*/  ULDC.64 UR50, c[0x0][0x208] ;  /* 0x0000820000327ab9 */ /* 0x000fe20000000a00 */
[----:B------:R-:W-:-:S04]  /*10b0*/  ISETP.NE.U32.AND P0, PT, RZ, UR4, PT ;  /* 0x00000004ff007c0c */ /* 0x000fc8000bf05070 */
[----:B------:R-:W-:-:S13]  /*10c0*/  ISETP.NE.AND.EX P0, PT, RZ, UR5, PT, P0 ;  /* 0x00000005ff007c0c */ /* 0x000fda000bf05300 */
[----:B------:R-:W-:Y:S05]  /*10d0*/  @!P0 BRA `(.L_x_11) ;  /* 0x00000000001c8947 */ /* 0x000fea0003800000 */
[----:B------:R-:W1:Y:S02]  /*10e0*/  LDC.64 R2, c[0x0][0x598] ;  /* 0x00016600ff027b82 */ /* 0x000e640000000a00 */
[----:B-1----:R-:W2:Y:S02]  /*10f0*/  LDG.E.64 R2, desc[UR50][R2.64] ;  /* 0x0000003202027981 */ /* 0x002ea4000c1e1b00 */
[----:B--2---:R-:W-:-:S04]  /*1100*/  ISETP.NE.U32.AND P0, PT, R2, RZ, PT ;  /* 0x000000ff0200720c */ /* 0x004fc80003f05070 */
[----:B------:R-:W-:-:S13]  /*1110*/  ISETP.NE.AND.EX P0, PT, R3, RZ, PT, P0 ;  /* 0x000000ff0300720c */ /* 0x000fda0003f05300 */
[----:B------:R-:W-:Y:S05]  /*1120*/  @!P0 BRA `(.L_x_11) ;  /* 0x0000000000088947 */ /* 0x000fea0003800000 */
[----:B------:R1:W5:Y:S01]  /*1130*/  LD.E R17, desc[UR50][R2.64] ;  /* 0x0000003202117980 */ /* 0x000362000c101900 */
[----:B------:R-:W-:Y:S05]  /*1140*/  BRA `(.L_x_12) ;  /* 0x0000000000247947 */ /* 0x000fea0003800000 */
.L_x_11:
[----:B------:R-:W-:Y:S02]  /*1150*/  ULDC.64 UR4, c[0x0][0x588] ;  /* 0x0001620000047ab9 */ /* 0x000fe40000000a00 */
[----:B------:R-:W-:-:S04]  /*1160*/  ISETP.NE.U32.AND P0, PT, RZ, UR4, PT ;  /* 0x00000004ff007c0c */ /* 0x000fc8000bf05070 */
[----:B------:R-:W-:-:S13]  /*1170*/  ISETP.NE.AND.EX P0, PT, RZ, UR5, PT, P0 ;  /* 0x00000005ff007c0c */ /* 0x000fda000bf05300 */
[----:B------:R-:W-:Y:S05]  /*1180*/  @!P0 BRA `(.L_x_13) ;  /* 0x00000000000c8947 */ /* 0x000fea0003800000 */
[----:B------:R-:W1:Y:S02]  /*1190*/  LDC.64 R2, c[0x0][0x588] ;  /* 0x00016200ff027b82 */ /* 0x000e640000000a00 */
[----:B-1----:R2:W5:Y:S01]  /*11a0*/  LDG.E R17, desc[UR50][R2.64] ;  /* 0x0000003202117981 */ /* 0x002562000c1e1900 */
[----:B------:R-:W-:Y:S05]  /*11b0*/  BRA `(.L_x_12) ;  /* 0x0000000000087947 */ /* 0x000fea0003800000 */
.L_x_13:
[----:B------:R-:W-:Y:S02]  /*11c0*/  ULDC UR4, c[0x0][0x580] ;  /* 0x0001600000047ab9 */ /* 0x000fe40000000800 */
[----:B------:R-:W-:-:S07]  /*11d0*/  IMAD.U32 R17, RZ, RZ, UR4 ;  /* 0x00000004ff117e24 */ /* 0x000fce000f8e00ff */
.L_x_12:
[----:B------:R-:W-:Y:S02]  /*11e0*/  ULDC.64 UR4, c[0x0][0x5a0] ;  /* 0x0001680000047ab9 */ /* 0x000fe40000000a00 */
[----:B------:R-:W-:-:S04]  /*11f0*/  ISETP.NE.U32.AND P0, PT, RZ, UR4, PT ;  /* 0x00000004ff007c0c */ /* 0x000fc8000bf05070 */
[----:B------:R-:W-:-:S13]  /*1200*/  ISETP.NE.AND.EX P0, PT, RZ, UR5, PT, P0 ;  /* 0x00000005ff007c0c */ /* 0x000fda000bf05300 */
[----:B------:R-:W-:Y:S05]  /*1210*/  @!P0 BRA `(.L_x_14) ;  /* 0x00000000001c8947 */ /* 0x000fea0003800000 */
[----:B-12---:R-:W1:Y:S02]  /*1220*/  LDC.64 R2, c[0x0][0x5a0] ;  /* 0x00016800ff027b82 */ /* 0x006e640000000a00 */
[----:B-1----:R-:W2:Y:S02]  /*1230*/  LDG.E.64 R2, desc[UR50][R2.64] ;  /* 0x0000003202027981 */ /* 0x002ea4000c1e1b00 */
[----:B--2---:R-:W-:-:S04]  /*1240*/  ISETP.NE.U32.AND P0, PT, R2, RZ, PT ;  /* 0x000000ff0200720c */ /* 0x004fc80003f05070 */
[----:B------:R-:W-:-:S13]  /*1250*/  ISETP.NE.AND.EX P0, PT, R3, RZ, PT, P0 ;  /* 0x000000ff0300720c */ /* 0x000fda0003f05300 */
[----:B------:R-:W-:Y:S05]  /*1260*/  @!P0 BRA `(.L_x_14) ;  /* 0x0000000000088947 */ /* 0x000fea0003800000 */
[----:B------:R1:W5:Y:S01]  /*1270*/  LD.E R18, desc[UR50][R2.64] ;  /* 0x0000003202127980 */ /* 0x000362000c101900 */
[----:B------:R-:W-:Y:S05]  /*1280*/  BRA `(.L_x_15) ;  /* 0x0000000000247947 */ /* 0x000fea0003800000 */
.L_x_14:
[----:B------:R-:W-:Y:S02]  /*1290*/  ULDC.64 UR4, c[0x0][0x590] ;  /* 0x0001640000047ab9 */ /* 0x000fe40000000a00 */
[----:B------:R-:W-:-:S04]  /*12a0*/  ISETP.NE.U32.AND P0, PT, RZ, UR4, PT ;  /* 0x00000004ff007c0c */ /* 0x000fc8000bf05070 */
[----:B------:R-:W-:-:S13]  /*12b0*/  ISETP.NE.AND.EX P0, PT, RZ, UR5, PT, P0 ;  /* 0x00000005ff007c0c */ /* 0x000fda000bf05300 */
[----:B------:R-:W-:Y:S05]  /*12c0*/  @!P0 BRA `(.L_x_16) ;  /* 0x00000000000c8947 */ /* 0x000fea0003800000 */
[----:B-12---:R-:W1:Y:S02]  /*12d0*/  LDC.64 R2, c[0x0][0x590] ;  /* 0x00016400ff027b82 */ /* 0x006e640000000a00 */
[----:B-1----:R2:W5:Y:S01]  /*12e0*/  LDG.E R18, desc[UR50][R2.64] ;  /* 0x0000003202127981 */ /* 0x002562000c1e1900 */
[----:B------:R-:W-:Y:S05]  /*12f0*/  BRA `(.L_x_15) ;  /* 0x0000000000087947 */ /* 0x000fea0003800000 */
.L_x_16:
[----:B------:R-:W-:Y:S02]  /*1300*/  ULDC UR4, c[0x0][0x584] ;  /* 0x0001610000047ab9 */ /* 0x000fe40000000800 */
[----:B------:R-:W-:-:S07]  /*1310*/  IMAD.U32 R18, RZ, RZ, UR4 ;  /* 0x00000004ff127e24 */ /* 0x000fce000f8e00ff */
.L_x_15:
[----:B------:R-:W-:-:S13]  /*1320*/  LOP3.LUT P0, RZ, R0, 0xff, RZ, 0xc0, !PT ;  /* 0x000000ff00ff7812 */ /* 0x000fda000780c0ff */
[----:B------:R-:W-:Y:S05]  /*1330*/  @!P0 EXIT ;  /* 0x000000000000894d */ /* 0x000fea0003800000 */
[----:B------:R-:W-:Y:S01]  /*1340*/  ULDC UR4, c[0x0][0x28c] ;  /* 0x0000a30000047ab9 */ /* 0x000fe20000000800 */
[----:B------:R-:W-:Y:S01]  /*1350*/  ULDC.64 UR6, c[0x0][0x5c8] ;  /* 0x0001720000067ab9 */ /* 0x000fe20000000a00 */
[----:B------:R-:W-:Y:S02]  /*1360*/  UIADD3 UR4, UR4, 0x3f, URZ ;  /* 0x0000003f04047890 */ /* 0x000fe4000fffe03f */
[----:B------:R-:W-:Y:S02]  /*1370*/  USHF.L.U64.HI UR42, UR6, 0x7, UR7 ;  /* 0x00000007062a7899 */ /* 0x000fe40008010207 */
[----:B------:R-:W-:Y:S02]  /*1380*/  USHF.R.S32.HI UR5, URZ, 0x1f, UR4 ;  /* 0x0000001f3f057899 */ /* 0x000fe40008011404 */
[----:B------:R-:W-:Y:S02]  /*1390*/  USHF.L.U32 UR43, UR6, 0x7, URZ ;  /* 0x00000007062b7899 */ /* 0x000fe4000800063f */
[----:B------:R-:W-:-:S02]  /*13a0*/  ULEA.HI UR5, UR5, UR4, URZ, 0x6 ;  /* 0x0000000405057291 */ /* 0x000fc4000f8f303f */
[----:B------:R-:W-:Y:S02]  /*13b0*/  USHF.L.U64.HI UR44, UR6, 0x3, UR7 ;  /* 0x00000003062c7899 */ /* 0x000fe40008010207 */
[----:B------:R-:W-:Y:S02]  /*13c0*/  USHF.L.U32 UR45, UR6, 0x3, URZ ;  /* 0x00000003062d7899 */ /* 0x000fe4000800063f */
[----:B------:R-:W-:Y:S02]  /*13d0*/  USHF.L.U64.HI UR46, UR6, 0x8, UR7 ;  /* 0x00000008062e7899 */ /* 0x000fe40008010207 */
[----:B------:R-:W-:Y:S02]  /*13e0*/  USHF.L.U32 UR47, UR6, 0x8, URZ ;  /* 0x00000008062f7899 */ /* 0x000fe4000800063f */
[----:B------:R-:W-:Y:S01]  /*13f0*/  USHF.R.S32.HI UR48, URZ, 0x6, UR5 ;  /* 0x000000063f307899 */ /* 0x000fe20008011405 */
[----:B------:R-:W-:Y:S01]  /*1400*/  UMOV UR36, URZ ;  /* 0x0000003f00247c82 */ /* 0x000fe20008000000 */
[----:B------:R-:W-:-:S10]  /*1410*/  UMOV UR37, URZ ;  /* 0x0000003f00257c82 */ /* 0x000fd40008000000 */
.L_x_1060:
[----:B------:R-:W3:Y:S01]  /*1420*/  S2R R0, SR_TID.X ;  /* 0x0000000000007919 */ /* 0x000ee20000002100 */
[----:B------:R-:W4:Y:S01]  /*1430*/  S2UR UR7, SR_CgaCtaId ;  /* 0x00000000000779c3 */ /* 0x000f220000008800 */
[----:B------:R-:W-:Y:S02]  /*1440*/  UMOV UR6, 0x400 ;  /* 0x0000040000067882 */ /* 0x000fe40000000000 */
[----:B----4-:R-:W-:Y:S01]  /*1450*/  ULEA UR6, UR7, UR6, 0x18 ;  /* 0x0000000607067291 */ /* 0x010fe2000f8ec03f */
[----:B---3--:R-:W-:-:S04]  /*1460*/  LOP3.LUT R0, R0, 0x80, RZ, 0xc0, !PT ;  /* 0x0000008000007812 */ /* 0x008fc800078ec0ff */
[----:B------:R-:W-:-:S06]  /*1470*/  SHF.R.U32.HI R0, RZ, 0x7, R0 ;  /* 0x00000007ff007819 */ /* 0x000fcc0000011600 */
[----:B------:R-:W3:Y:S02]  /*1480*/  SHFL.IDX PT, R0, R0, RZ, 0x1f ;  /* 0x00001fff00007589 */ /* 0x000ee400000e0000 */
[----:B---3--:R-:W-:-:S13]  /*1490*/  R2UR UR4, R0 ;  /* 0x00000000000472ca */ /* 0x008fda00000e0000 */
[----:B------:R-:W-:-:S04]  /*14a0*/  ULEA.HI UR5, UR4, UR4, URZ, 0x1 ;  /* 0x0000000404057291 */ /* 0x000fc8000f8f083f */
[----:B------:R-:W-:-:S04]  /*14b0*/  ULOP3.LUT UR5, UR5, 0xffffe, URZ, 0xc0, !UPT ;  /* 0x000ffffe05057892 */ /* 0x000fc8000f8ec03f */
[----:B------:R-:W-:-:S03]  /*14c0*/  UIADD3 UR5, UR4, -UR5, URZ ;  /* 0x8000000504057290 */ /* 0x000fc6000fffe03f */
[----:B------:R-:W-:Y:S01]  /*14d0*/  ULDC UR4, c[0x0][0x28c] ;  /* 0x0000a30000047ab9 */ /* 0x000fe20000000800 */
[----:B------:R-:W-:Y:S01]  /*14e0*/  ULEA UR5, UR5, UR6, 0xc ;  /* 0x0000000605057291 */ /* 0x000fe2000f8e603f */
[----:B------:R-:W-:-:S03]  /*14f0*/  ISETP.LT.AND P0, PT, RZ, UR4, PT ;  /* 0x00000004ff007c0c */ /* 0x000fc6000bf01270 */
[----:B------:R-:W-:-:S04]  /*1500*/  UIADD3 UR5, UR5, 0x100, URZ ;  /* 0x0000010005057890 */ /* 0x000fc8000fffe03f */
[----:B------:R-:W-:-:S04]  /*1510*/  USHF.R.U32.HI UR5, URZ, 0x4, UR5 ;  /* 0x000000043f057899 */ /* 0x000fc80008011605 */
[----:B------:R-:W-:Y:S02]  /*1520*/  ULOP3.LUT UR52, UR5, 0x3fff, URZ, 0xc0, !UPT ;  /* 0x00003fff05347892 */ /* 0x000fe4000f8ec03f */
[----:B0----5:R-:W-:Y:S10]  /*1530*/  @P0 BRA `(.L_x_17) ;  /* 0x0000000000400947 */ /* 0x021ff40003800000 */
[----:B------:R-:W-:Y:S01]  /*1540*/  MOV R0, 0x0 ;  /* 0x0000000000007802 */ /* 0x000fe20000000f00 */
[----:B------:R-:W-:Y:S01]  /*1550*/  ULDC.64 UR4, c[0x4][0x68] ;  /* 0x01001a0000047ab9 */ /* 0x000fe20000000a00 */
[----:B------:R-:W-:Y:S01]  /*1560*/  ULDC.64 UR6, c[0x4][0x8] ;  /* 0x0100020000067ab9 */ /* 0x000fe20000000a00 */
[----:B------:R-:W-:Y:S01]  /*1570*/  IMAD.U32 R4, RZ, RZ, UR4 ;  /* 0x00000004ff047e24 */ /* 0x000fe2000f8e00ff */
[----:B-12---:R1:W2:Y:S01]  /*1580*/  LDC.64 R2, c[0x4][R0] ;  /* 0x0100000000027b82 */ /* 0x0062a20000000a00 */
[----:B------:R-:W-:Y:S01]  /*1590*/  IMAD.U32 R5, RZ, RZ, UR5 ;  /* 0x00000005ff057e24 */ /* 0x000fe2000f8e00ff */
[----:B------:R-:W-:Y:S01]  /*15a0*/  ULDC.64 UR4, c[0x4][0x70] ;  /* 0x01001c0000047ab9 */ /* 0x000fe20000000a00 */
[----:B------:R-:W-:Y:S02]  /*15b0*/  IMAD.U32 R10, RZ, RZ, UR6 ;  /* 0x00000006ff0a7e24 */ /* 0x000fe4000f8e00ff */
[----:B0-----:R-:W-:Y:S02]  /*15c0*/  IMAD.U32 R6, RZ, RZ, UR4 ;  /* 0x00000004ff067e24 */ /* 0x001fe4000f8e00ff */
[----:B------:R-:W-:-:S02]  /*15d0*/  IMAD.U32 R7, RZ, RZ, UR5 ;  /* 0x00000005ff077e24 */ /* 0x000fc4000f8e00ff */
[----:B------:R-:W-:Y:S02]  /*15e0*/  IMAD.U32 R11, RZ, RZ, UR7 ;  /* 0x00000007ff0b7e24 */ /* 0x000fe4000f8e00ff */
[----:B------:R-:W-:Y:S02]  /*15f0*/  IMAD.MOV.U32 R8, RZ, RZ, 0x1e1 ;  /* 0x000001e1ff087424 */ /* 0x000fe400078e00ff */
[----:B------:R-:W-:Y:S02]  /*1600*/  IMAD.MOV.U32 R12, RZ, RZ, 0x1 ;  /* 0x00000001ff0c7424 */ /* 0x000fe400078e00ff */
[----:B-1----:R-:W-:-:S07]  /*1610*/  IMAD.MOV.U32 R13, RZ, RZ, RZ ;  /* 0x000000ffff0d7224 */ /* 0x002fce00078e00ff */
[----:B------:R-:W-:-:S07]  /*1620*/  LEPC R20, `(.L_x_17) ;  /* 0x000000001014794e */ /* 0x000fce0000000000 */
[----:B--2--5:R-:W-:Y:S05]  /*1630*/  CALL.ABS.NOINC R2 ;  /* 0x0000000002007343 */ /* 0x024fea0003c00000 */
.L_x_17:
[----:B------:R-:W-:-:S06]  /*1640*/  ULOP3.LUT UR4, UR38, 0x1, URZ, 0xfc, !UPT ;  /* 0x0000000126047892 */ /* 0x000fcc000f8efc3f */
[----:B------:R-:W-:-:S05]  /*1650*/  IMAD.U32 R0, RZ, RZ, UR4 ;  /* 0x00000004ff007e24 */ /* 0x000fca000f8e00ff */
[----:B------:R-:W-:-:S13]  /*1660*/  ISETP.NE.AND P0, PT, R0, 0x3, PT ;  /* 0x000000030000780c */ /* 0x000fda0003f05270 */
[----:B------:R-:W-:Y:S05]  /*1670*/  @!P0 BRA `(.L_x_18) ;  /* 0x0000000000048947 */ /* 0x000fea0003800000 */
[----:B------:R-:W-:Y:S01]  /*1680*/  BPT.TRAP 0x1 ;  /* 0x000000040000795c */ /* 0x000fe20000300000 */
.L_x_18:
[----:B------:R-:W3:Y:S01]  /*1690*/  S2UR UR5, SR_CgaCtaId ;  /* 0x00000000000579c3 */ /* 0x000ee20000008800 */
[----:B------:R-:W-:Y:S01]  /*16a0*/  UMOV UR4, 0x400 ;  /* 0x0000040000047882 */ /* 0x000fe20000000000 */
[----:B-12---:R-:W-:Y:S02]  /*16b0*/  IMAD.U32 R2, RZ, RZ, UR36 ;  /* 0x00000024ff027e24 */ /* 0x006fe4000f8e00ff */
[----:B------:R-:W-:-:S03]  /*16c0*/  IMAD.U32 R3, RZ, RZ, UR37 ;  /* 0x00000025ff037e24 */ /* 0x000fc6000f8e00ff */
[----:B------:R-:W-:Y:S01]  /*16d0*/  SHF.L.U32 R2, R2, 0x1f, RZ ;  /* 0x0000001f02027819 */ /* 0x000fe200000006ff */
[----:B---3--:R-:W-:-:S06]  /*16e0*/  ULEA UR4, UR5, UR4, 0x18 ;  /* 0x0000000405047291 */ /* 0x008fcc000f8ec03f */
[----:B------:R-:W-:-:S04]  /*16f0*/  IMAD.U32 R0, RZ, RZ, UR4 ;  /* 0x00000004ff007e24 */ /* 0x000fc8000f8e00ff */
[----:B------:R-:W-:-:S04]  /*1700*/  IMAD R3, R3, 0x8, R0 ;  /* 0x0000000803037824 */ /* 0x000fc800078e0200 */
[----:B------:R1:W2:Y:S01]  /*1710*/  SYNCS.PHASECHK.TRANS64.TRYWAIT P1, [R3+URZ], R2 ;  /* 0x00000002030075a7 */ /* 0x0002a2000802017f */
[----:B------:R-:W-:Y:S05]  /*1720*/  @!P0 BRA `(.L_x_19) ;  /* 0x0000000000048947 */ /* 0x000fea0003800000 */
[----:B------:R-:W-:Y:S01]  /*1730*/  BPT.TRAP 0x1 ;  /* 0x000000040000795c */ /* 0x000fe20000300000 */
.L_x_19:
[----:B--2---:R-:W-:Y:S05]  /*1740*/  @P1 BRA `(.L_x_20) ;  /* 0x0000000000081947 */ /* 0x004fea0003800000 */
[----:B------:R-:W2:Y:S02]  /*1750*/  SYNCS.PHASECHK.TRANS64.TRYWAIT P1, [R3+URZ], R2 ;  /* 0x00000002030075a7 */ /* 0x000ea4000802017f */
[----:B--2---:R-:W-:Y:S05]  /*1760*/  @!P1 BRA `(.L_x_21) ;  /* 0x00000308009c9947 */ /* 0x004fea0003800000 */
.L_x_20:
[----:B------:R-:W-:-:S04]  /*1770*/  UISETP.LT.AND UP0, UPT, UR48, 0x1, UPT ;  /* 0x000000013000788c */ /* 0x000fc8000bf01270 */
[----:B------:R-:W-:-:S06]  /*1780*/  USEL UR4, UR48, 0x1, UP0 ;  /* 0x0000000130047887 */ /* 0x000fcc0008000000 */
[----:B-12---:R-:W-:Y:S01]  /*1790*/  IMAD.U32 R3, RZ, RZ, UR4 ;  /* 0x00000004ff037e24 */ /* 0x006fe2000f8e00ff */
[----:B------:R-:W-:Y:S05]  /*17a0*/  WARPSYNC.ALL ;  /* 0x0000000000007948 */ /* 0x000fea0003800000 */
[----:B------:R-:W-:-:S04]  /*17b0*/  IADD3 R3, -R3, UR48, RZ ;  /* 0x0000003003037c10 */ /* 0x000fc8000fffe1ff */
[----:B------:R-:W-:Y:S02]  /*17c0*/  ISETP.GE.AND P1, PT, R3, 0x1, PT ;  /* 0x000000010300780c */ /* 0x000fe40003f26270 */
[----:B------:R-:W-:Y:S01]  /*17d0*/  R2UR UR4, R0 ;  /* 0x00000000000472ca */ /* 0x000fe200000e0000 */
[----:B------:R-:W-:Y:S01]  /*17e0*/  ULOP3.LUT UR8, UR52, 0x10000, URZ, 0xfc, !UPT ;  /* 0x0001000034087892 */ /* 0x000fe2000f8efc3f */
[----:B------:R-:W-:Y:S01]  /*17f0*/  WARPGROUP.ARRIVE ;  /* 0x00000000000079c5 */ /* 0x000fe20000000000 */
[----:B------:R-:W-:Y:S01]  /*1800*/  UMOV UR5, 0x80000020 ;  /* 0x8000002000057882 */ /* 0x000fe20000000000 */
[----:B------:R-:W-:Y:S01]  /*1810*/  UMOV UR7, 0x80000020 ;  /* 0x8000002000077882 */ /* 0x000fe20000000000 */
[----:B------:R-:W-:Y:S01]  /*1820*/  ULEA UR10, UR37, UR8, 0xb ;  /* 0x00000008250a7291 */ /* 0x000fe2000f8e583f */
[----:B------:R-:W-:Y:S04]  /*1830*/  STL [R1+0xb08], R19 ;  /* 0x000b081301007387 */ /* 0x000fe80000100800 */
[----:B-----5:R-:W-:Y:S03]  /*1840*/  STL [R1+0xb04], R18 ;  /* 0x000b041201007387 */ /* 0x020fe60000100800 */
[----:B------:R-:W-:Y:S01]  /*1850*/  UIADD3 UR4, UR4, 0x20100, URZ ;  /* 0x0002010004047890 */ /* 0x000fe2000fffe03f */
[----:B------:R-:W-:Y:S03]  /*1860*/  STL [R1+0xb00], R17 ;  /* 0x000b001101007387 */ /* 0x000fe60000100800 */
[----:B------:R-:W-:Y:S01]  /*1870*/  USHF.R.U32.HI UR4, URZ, 0x4, UR4 ;  /* 0x000000043f047899 */ /* 0x000fe20008011604 */
[----:B------:R-:W-:Y:S03]  /*1880*/  STL [R1+0xafc], R16 ;  /* 0x000afc1001007387 */ /* 0x000fe60000100800 */
[----:B------:R-:W-:Y:S01]  /*1890*/  ULOP3.LUT UR4, UR4, 0x3fff, URZ, 0xc0, !UPT ;  /* 0x00003fff04047892 */ /* 0x000fe2000f8ec03f */
[----:B------:R-:W-:Y:S03]  /*18a0*/  STL [R1+0xaf8], R3 ;  /* 0x000af80301007387 */ /* 0x000fe60000100800 */
[----:B------:R-:W-:Y:S01]  /*18b0*/  ULOP3.LUT UR9, UR4, 0x10000, URZ, 0xfc, !UPT ;  /* 0x0001000004097892 */ /* 0x000fe2000f8efc3f */
[----:B------:R-:W-:Y:S02]  /*18c0*/  STL [R1+0xb0c], R0 ;  /* 0x000b0c0001007387 */ /* 0x000fe40000100800 */
[----:B------:R-:W-:Y:S01]  /*18d0*/  UMOV UR4, UR10 ;  /* 0x0000000a00047c82 */ /* 0x000fe20008000000 */
[----:B------:R-:W-:-:S07]  /*18e0*/  ULEA UR11, UR37, UR9, 0xa ;  /* 0x00000009250b7291 */ /* 0x000fce000f8e503f */
[----:B------:R-:W-:Y:S02]  /*18f0*/  UMOV UR6, UR11 ;  /* 0x0000000b00067c82 */ /* 0x000fe40008000000 */
[----:B------:R-:W-:Y:S01]  /*1900*/  IGMMA.64x256x32.S8.S8 R20, gdesc[UR4], RZ, !UPT, gsb0 ;  /* 0x06600000041479f1 */ /* 0x000fe2000c0410ff */
[----:B------:R-:W-:Y:S01]  /*1910*/  UIADD3 UR4, UR10, 0x200, URZ ;  /* 0x000002000a047890 */ /* 0x000fe2000fffe03f */
[----:B------:R-:W-:Y:S01]  /*1920*/  UMOV UR5, 0x80000020 ;  /* 0x8000002000057882 */ /* 0x000fe20000000000 */
[----:B------:R-:W-:Y:S02]  /*1930*/  WARPGROUP.DEPBAR.LE gsb0, 0x0 ;  /* 0x00008000000079c5 */ /* 0x000fe40000010000 */
[----:B------:R-:W-:Y:S01]  /*1940*/  STL.64 [R1+0x400], R20 ;  /* 0x0004001401007387 */ /* 0x000fe20000100a00 */
[----:B------:R-:W-:Y:S02]  /*1950*/  IMAD.MOV.U32 R235, RZ, RZ, R132 ;  /* 0x000000ffffeb7224 */ /* 0x000fe400078e0084 */
[----:B------:R-:W-:Y:S01]  /*1960*/  IMAD.MOV.U32 R234, RZ, RZ, R133 ;  /* 0x000000ffffea7224 */ /* 0x000fe200078e0085 */
[----:B------:R-:W-:Y:S01]  /*1970*/  STL.64 [R1+0x408], R22 ;  /* 0x0004081601007387 */ /* 0x000fe20000100a00 */
[----:B------:R-:W-:-:S02]  /*1980*/  IMAD.MOV.U32 R233, RZ, RZ, R134 ;  /* 0x000000ffffe97224 */ /* 0x000fc400078e0086 */
[----:B------:R-:W-:Y:S01]  /*1990*/  IMAD.MOV.U32 R232, RZ, RZ, R135 ;  /* 0x000000ffffe87224 */ /* 0x000fe200078e0087 */
[----:B------:R-:W-:Y:S01]  /*19a0*/  STL.64 [R1+0x410], R24 ;  /* 0x0004101801007387 */ /* 0x000fe20000100a00 */
[----:B------:R-:W-:Y:S02]  /*19b0*/  IMAD.MOV.U32 R231, RZ, RZ, R136 ;  /* 0x000000ffffe77224 */ /* 0x000fe400078e0088 */
[----:B------:R-:W-:Y:S01]  /*19c0*/  IMAD.MOV.U32 R230, RZ, RZ, R137 ;  /* 0x000000ffffe67224 */ /* 0x000fe200078e0089 */
        /* <DEDUP_REMOVED lines=15> */
[----:B------:R-:W-:Y:S04]  /*1ac0*/  STL.64 [R1+0x440], R36 ;  /* 0x0004402401007387 */ /* 0x000fe80000100a00 */
        /* <DEDUP_REMOVED lines=46> */
[----:B------:R1:W-:Y:S04]  /*1db0*/  STL.64 [R1+0x5b8], R130 ;  /* 0x0005b88201007387 */ /* 0x0003e80000100a00 */
[----:B------:R-:W-:Y:S04]  /*1dc0*/  STL [R1+0xb4c], R220 ;  /* 0x000b4cdc01007387 */ /* 0x000fe80000100800 */
[----:B------:R-:W-:Y:S01]  /*1dd0*/  STL [R1+0xb48], R221 ;  /* 0x000b48dd01007387 */ /* 0x000fe20000100800 */
[----:B-1----:R-:W-:-:S03]  /*1de0*/  WARPGROUP.ARRIVE ;  /* 0x00000000000079c5 */ /* 0x002fc60000000000 */
[----:B------:R-:W-:Y:S04]  /*1df0*/  STL [R1+0xb44], R222 ;  /* 0x000b44de01007387 */ /* 0x000fe80000100800 */
[----:B------:R-:W-:Y:S01]  /*1e00*/  STL [R1+0xb40], R223 ;  /* 0x000b40df01007387 */ /* 0x000fe20000100800 */
[----:B------:R-:W-:Y:S01]  /*1e10*/  IGMMA.64x256x32.S8.S8 R20, gdesc[UR4], RZ, !UPT, gsb0 ;  /* 0x06600000041479f1 */ /* 0x000fe2000c0410ff */
[----:B------:R-:W-:Y:S02]  /*1e20*/  UIADD3 UR4, UR10, 0x400, URZ ;  /* 0x000004000a047890 */ /* 0x000fe4000fffe03f */
[----:B------:R-:W-:Y:S01]  /*1e30*/  STL [R1+0xb3c], R224 ;  /* 0x000b3ce001007387 */ /* 0x000fe20000100800 */
[----:B------:R-:W-:-:S03]  /*1e40*/  UMOV UR5, 0x80000020 ;  /* 0x8000002000057882 */ /* 0x000fc60000000000 */
[----:B------:R-:W-:Y:S04]  /*1e50*/  STL [R1+0xb38], R225 ;  /* 0x000b38e101007387 */ /* 0x000fe80000100800 */
        /* <DEDUP_REMOVED lines=9> */
[----:B------:R-:W-:Y:S01]  /*1ef0*/  STL [R1+0xb10], R235 ;  /* 0x000b10eb01007387 */ /* 0x000fe20000100800 */
[----:B------:R-:W-:-:S03]  /*1f00*/  WARPGROUP.DEPBAR.LE gsb0, 0x0 ;  /* 0x00008000000079c5 */ /* 0x000fc60000010000 */
[----:B------:R-:W-:Y:S01]  /*1f10*/  STL.64 [R1+0x200], R20 ;  /* 0x0002001401007387 */ /* 0x000fe20000100a00 */
[----:B------:R-:W-:Y:S02]  /*1f20*/  IMAD.MOV.U32 R0, RZ, RZ, R142 ;  /* 0x000000ffff007224 */ /* 0x000fe400078e008e */
[----:B------:R-:W-:Y:S01]  /*1f30*/  IMAD.MOV.U32 R19, RZ, RZ, R143 ;  /* 0x000000ffff137224 */ /* 0x000fe200078e008f */
[----:B------:R-:W-:Y:S01]  /*1f40*/  STL.64 [R1+0x208], R22 ;  /* 0x0002081601007387 */ /* 0x000fe20000100a00 */
[----:B------:R-:W-:Y:S02]  /*1f50*/  IMAD.MOV.U32 R18, RZ, RZ, R144 ;  /* 0x000000ffff127224 */ /* 0x000fe400078e0090 */
[----:B------:R-:W-:Y:S01]  /*1f60*/  IMAD.MOV.U32 R17, RZ, RZ, R145 ;  /* 0x000000ffff117224 */ /* 0x000fe200078e0091 */
[----:B------:R-:W-:Y:S01]  /*1f70*/  STL.64 [R1+0x210], R24 ;  /* 0x0002101801007387 */ /* 0x000fe20000100a00 */
[----:B------:R-:W-:Y:S02]  /*1f80*/  IMAD.MOV.U32 R16, RZ, RZ, R146 ;  /* 0x000000ffff107224 */ /* 0x000fe400078e0092 */
        /* <DEDUP_REMOVED lines=58> */
[----:B------:R1:W-:Y:S02]  /*2330*/  STL.64 [R1+0x3e0], R140 ;  /* 0x0003e08c01007387 */ /* 0x0003e40000100a00 */
[----:B-1----:R-:W-:-:S06]  /*2340*/  WARPGROUP.ARRIVE ;  /* 0x00000000000079c5 */ /* 0x002fcc0000000000 */
[----:B------:R-:W-:Y:S01]  /*2350*/  IGMMA.64x256x32.S8.S8 R24, gdesc[UR4], RZ, !UPT, gsb0 ;  /* 0x06600000041879f1 */ /* 0x000fe2000c0410ff */
[----:B------:R-:W-:Y:S01]  /*2360*/  UIADD3 UR4, UR10, 0x600, URZ ;  /* 0x000006000a047890 */ /* 0x000fe2000fffe03f */
[----:B------:R-:W-:Y:S01]  /*2370*/  UMOV UR5, 0x80000020 ;  /* 0x8000002000057882 */ /* 0x000fe20000000000 */
[----:B------:R-:W-:Y:S02]  /*2380*/  WARPGROUP.DEPBAR.LE gsb0, 0x0 ;  /* 0x00008000000079c5 */ /* 0x000fe40000010000 */
[----:B------:R-:W-:Y:S01]  /*2390*/  STL.64 [R1], R24 ;  /* 0x0000001801007387 */ /* 0x000fe20000100a00 */
        /* <DEDUP_REMOVED lines=38> */
[----:B------:R1:W-:Y:S01]  /*2600*/  STL.64 [R1+0x68], R50 ;  /* 0x0000683201007387 */ /* 0x0003e20000100a00 */
[----:B------:R-:W-:-:S02]  /*2610*/  IMAD.MOV.U32 R162, RZ, RZ, R78 ;  /* 0x000000ffffa27224 */ /* 0x000fc400078e004e */
[----:B------:R-:W-:Y:S01]  /*2620*/  IMAD.MOV.U32 R163, RZ, RZ, R79 ;  /* 0x000000ffffa37224 */ /* 0x000fe200078e004f */
[----:B------:R-:W-:Y:S01]  /*2630*/  STL [R1+0x6f0], R152 ;  /* 0x0006f09801007387 */ /* 0x000fe20000100800 */
[----:B------:R-:W-:Y:S02]  /*2640*/  IMAD.MOV.U32 R164, RZ, RZ, R80 ;  /* 0x000000ffffa47224 */ /* 0x000fe400078e0050 */
[----:B------:R-:W-:Y:S02]  /*2650*/  IMAD.MOV.U32 R165, RZ, RZ, R81 ;  /* 0x000000ffffa57224 */ /* 0x000fe400078e0051 */
[----:B------:R-:W-:Y:S02]  /*2660*/  IMAD.MOV.U32 R166, RZ, RZ, R82 ;  /* 0x000000ffffa67224 */ /* 0x000fe400078e0052 */
[----:B------:R-:W-:Y:S02]  /*2670*/  IMAD.MOV.U32 R167, RZ, RZ, R83 ;  /* 0x000000ffffa77224 */ /* 0x000fe400078e0053 */
[----:B------:R-:W-:-:S02]  /*2680*/  IMAD.MOV.U32 R168, RZ, RZ, R84 ;  /* 0x000000ffffa87224 */ /* 0x000fc400078e0054 */
[----:B------:R-:W-:Y:S02]  /*2690*/  IMAD.MOV.U32 R169, RZ, RZ, R85 ;  /* 0x000000ffffa97224 */ /* 0x000fe400078e0055 */
        /* <DEDUP_REMOVED lines=61> */
[----:B0-----:R-:W-:Y:S02]  /*2a70*/  IMAD.MOV.U32 R7, RZ, RZ, R147 ;  /* 0x000000ffff077224 */ /* 0x001fe400078e0093 */
[----:B------:R-:W-:Y:S02]  /*2a80*/  IMAD.MOV.U32 R6, RZ, RZ, R148 ;  /* 0x000000ffff067224 */ /* 0x000fe400078e0094 */
[----:B------:R-:W-:Y:S02]  /*2a90*/  IMAD.MOV.U32 R5, RZ, RZ, R149 ;  /* 0x000000ffff057224 */ /* 0x000fe400078e0095 */
[----:B------:R-:W-:-:S02]  /*2aa0*/  IMAD.MOV.U32 R4, RZ, RZ, R150 ;  /* 0x000000ffff047224 */ /* 0x000fc400078e0096 */
[----:B------:R-:W-:Y:S02]  /*2ab0*/  IMAD.MOV.U32 R2, RZ, RZ, R151 ;  /* 0x000000ffff027224 */ /* 0x000fe400078e0097 */
[----:B-1----:R-:W-:-:S06]  /*2ac0*/  WARPGROUP.ARRIVE ;  /* 0x00000000000079c5 */ /* 0x002fcc0000000000 */
[----:B------:R-:W-:Y:S03]  /*2ad0*/  IGMMA.64x256x32.S8.S8 R24, gdesc[UR4], RZ, !UPT, gsb0 ;  /* 0x06600000041879f1 */ /* 0x000fe6000c0410ff */
[----:B------:R-:W-:Y:S02]  /*2ae0*/  WARPGROUP.DEPBAR.LE gsb0, 0x0 ;  /* 0x00008000000079c5 */ /* 0x000fe40000010000 */
        /* <DEDUP_REMOVED lines=22> */
[----:B0-----:R-:W2:Y:S04]  /*2c50*/  LDL.LU R108, [R1] ;  /* 0x00000000016c7983 */ /* 0x001ea80000300800 */
[----:B------:R-:W2:Y:S04]  /*2c60*/  LDL.LU R109, [R1+0x4] ;  /* 0x00000400016d7983 */ /* 0x000ea80000300800 */
[----:B------:R-:W3:Y:S04]  /*2c70*/  LDL.LU R110, [R1+0x8] ;  /* 0x00000800016e7983 */ /* 0x000ee80000300800 */
[----:B------:R-:W3:Y:S04]  /*2c80*/  LDL.LU R111, [R1+0xc] ;  /* 0x00000c00016f7983 */ /* 0x000ee80000300800 */
[----:B------:R-:W4:Y:S04]  /*2c90*/  LDL.LU R112, [R1+0x10] ;  /* 0x0000100001707983 */ /* 0x000f280000300800 */
[----:B------:R-:W4:Y:S04]  /*2ca0*/  LDL.LU R113, [R1+0x14] ;  /* 0x0000140001717983 */ /* 0x000f280000300800 */
[----:B------:R-:W2:Y:S04]  /*2cb0*/  LDL.LU R114, [R1+0x18] ;  /* 0x0000180001727983 */ /* 0x000ea80000300800 */
        /* <DEDUP_REMOVED lines=20> */
[----:B------:R-:W3:Y:S01]  /*2e00*/  LDL.LU R135, [R1+0x6c] ;  /* 0x00006c0001877983 */ /* 0x000ee20000300800 */
[----:B------:R-:W-:-:S02]  /*2e10*/  IMAD.MOV.U32 R136, RZ, RZ, R220 ;  /* 0x000000ffff887224 */ /* 0x000fc400078e00dc */
[----:B------:R-:W-:Y:S01]  /*2e20*/  IMAD.MOV.U32 R137, RZ, RZ, R221 ;  /* 0x000000ffff897224 */ /* 0x000fe200078e00dd */
[----:B------:R-:W4:Y:S01]  /*2e30*/  LDL.LU R220, [R1+0xb4c] ;  /* 0x000b4c0001dc7983 */ /* 0x000f220000300800 */
[----:B------:R-:W-:Y:S02]  /*2e40*/  IMAD.MOV.U32 R138, RZ, RZ, R222 ;  /* 0x000000ffff8a7224 */ /* 0x000fe400078e00de */
[----:B------:R-:W-:Y:S01]  /*2e50*/  IMAD.MOV.U32 R139, RZ, RZ, R223 ;  /* 0x000000ffff8b7224 */ /* 0x000fe200078e00df */
[----:B------:R-:W4:Y:S01]  /*2e60*/  LDL.LU R221, [R1+0xb48] ;  /* 0x000b480001dd7983 */ /* 0x000f220000300800 */
[----:B------:R-:W-:-:S03]  /*2e70*/  IMAD.MOV.U32 R140, RZ, RZ, R224 ;  /* 0x000000ffff8c7224 */ /* 0x000fc600078e00e0 */
        /* <DEDUP_REMOVED lines=15> */
[----:B------:R-:W-:Y:S02]  /*2f70*/  IMAD.MOV.U32 R148, RZ, RZ, R232 ;  /* 0x000000ffff947224 */ /* 0x000fe400078e00e8 */
[----:B------:R-:W-:Y:S01]  /*2f80*/  IMAD.MOV.U32 R150, RZ, RZ, R234 ;  /* 0x000000ffff967224 */ /* 0x000fe200078e00ea */
[----:B------:R-:W4:Y:S01]  /*2f90*/  LDL.LU R230, [R1+0xb24] ;  /* 0x000b240001e67983 */ /* 0x000f220000300800 */
[----:B------:R-:W-:Y:S02]  /*2fa0*/  IMAD.MOV.U32 R151, RZ, RZ, R235 ;  /* 0x000000ffff977224 */ /* 0x000fe400078e00eb */
[----:B------:R-:W-:Y:S01]  /*2fb0*/  IMAD.MOV.U32 R149, RZ, RZ, R233 ;  /* 0x000000ffff957224 */ /* 0x000fe200078e00e9 */
[----:B------:R-:W4:Y:S04]  /*2fc0*/  LDL.LU R231, [R1+0xb20] ;  /* 0x000b200001e77983 */ /* 0x000f280000300800 */
[----:B------:R-:W4:Y:S04]  /*2fd0*/  LDL.LU R232, [R1+0xb1c] ;  /* 0x000b1c0001e87983 */ /* 0x000f280000300800 */
[----:B------:R-:W4:Y:S04]  /*2fe0*/  LDL.LU R233, [R1+0xb18] ;  /* 0x000b180001e97983 */ /* 0x000f280000300800 */
[----:B------:R-:W4:Y:S04]  /*2ff0*/  LDL.LU R234, [R1+0xb14] ;  /* 0x000b140001ea7983 */ /* 0x000f280000300800 */
[----:B------:R-:W4:Y:S04]  /*3000*/  LDL.LU R235, [R1+0xb10] ;  /* 0x000b100001eb7983 */ /* 0x000f280000300800 */
        /* <DEDUP_REMOVED lines=8> */
[----:B---3--:R-:W-:Y:S04]  /*3090*/  STL.64 [R1+0x8b0], R134 ;  /* 0x0008b08601007387 */ /* 0x008fe80000100a00 */
[----:B--2---:R-:W-:Y:S04]  /*30a0*/  STL.64 [R1+0x8a8], R132 ;  /* 0x0008a88401007387 */ /* 0x004fe80000100a00 */
[----:B----4-:R-:W-:Y:S04]  /*30b0*/  STL.64 [R1+0x8a0], R130 ;  /* 0x0008a08201007387 */ /* 0x010fe80000100a00 */
        /* <DEDUP_REMOVED lines=53> */
[----:B0-----:R-:W2:Y:S04]  /*3410*/  LDL.LU R24, [R1+0x200] ;  /* 0x0002000001187983 */ /* 0x001ea80000300800 */
        /* <DEDUP_REMOVED lines=120> */
[----:B------:R-:W2:Y:S01]  /*3ba0*/  LDL.LU R145, [R1+0x3e4] ;  /* 0x0003e40001917983 */ /* 0x000ea20000300800 */
[----:B------:R-:W-:-:S02]  /*3bb0*/  IMAD.MOV.U32 R146, RZ, RZ, R0 ;  /* 0x000000ffff927224 */ /* 0x000fc400078e0000 */
[----:B------:R-:W-:Y:S01]  /*3bc0*/  IMAD.MOV.U32 R147, RZ, RZ, R19 ;  /* 0x000000ffff937224 */ /* 0x000fe200078e0013 */
[----:B------:R0:W5:Y:S01]  /*3bd0*/  LDL.LU R0, [R1+0xb0c] ;  /* 0x000b0c0001007983 */ /* 0x0001620000300800 */
[----:B------:R-:W-:Y:S02]  /*3be0*/  IMAD.MOV.U32 R148, RZ, RZ, R18 ;  /* 0x000000ffff947224 */ /* 0x000fe400078e0012 */
[----:B------:R-:W-:Y:S01]  /*3bf0*/  IMAD.MOV.U32 R150, RZ, RZ, R16 ;  /* 0x000000ffff967224 */ /* 0x000fe200078e0010 */
[----:B------:R0:W5:Y:S01]  /*3c00*/  LDL.LU R19, [R1+0xb08] ;  /* 0x000b080001137983 */ /* 0x0001620000300800 */
[----:B------:R-:W-:Y:S02]  /*3c10*/  IMAD.MOV.U32 R151, RZ, RZ, R3 ;  /* 0x000000ffff977224 */ /* 0x000fe400078e0003 */
[----:B------:R-:W-:Y:S01]  /*3c20*/  IMAD.MOV.U32 R149, RZ, RZ, R17 ;  /* 0x000000ffff957224 */ /* 0x000fe200078e0011 */
[----:B------:R0:W5:Y:S04]  /*3c30*/  LDL.LU R18, [R1+0xb04] ;  /* 0x000b040001127983 */ /* 0x0001680000300800 */
[----:B------:R0:W5:Y:S04]  /*3c40*/  LDL.LU R17, [R1+0xb00] ;  /* 0x000b000001117983 */ /* 0x0001680000300800 */
[----:B------:R0:W5:Y:S04]  /*3c50*/  LDL.LU R16, [R1+0xafc] ;  /* 0x000afc0001107983 */ /* 0x0001680000300800 */
[----:B------:R0:W5:Y:S04]  /*3c60*/  LDL.LU R3, [R1+0xaf8] ;  /* 0x000af80001037983 */ /* 0x0001680000300800 */
[----:B------:R-:W-:Y:S04]  /*3c70*/  STL.64 [R1+0xaf0], R150 ;  /* 0x000af09601007387 */ /* 0x000fe80000100a00 */
[----:B------:R-:W-:Y:S04]  /*3c80*/  STL.64 [R1+0xae8], R148 ;  /* 0x000ae89401007387 */ /* 0x000fe80000100a00 */
[----:B------:R-:W-:Y:S04]  /*3c90*/  STL.64 [R1+0xae0], R146 ;  /* 0x000ae09201007387 */ /* 0x000fe80000100a00 */
[----:B--2---:R-:W-:Y:S04]  /*3ca0*/  STL.64 [R1+0xad8], R144 ;  /* 0x000ad89001007387 */ /* 0x004fe80000100a00 */
[----:B----4-:R-:W-:Y:S04]  /*3cb0*/  STL.64 [R1+0xad0], R142 ;  /* 0x000ad08e01007387 */ /* 0x010fe80000100a00 */
[----:B---3--:R-:W-:Y:S04]  /*3cc0*/  STL.64 [R1+0xac8], R140 ;  /* 0x000ac88c01007387 */ /* 0x008fe80000100a00 */
        /* <DEDUP_REMOVED lines=58> */
[----:B-1----:R-:W2:Y:S04]  /*4070*/  LDL.LU R24, [R1+0x400] ;  /* 0x0004000001187983 */ /* 0x002ea80000300800 */
[----:B------:R-:W2:Y:S04]  /*4080*/  LDL.LU R25, [R1+0x404] ;  /* 0x0004040001197983 */ /* 0x000ea80000300800 */
        /* <DEDUP_REMOVED lines=109> */
[----:B------:R-:W2:Y:S01]  /*4760*/  LDL.LU R135, [R1+0x5bc] ;  /* 0x0005bc0001877983 */ /* 0x000ea20000300800 */
[----:B------:R-:W-:Y:S01]  /*4770*/  IMAD.MOV.U32 R136, RZ, RZ, R235 ;  /* 0x000000ffff887224 */ /* 0x000fe200078e00eb */
[----:B------:R-:W-:Y:S01]  /*4780*/  UIADD3 UR4, UR10, 0x2, URZ ;  /* 0x000000020a047890 */ /* 0x000fe2000fffe03f */
[----:B------:R-:W-:Y:S01]  /*4790*/  IMAD.MOV.U32 R137, RZ, RZ, R234 ;  /* 0x000000ffff897224 */ /* 0x000fe200078e00ea */
[----:B------:R-:W-:Y:S01]  /*47a0*/  UIADD3 UR6, UR11, 0x2, URZ ;  /* 0x000000020b067890 */ /* 0x000fe2000fffe03f */
[----:B------:R-:W-:Y:S01]  /*47b0*/  IMAD.MOV.U32 R138, RZ, RZ, R233 ;  /* 0x000000ffff8a7224 */ /* 0x000fe200078e00e9 */
[----:B------:R-:W-:Y:S01]  /*47c0*/  UMOV UR5, 0x80000020 ;  /* 0x8000002000057882 */ /* 0x000fe20000000000 */
[----:B------:R-:W-:Y:S01]  /*47d0*/  IMAD.MOV.U32 R139, RZ, RZ, R232 ;  /* 0x000000ffff8b7224 */ /* 0x000fe200078e00e8 */
[----:B------:R-:W-:Y:S01]  /*47e0*/  UMOV UR7, 0x80000020 ;  /* 0x8000002000077882 */ /* 0x000fe20000000000 */
        /* <DEDUP_REMOVED lines=29> */
[----:B------:R-:W-:Y:S01]  /*49c0*/  IMAD.MOV.U32 R235, RZ, RZ, R2 ;  /* 0x000000ffffeb7224 */ /* 0x000fe200078e0002 */
[----:B--2---:R-:W-:-:S06]  /*49d0*/  WARPGROUP.ARRIVE ;  /* 0x00000000000079c5 */ /* 0x004fcc0000000000 */
[----:B------:R-:W-:Y:S03]  /*49e0*/  IGMMA.64x256x32.S8.S8 R24, gdesc[UR4], R24, gsb0 ;  /* 0x06600000041879f1 */ /* 0x000fe60008041018 */
        /* <DEDUP_REMOVED lines=65> */
[----:B-1----:R-:W2:Y:S04]  /*4e00*/  LDL.LU.64 R150, [R1+0xaf0] ;  /* 0x000af00001967983 */ /* 0x002ea80000300a00 */
[----:B------:R-:W2:Y:S04]  /*4e10*/  LDL.LU.64 R148, [R1+0xae8] ;  /* 0x000ae80001947983 */ /* 0x000ea80000300a00 */
        /* <DEDUP_REMOVED lines=61> */
[----:B------:R-:W2:Y:S01]  /*51f0*/  LDL.LU.64 R24, [R1+0x8f8] ;  /* 0x0008f80001187983 */ /* 0x000ea20000300a00 */
[----:B------:R-:W-:Y:S01]  /*5200*/  UIADD3 UR4, UR10, 0x202, URZ ;  /* 0x000002020a047890 */ /* 0x000fe2000fffe03f */
[----:B------:R-:W-:Y:S01]  /*5210*/  UMOV UR5, 0x80000020 ;  /* 0x8000002000057882 */ /* 0x000fe20000000000 */
[----:B--2---:R-:W-:-:S07]  /*5220*/  WARPGROUP.ARRIVE ;  /* 0x00000000000079c5 */ /* 0x004fce0000000000 */
        /* <DEDUP_REMOVED lines=89> */
[----:B------:R-:W-:-:S02]  /*57c0*/  UMOV UR5, 0x80000020 ;  /* 0x8000002000057882 */ /* 0x000fc40000000000 */
[----:B------:R-:W3:Y:S04]  /*57d0*/  LDL.LU.64 R106, [R1+0x840] ;  /* 0x00084000016a7983 */ /* 0x000ee80000300a00 */
        /* <DEDUP_REMOVED lines=40> */
[----:B------:R-:W3:Y:S01]  /*5a60*/  LDL.LU.64 R24, [R1+0x6f8] ;  /* 0x0006f80001187983 */ /* 0x000ee20000300a00 */
[----:B--2---:R-:W-:-:S06]  /*5a70*/  WARPGROUP.ARRIVE ;  /* 0x00000000000079c5 */ /* 0x004fcc0000000000 */
[----:B------:R-:W-:Y:S03]  /*5a80*/  IGMMA.64x256x32.S8.S8 R108, gdesc[UR4], R108, gsb0 ;  /* 0x06600000046c79f1 */ /* 0x000fe6000804106c */
[----:B------:R-:W-:Y:S02]  /*5a90*/  WARPGROUP.DEPBAR.LE gsb0, 0x0 ;  /* 0x00008000000079c5 */ /* 0x000fe40000010000 */
[----:B------:R-:W-:Y:S04]  /*5aa0*/  STL.64 [R1], R108 ;  /* 0x0000006c01007387 */ /* 0x000fe80000100a00 */
        /* <DEDUP_REMOVED lines=63> */
[----:B-1----:R0:W5:Y:S04]  /*5ea0*/  LDL.LU R152, [R1+0x6f0] ;  /* 0x0006f00001987983 */ /* 0x0021680000300800 */
        /* <DEDUP_REMOVED lines=22> */
[----:B------:R-:W-:Y:S01]  /*6010*/  UIADD3 UR4, UR10, 0x602, URZ ;  /* 0x000006020a047890 */ /* 0x000fe2000fffe03f */
[----:B------:R-:W-:Y:S01]  /*6020*/  UMOV UR5, 0x80000020 ;  /* 0x8000002000057882 */ /* 0x000fe20000000000 */
[----:B---3--:R-:W-:-:S07]  /*6030*/  WARPGROUP.ARRIVE ;  /* 0x00000000000079c5 */ /* 0x008fce0000000000 */
[----:B------:R-:W-:Y:S03]  /*6040*/  IGMMA.64x256x32.S8.S8 R24, gdesc[UR4], R24, gsb0 ;  /* 0x06600000041879f1 */ /* 0x000fe60008041018 */
[----:B------:R-:W-:Y:S02]  /*6050*/  WARPGROUP.DEPBAR.LE gsb0, 0x0 ;  /* 0x00008000000079c5 */ /* 0x000fe40000010000 */
[----:B0-----:R-:W-:Y:S05]  /*6060*/  @!P1 BRA `(.L_x_22) ;  /* 0x0000006400b09947 */ /* 0x001fea0003800000 */
[----:B------:R-:W-:Y:S02]  /*6070*/  UIADD3 UR10, UR37, 0x1, URZ ;  /* 0x00000001250a7890 */ /* 0x000fe4000fffe03f */
[----:B------:R-:W-:Y:S02]  /*6080*/  UMOV UR11, UR37 ;  /* 0x00000025000b7c82 */ /* 0x000fe40008000000 */
[----:B------:R-:W-:-:S04]  /*6090*/  UISETP.NE.AND UP0, UPT, UR10, 0x4, UPT ;  /* 0x000000040a00788c */ /* 0x000fc8000bf05270 */
[----:B------:R-:W-:Y:S02]  /*60a0*/  USEL UR4, URZ, 0x1, UP0 ;  /* 0x000000013f047887 */ /* 0x000fe40008000000 */
[----:B------:R-:W-:Y:S02]  /*60b0*/  USEL UR10, UR10, URZ, UP0 ;  /* 0x0000003f0a0a7287 */ /* 0x000fe40008000000 */
[----:B------:R-:W-:-:S06]  /*60c0*/  ULOP3.LUT UR4, UR36, UR4, URZ, 0x3c, !UPT ;  /* 0x0000000424047292 */ /* 0x000fcc000f8e3c3f */
[----:B------:R-:W-:-:S07]  /*60d0*/  IMAD.U32 R2, RZ, RZ, UR4 ;  /* 0x00000004ff027e24 */ /* 0x000fce000f8e00ff */
.L_x_29:
[----:B------:R-:W-:Y:S05]  /*60e0*/  @!P0 BRA `(.L_x_23) ;  /* 0x0000000000048947 */ /* 0x000fea0003800000 */
[----:B------:R-:W-:Y:S01]  /*60f0*/  BPT.TRAP 0x1 ;  /* 0x000000040000795c */ /* 0x000fe20000300000 */
.L_x_23:
[----:B------:R-:W0:Y:S01]  /*6100*/  S2UR UR5, SR_CgaCtaId ;  /* 0x00000000000579c3 */ /* 0x000e220000008800 */
[----:B------:R-:W-:Y:S01]  /*6110*/  UMOV UR4, 0x400 ;  /* 0x0000040000047882 */ /* 0x000fe20000000000 */
[----:B------:R-:W-:Y:S01]  /*6120*/  IMAD.U32 R4, RZ, RZ, UR10 ;  /* 0x0000000aff047e24 */ /* 0x000fe2000f8e00ff */
[----:B------:R-:W-:Y:S01]  /*6130*/  SHF.L.U32 R5, R2, 0x1f, RZ ;  /* 0x0000001f02057819 */ /* 0x000fe200000006ff */
[----:B0-----:R-:W-:-:S06]  /*6140*/  ULEA UR4, UR5, UR4, 0x18 ;  /* 0x0000000405047291 */ /* 0x001fcc000f8ec03f */
[----:B-----5:R-:W-:-:S04]  /*6150*/  IMAD.U32 R0, RZ, RZ, UR4 ;  /* 0x00000004ff007e24 */ /* 0x020fc8000f8e00ff */
[----:B------:R-:W-:-:S04]  /*6160*/  IMAD R4, R4, 0x8, R0 ;  /* 0x0000000804047824 */ /* 0x000fc800078e0200 */
[----:B------:R0:W1:Y:S01]  /*6170*/  SYNCS.PHASECHK.TRANS64.TRYWAIT P1, [R4+URZ], R5 ;  /* 0x00000005040075a7 */ /* 0x000062000802017f */
[----:B------:R-:W-:Y:S05]  /*6180*/  @!P0 BRA `(.L_x_24) ;  /* 0x0000000000048947 */ /* 0x000fea0003800000 */
[----:B------:R-:W-:Y:S01]  /*6190*/  BPT.TRAP 0x1 ;  /* 0x000000040000795c */ /* 0x000fe20000300000 */
.L_x_24:
[----:B-1----:R-:W-:Y:S05]  /*61a0*/  @P1 BRA `(.L_x_25) ;  /* 0x0000000000081947 */ /* 0x002fea0003800000 */
[----:B------:R-:W1:Y:S02]  /*61b0*/  SYNCS.PHASECHK.TRANS64.TRYWAIT P1, [R4+URZ], R5 ;  /* 0x00000005040075a7 */ /* 0x000e64000802017f */
[----:B-1----:R-:W-:Y:S05]  /*61c0*/  @!P1 BRA `(.L_x_26) ;  /* 0x000002c000189947 */ /* 0x002fea0003800000 */
.L_x_25:
        /* <DEDUP_REMOVED lines=64> */
[----:B------:R-:W3:Y:S04]  /*65d0*/  LDL.LU.64 R20, [R1+0x400] ;  /* 0x0004000001147983 */ /* 0x000ee80000300a00 */
[----:B------:R-:W3:Y:S04]  /*65e0*/  LDL.LU.64 R22, [R1+0x408] ;  /* 0x0004080001167983 */ /* 0x000ee80000300a00 */
[----:B--2---:R-:W3:Y:S04]  /*65f0*/  LDL.LU.64 R24, [R1+0x410] ;  /* 0x0004100001187983 */ /* 0x004ee80000300a00 */
        /* <DEDUP_REMOVED lines=61> */
[----:B------:R-:W-:-:S02]  /*69d0*/  ULEA UR12, UR10, UR8, 0xb ;  /* 0x000000080a0c7291 */ /* 0x000fc4000f8e583f */
[----:B------:R-:W-:Y:S01]  /*69e0*/  ULEA UR13, UR10, UR9, 0xa ;  /* 0x000000090a0d7291 */ /* 0x000fe2000f8e503f */
[----:B------:R-:W-:Y:S01]  /*69f0*/  STL [R1+0xb10], R19 ;  /* 0x000b101301007387 */ /* 0x000fe20000100800 */
[----:B------:R-:W-:Y:S01]  /*6a00*/  UMOV UR5, 0x80000020 ;  /* 0x8000002000057882 */ /* 0x000fe20000000000 */
[----:B------:R-:W-:Y:S02]  /*6a10*/  UMOV UR7, 0x80000020 ;  /* 0x8000002000077882 */ /* 0x000fe40000000000 */
[----:B------:R-:W-:Y:S01]  /*6a20*/  UMOV UR4, UR12 ;  /* 0x0000000c00047c82 */ /* 0x000fe20008000000 */
[----:B------:R-:W-:Y:S01]  /*6a30*/  STL [R1+0xb0c], R18 ;  /* 0x000b0c1201007387 */ /* 0x000fe20000100800 */
[----:B------:R-:W-:-:S03]  /*6a40*/  UMOV UR6, UR13 ;  /* 0x0000000d00067c82 */ /* 0x000fc60008000000 */
[----:B------:R-:W-:Y:S04]  /*6a50*/  STL [R1+0xb08], R17 ;  /* 0x000b081101007387 */ /* 0x000fe80000100800 */
[----:B------:R-:W-:Y:S04]  /*6a60*/  STL [R1+0xb04], R16 ;  /* 0x000b041001007387 */ /* 0x000fe80000100800 */
[----:B------:R-:W-:Y:S04]  /*6a70*/  STL [R1+0xb00], R3 ;  /* 0x000b000301007387 */ /* 0x000fe80000100800 */
[----:B------:R-:W-:Y:S04]  /*6a80*/  STL [R1+0xafc], R2 ;  /* 0x000afc0201007387 */ /* 0x000fe80000100800 */
[----:B------:R-:W-:Y:S01]  /*6a90*/  STL [R1+0xaf8], R0 ;  /* 0x000af80001007387 */ /* 0x000fe20000100800 */
[----:B---3--:R-:W-:-:S06]  /*6aa0*/  WARPGROUP.ARRIVE ;  /* 0x00000000000079c5 */ /* 0x008fcc0000000000 */
[----:B------:R-:W-:Y:S03]  /*6ab0*/  IGMMA.64x256x32.S8.S8 R20, gdesc[UR4], R20, gsb0 ;  /* 0x06600000041479f1 */ /* 0x000fe60008041014 */
[----:B------:R-:W-:Y:S02]  /*6ac0*/  WARPGROUP.DEPBAR.LE gsb0, 0x0 ;  /* 0x00008000000079c5 */ /* 0x000fe40000010000 */
[----:B------:R-:W-:Y:S01]  /*6ad0*/  STL.64 [R1+0x400], R20 ;  /* 0x0004001401007387 */ /* 0x000fe20000100a00 */
[----:B------:R-:W-:Y:S02]  /*6ae0*/  IMAD.MOV.U32 R235, RZ, RZ, R133 ;  /* 0x000000ffffeb7224 */ /* 0x000fe400078e0085 */
[----:B------:R-:W-:Y:S01]  /*6af0*/  IMAD.MOV.U32 R234, RZ, RZ, R134 ;  /* 0x000000ffffea7224 */ /* 0x000fe200078e0086 */
[----:B------:R-:W-:Y:S01]  /*6b00*/  STL.64 [R1+0x408], R22 ;  /* 0x0004081601007387 */ /* 0x000fe20000100a00 */
[----:B------:R-:W-:-:S02]  /*6b10*/  IMAD.MOV.U32 R233, RZ, RZ, R135 ;  /* 0x000000ffffe97224 */ /* 0x000fc400078e0087 */
[----:B------:R-:W-:Y:S01]  /*6b20*/  IMAD.MOV.U32 R232, RZ, RZ, R136 ;  /* 0x000000ffffe87224 */ /* 0x000fe200078e0088 */
[----:B------:R2:W-:Y:S01]  /*6b30*/  STL.64 [R1+0x410], R24 ;  /* 0x0004101801007387 */ /* 0x0005e20000100a00 */
[----:B------:R-:W-:Y:S02]  /*6b40*/  IMAD.MOV.U32 R231, RZ, RZ, R137 ;  /* 0x000000ffffe77224 */ /* 0x000fe400078e0089 */
[----:B------:R-:W-:Y:S01]  /*6b50*/  IMAD.MOV.U32 R230, RZ, RZ, R138 ;  /* 0x000000ffffe67224 */ /* 0x000fe200078e008a */
[----:B------:R3:W-:Y:S01]  /*6b60*/  STL.64 [R1+0x418], R26 ;  /* 0x0004181a01007387 */ /* 0x0007e20000100a00 */
[----:B------:R-:W-:Y:S02]  /*6b70*/  IMAD.MOV.U32 R229, RZ, RZ, R139 ;  /* 0x000000ffffe57224 */ /* 0x000fe400078e008b */
[----:B------:R-:W-:Y:S01]  /*6b80*/  IMAD.MOV.U32 R228, RZ, RZ, R140 ;  /* 0x000000ffffe47224 */ /* 0x000fe200078e008c */
[----:B------:R4:W-:Y:S01]  /*6b90*/  STL.64 [R1+0x420], R28 ;  /* 0x0004201c01007387 */ /* 0x0009e20000100a00 */
        /* <DEDUP_REMOVED lines=9> */
[----:B------:R-:W-:-:S03]  /*6c30*/  IMAD.MOV.U32 R221, RZ, RZ, R147 ;  /* 0x000000ffffdd7224 */ /* 0x000fc600078e0093 */
        /* <DEDUP_REMOVED lines=48> */
[----:B------:R1:W-:Y:S04]  /*6f40*/  STL [R1+0x5c0], R132 ;  /* 0x0005c08401007387 */ /* 0x0003e80000100800 */
[----:B--2---:R-:W2:Y:S04]  /*6f50*/  LDL.LU.64 R24, [R1] ;  /* 0x0000000001187983 */ /* 0x004ea80000300a00 */
[----:B---3--:R-:W3:Y:S04]  /*6f60*/  LDL.LU.64 R26, [R1+0x8] ;  /* 0x00000800011a7983 */ /* 0x008ee80000300a00 */
[----:B----4-:R-:W4:Y:S04]  /*6f70*/  LDL.LU.64 R28, [R1+0x10] ;  /* 0x00001000011c7983 */ /* 0x010f280000300a00 */
[----:B0-----:R-:W2:Y:S04]  /*6f80*/  LDL.LU.64 R30, [R1+0x18] ;  /* 0x00001800011e7983 */ /* 0x001ea80000300a00 */
[----:B-1----:R-:W3:Y:S04]  /*6f90*/  LDL.LU.64 R32, [R1+0x20] ;  /* 0x0000200001207983 */ /* 0x002ee80000300a00 */
[----:B------:R-:W4:Y:S04]  /*6fa0*/  LDL.LU.64 R34, [R1+0x28] ;  /* 0x0000280001227983 */ /* 0x000f280000300a00 */
[----:B------:R-:W2:Y:S04]  /*6fb0*/  LDL.LU.64 R36, [R1+0x30] ;  /* 0x0000300001247983 */ /* 0x000ea80000300a00 */
[----:B------:R-:W3:Y:S04]  /*6fc0*/  LDL.LU.64 R38, [R1+0x38] ;  /* 0x0000380001267983 */ /* 0x000ee80000300a00 */
        /* <DEDUP_REMOVED lines=116> */
[----:B------:R-:W2:Y:S04]  /*7710*/  LDL.LU.64 R20, [R1+0x200] ;  /* 0x0002000001147983 */ /* 0x000ea80000300a00 */
[----:B------:R-:W2:Y:S04]  /*7720*/  LDL.LU.64 R22, [R1+0x208] ;  /* 0x0002080001167983 */ /* 0x000ea80000300a00 */
[----:B0-----:R-:W2:Y:S04]  /*7730*/  LDL.LU.64 R24, [R1+0x210] ;  /* 0x0002100001187983 */ /* 0x001ea80000300a00 */
        /* <DEDUP_REMOVED lines=80> */
[----:B--2---:R-:W-:-:S06]  /*7c40*/  WARPGROUP.ARRIVE ;  /* 0x00000000000079c5 */ /* 0x004fcc0000000000 */
        /* <DEDUP_REMOVED lines=12> */
[----:B------:R-:W-:-:S03]  /*7d10*/  IMAD.MOV.U32 R19, RZ, RZ, R141 ;  /* 0x000000ffff137224 */ /* 0x000fc600078e008d */
        /* <DEDUP_REMOVED lines=56> */
[----:B------:R0:W-:Y:S04]  /*80a0*/  STL [R1+0x3e0], R140 ;  /* 0x0003e08c01007387 */ /* 0x0001e80000100800 */
[----:B------:R-:W3:Y:S04]  /*80b0*/  LDL.LU.64 R146, [R1+0xf38] ;  /* 0x000f380001927983 */ /* 0x000ee80000300a00 */
[----:B------:R-:W3:Y:S04]  /*80c0*/  LDL.LU.64 R144, [R1+0xf30] ;  /* 0x000f300001907983 */ /* 0x000ee80000300a00 */
[----:B------:R-:W3:Y:S04]  /*80d0*/  LDL.LU.64 R142, [R1+0xf28] ;  /* 0x000f2800018e7983 */ /* 0x000ee80000300a00 */
[----:B0-----:R-:W3:Y:S04]  /*80e0*/  LDL.LU.64 R140, [R1+0xf20] ;  /* 0x000f2000018c7983 */ /* 0x001ee80000300a00 */
        /* <DEDUP_REMOVED lines=105> */
[----:B------:R0:W-:Y:S01]  /*8780*/  STL [R1+0x70], R52 ;  /* 0x0000703401007387 */ /* 0x0001e20000100800 */
[----:B------:R-:W-:Y:S02]  /*8790*/  IMAD.MOV.U32 R206, RZ, RZ, R122 ;  /* 0x000000ffffce7224 */ /* 0x000fe400078e007a */
[----:B------:R-:W-:Y:S01]  /*87a0*/  IMAD.MOV.U32 R207, RZ, RZ, R123 ;  /* 0x000000ffffcf7224 */ /* 0x000fe200078e007b */
[----:B------:R-:W2:Y:S01]  /*87b0*/  LDL.LU.64 R150, [R1+0xd48] ;  /* 0x000d480001967983 */ /* 0x000ea20000300a00 */
[----:B------:R-:W-:Y:S02]  /*87c0*/  IMAD.MOV.U32 R204, RZ, RZ, R120 ;  /* 0x000000ffffcc7224 */ /* 0x000fe400078e0078 */
[----:B------:R-:W-:Y:S01]  /*87d0*/  IMAD.MOV.U32 R205, RZ, RZ, R121 ;  /* 0x000000ffffcd7224 */ /* 0x000fe200078e0079 */
[----:B------:R-:W2:Y:S01]  /*87e0*/  LDL.LU.64 R148, [R1+0xd40] ;  /* 0x000d400001947983 */ /* 0x000ea20000300a00 */
[----:B------:R-:W-:-:S02]  /*87f0*/  IMAD.MOV.U32 R202, RZ, RZ, R118 ;  /* 0x000000ffffca7224 */ /* 0x000fc400078e0076 */
[----:B------:R-:W-:Y:S01]  /*8800*/  IMAD.MOV.U32 R203, RZ, RZ, R119 ;  /* 0x000000ffffcb7224 */ /* 0x000fe200078e0077 */
[----:B------:R-:W2:Y:S01]  /*8810*/  LDL.LU.64 R146, [R1+0xd38] ;  /* 0x000d380001927983 */ /* 0x000ea20000300a00 */
        /* <DEDUP_REMOVED lines=96> */
[----:B------:R-:W-:-:S03]  /*8e20*/  IMAD.MOV.U32 R221, RZ, RZ, R53 ;  /* 0x000000ffffdd7224 */ /* 0x000fc600078e0035 */
        /* <DEDUP_REMOVED lines=31> */
[----:B------:R-:W-:Y:S01]  /*9020*/  STL [R1+0x6f0], R152 ;  /* 0x0006f09801007387 */ /* 0x000fe20000100800 */
        /* <DEDUP_REMOVED lines=53> */
[----:B------:R-:W4:Y:S01]  /*9380*/  LDL.LU R136, [R1+0x70] ;  /* 0x0000700001887983 */ /* 0x000f220000300800 */
[----:B------:R-:W-:-:S02]  /*9390*/  IMAD.MOV.U32 R137, RZ, RZ, R221 ;  /* 0x000000ffff897224 */ /* 0x000fc400078e00dd */
[----:B------:R-:W-:Y:S01]  /*93a0*/  IMAD.MOV.U32 R138, RZ, RZ, R222 ;  /* 0x000000ffff8a7224 */ /* 0x000fe200078e00de */
[----:B------:R-:W2:Y:S01]  /*93b0*/  LDL.LU R221, [R1+0xb4c] ;  /* 0x000b4c0001dd7983 */ /* 0x000ea20000300800 */
[----:B------:R-:W-:Y:S02]  /*93c0*/  IMAD.MOV.U32 R139, RZ, RZ, R223 ;  /* 0x000000ffff8b7224 */ /* 0x000fe400078e00df */
[----:B------:R-:W-:Y:S01]  /*93d0*/  IMAD.MOV.U32 R140, RZ, RZ, R224 ;  /* 0x000000ffff8c7224 */ /* 0x000fe200078e00e0 */
[----:B------:R-:W2:Y:S01]  /*93e0*/  LDL.LU R222, [R1+0xb48] ;  /* 0x000b480001de7983 */ /* 0x000ea20000300800 */
[----:B------:R-:W-:-:S03]  /*93f0*/  IMAD.MOV.U32 R141, RZ, RZ, R225 ;  /* 0x000000ffff8d7224 */ /* 0x000fc600078e00e1 */
        /* <DEDUP_REMOVED lines=13> */
[----:B------:R-:W-:Y:S02]  /*94d0*/  IMAD.MOV.U32 R148, RZ, RZ, R232 ;  /* 0x000000ffff947224 */ /* 0x000fe400078e00e8 */
[----:B------:R-:W-:Y:S01]  /*94e0*/  IMAD.MOV.U32 R150, RZ, RZ, R234 ;  /* 0x000000ffff967224 */ /* 0x000fe200078e00ea */
[----:B------:R-:W2:Y:S01]  /*94f0*/  LDL.LU R230, [R1+0xb28] ;  /* 0x000b280001e67983 */ /* 0x000ea20000300800 */
[----:B------:R-:W-:Y:S02]  /*9500*/  IMAD.MOV.U32 R151, RZ, RZ, R235 ;  /* 0x000000ffff977224 */ /* 0x000fe400078e00eb */
[----:B------:R-:W-:Y:S01]  /*9510*/  IMAD.MOV.U32 R149, RZ, RZ, R233 ;  /* 0x000000ffff957224 */ /* 0x000fe200078e00e9 */
[----:B------:R-:W2:Y:S04]  /*9520*/  LDL.LU R231, [R1+0xb24] ;  /* 0x000b240001e77983 */ /* 0x000ea80000300800 */
[----:B------:R-:W2:Y:S04]  /*9530*/  LDL.LU R232, [R1+0xb20] ;  /* 0x000b200001e87983 */ /* 0x000ea80000300800 */
[----:B------:R-:W2:Y:S04]  /*9540*/  LDL.LU R233, [R1+0xb1c] ;  /* 0x000b1c0001e97983 */ /* 0x000ea80000300800 */
[----:B------:R-:W2:Y:S04]  /*9550*/  LDL.LU R234, [R1+0xb18] ;  /* 0x000b180001ea7983 */ /* 0x000ea80000300800 */
[----:B------:R-:W2:Y:S04]  /*9560*/  LDL.LU R235, [R1+0xb14] ;  /* 0x000b140001eb7983 */ /* 0x000ea80000300800 */
[----:B------:R-:W-:Y:S04]  /*9570*/  STL.64 [R1+0x8f0], R150 ;  /* 0x0008f09601007387 */ /* 0x000fe80000100a00 */
[----:B------:R-:W-:Y:S04]  /*9580*/  STL.64 [R1+0x8e8], R148 ;  /* 0x0008e89401007387 */ /* 0x000fe80000100a00 */
[----:B------:R-:W-:Y:S04]  /*9590*/  STL.64 [R1+0x8e0], R146 ;  /* 0x0008e09201007387 */ /* 0x000fe80000100a00 */
[----:B------:R-:W-:Y:S04]  /*95a0*/  STL.64 [R1+0x8d8], R144 ;  /* 0x0008d89001007387 */ /* 0x000fe80000100a00 */
[----:B------:R-:W-:Y:S04]  /*95b0*/  STL.64 [R1+0x8d0], R142 ;  /* 0x0008d08e01007387 */ /* 0x000fe80000100a00 */
[----:B------:R-:W-:Y:S04]  /*95c0*/  STL.64 [R1+0x8c8], R140 ;  /* 0x0008c88c01007387 */ /* 0x000fe80000100a00 */
[----:B------:R-:W-:Y:S04]  /*95d0*/  STL.64 [R1+0x8c0], R138 ;  /* 0x0008c08a01007387 */ /* 0x000fe80000100a00 */
[----:B----4-:R-:W-:Y:S04]  /*95e0*/  STL.64 [R1+0x8b8], R136 ;  /* 0x0008b88801007387 */ /* 0x010fe80000100a00 */
[----:B---3--:R-:W-:Y:S04]  /*95f0*/  STL.64 [R1+0x8b0], R134 ;  /* 0x0008b08601007387 */ /* 0x008fe80000100a00 */
[----:B--2---:R-:W-:Y:S04]  /*9600*/  STL.64 [R1+0x8a8], R132 ;  /* 0x0008a88401007387 */ /* 0x004fe80000100a00 */
        /* <DEDUP_REMOVED lines=183> */
[----:B------:R0:W5:Y:S01]  /*a180*/  LDL.LU R17, [R1+0xb08] ;  /* 0x000b080001117983 */ /* 0x0001620000300800 */
[----:B------:R-:W-:-:S03]  /*a190*/  IMAD.MOV.U32 R149, RZ, RZ, R3 ;  /* 0x000000ffff957224 */ /* 0x000fc600078e0003 */
        /* <DEDUP_REMOVED lines=195> */
[----:B------:R-:W-:Y:S01]  /*add0*/  IMAD.MOV.U32 R151, RZ, RZ, R221 ;  /* 0x000000ffff977224 */ /* 0x000fe200078e00dd */
[----:B------:R-:W-:Y:S02]  /*ade0*/  UIADD3 UR4, UR12, 0x2, URZ ;  /* 0x000000020c047890 */ /* 0x000fe4000fffe03f */
[----:B------:R-:W-:Y:S01]  /*adf0*/  UIADD3 UR6, UR13, 0x2, URZ ;  /* 0x000000020d067890 */ /* 0x000fe2000fffe03f */
[----:B------:R-:W-:Y:S01]  /*ae00*/  UMOV UR5, 0x80000020 ;  /* 0x8000002000057882 */ /* 0x000fe20000000000 */
[----:B------:R-:W-:Y:S01]  /*ae10*/  UMOV UR7, 0x80000020 ;  /* 0x8000002000077882 */ /* 0x000fe20000000000 */
        /* <DEDUP_REMOVED lines=238> */
[----:B------:R-:W-:Y:S01]  /*bd00*/  IMAD.MOV.U32 R235, RZ, RZ, R4 ;  /* 0x000000ffffeb7224 */ /* 0x000fe200078e0004 */
[----:B------:R-:W-:Y:S01]  /*bd10*/  UIADD3 UR4, UR12, 0x402, URZ ;  /* 0x000004020c047890 */ /* 0x000fe2000fffe03f */
[----:B------:R-:W3:Y:S01]  /*bd20*/  LDL.LU.64 R106, [R1+0x840] ;  /* 0x00084000016a7983 */ /* 0x000ee20000300a00 */
[----:B------:R-:W-:-:S03]  /*bd30*/  UMOV UR5, 0x80000020 ;  /* 0x8000002000057882 */ /* 0x000fc60000000000 */
        /* <DEDUP_REMOVED lines=137> */
[----:B------:R-:W-:Y:S01]  /*c5d0*/  BPT.TRAP 0x1 ;  /* 0x000000040000795c */ /* 0x000fe20000300000 */
.L_x_27:
[----:B-----5:R-:W-:Y:S01]  /*c5e0*/  ISETP.NE.AND P1, PT, R19, RZ, PT ;  /* 0x000000ff1300720c */ /* 0x020fe20003f25270 */
[----:B------:R-:W-:Y:S01]  /*c5f0*/  IMAD.U32 R4, RZ, RZ, UR11 ;  /* 0x0000000bff047e24 */ /* 0x000fe2000f8e00ff */
[----:B------:R-:W-:-:S11]  /*c600*/  UISETP.GT.U32.AND UP0, UPT, UR38, 0x1, UPT ;  /* 0x000000012600788c */ /* 0x000fd6000bf04070 */
[----:B------:R-:W-:-:S04]  /*c610*/  @P1 IMAD R4, R4, 0x8, R0 ;  /* 0x0000000804041824 */ /* 0x000fc800078e0200 */
[----:B------:R-:W-:-:S05]  /*c620*/  @P1 VIADD R4, R4, 0x20 ;  /* 0x0000002004041836 */ /* 0x000fca0000000000 */
[----:B------:R-:W-:-:S04]  /*c630*/  @P1 PRMT R4, R152, 0x654, R4 ;  /* 0x0000065498041816 */ /* 0x000fc80000000004 */
[----:B------:R0:W-:Y:S01]  /*c640*/  @P1 SYNCS.ARRIVE.TRANS64.RED.A1T0 RZ, [R4+URZ], RZ ;  /* 0x000000ff04ff19a7 */ /* 0x0001e2000810043f */
[----:B------:R-:W-:-:S13]  /*c650*/  PLOP3.LUT P1, PT, PT, PT, UP0, 0x80, 0x0 ;  /* 0x000000000000781c */ /* 0x000fda0003f2f008 */
[----:B0-----:R-:W-:Y:S05]  /*c660*/  @P1 BRA `(.L_x_28) ;  /* 0x0000000000041947 */ /* 0x001fea0003800000 */
[----:B------:R-:W-:Y:S01]  /*c670*/  BPT.TRAP 0x1 ;  /* 0x000000040000795c */ /* 0x000fe20000300000 */
.L_x_28:
[----:B------:R-:W-:Y:S01]  /*c680*/  UIADD3 UR10, UR10, 0x1, URZ ;  /* 0x000000010a0a7890 */ /* 0x000fe2000fffe03f */
[C---:B------:R-:W-:Y:S01]  /*c690*/  ISETP.GT.AND P1, PT, R3.reuse, 0x1, PT ;  /* 0x000000010300780c */ /* 0x040fe20003f24270 */
[----:B------:R-:W-:Y:S01]  /*c6a0*/  UIADD3 UR11, UR11, 0x1, URZ ;  /* 0x000000010b0b7890 */ /* 0x000fe2000fffe03f */
[----:B------:R-:W-:Y:S01]  /*c6b0*/  VIADD R3, R3, 0xffffffff ;  /* 0xffffffff03037836 */ /* 0x000fe20000000000 */
[----:B------:R-:W-:Y:S02]  /*c6c0*/  UISETP.NE.AND UP0, UPT, UR10, 0x4, UPT ;  /* 0x000000040a00788c */ /* 0x000fe4000bf05270 */
[----:B------:R-:W-:Y:S02]  /*c6d0*/  UISETP.NE.AND UP1, UPT, UR11, 0x4, UPT ;  /* 0x000000040b00788c */ /* 0x000fe4000bf25270 */
[----:B------:R-:W-:Y:S02]  /*c6e0*/  USEL UR4, URZ, 0x1, UP0 ;  /* 0x000000013f047887 */ /* 0x000fe40008000000 */
[----:B------:R-:W-:-:S02]  /*c6f0*/  USEL UR10, UR10, URZ, UP0 ;  /* 0x0000003f0a0a7287 */ /* 0x000fc40008000000 */
[----:B------:R-:W-:Y:S02]  /*c700*/  USEL UR11, UR11, URZ, UP1 ;  /* 0x0000003f0b0b7287 */ /* 0x000fe40008800000 */
[----:B------:R-:W-:Y:S01]  /*c710*/  LOP3.LUT R2, R2, UR4, RZ, 0x3c, !PT ;  /* 0x0000000402027c12 */ /* 0x000fe2000f8e3cff */
[----:B------:R-:W-:Y:S09]  /*c720*/  @P1 BRA `(.L_x_29) ;  /* 0xffffff98006c1947 */ /* 0x000ff2000383ffff */
.L_x_22:
[----:B------:R-:W0:Y:S02]  /*c730*/  LDC R2, c[0x0][0x28c] ;  /* 0x0000a300ff027b82 */ /* 0x000e240000000800 */
[----:B0-----:R-:W-:-:S13]  /*c740*/  ISETP.GE.AND P1, PT, R2, 0x1, PT ;  /* 0x000000010200780c */ /* 0x001fda0003f26270 */
[----:B------:R-:W-:Y:S05]  /*c750*/  @!P1 BRA `(.L_x_30) ;  /* 0x0000000000449947 */ /* 0x000fea0003800000 */
[----:B------:R-:W-:Y:S05]  /*c760*/  @!P0 BRA `(.L_x_31) ;  /* 0x0000000000048947 */ /* 0x000fea0003800000 */
[----:B------:R-:W-:Y:S01]  /*c770*/  BPT.TRAP 0x1 ;  /* 0x000000040000795c */ /* 0x000fe20000300000 */
.L_x_31:
[----:B-----5:R-:W-:Y:S01]  /*c780*/  ISETP.NE.AND P0, PT, R19, RZ, PT ;  /* 0x000000ff1300720c */ /* 0x020fe20003f05270 */
[----:B------:R-:W-:-:S12]  /*c790*/  UISETP.LT.AND UP1, UPT, UR48, 0x1, UPT ;  /* 0x000000013000788c */ /* 0x000fd8000bf21270 */
[----:B------:R-:W-:-:S05]  /*c7a0*/  VOTEU.ANY UP0, P0 ;  /* 0x00000000003f7886 */ /* 0x000fca0000000100 */
[----:B------:R-:W-:-:S04]  /*c7b0*/  @UP0 USEL UR4, UR48, 0x1, UP1 ;  /* 0x0000000130040887 */ /* 0x000fc80008800000 */
[----:B------:R-:W-:Y:S02]  /*c7c0*/  @UP0 UIADD3 UR4, UR37, UR48, -UR4 ;  /* 0x0000003025040290 */ /* 0x000fe4000fffe804 */
[----:B------:R-:W-:-:S04]  /*c7d0*/  UISETP.GT.U32.AND UP0, UPT, UR38, 0x1, UPT ;  /* 0x000000012600788c */ /* 0x000fc8000bf04070 */
[----:B------:R-:W-:-:S04]  /*c7e0*/  IMAD.U32 R2, RZ, RZ, UR4 ;  /* 0x00000004ff027e24 */ /* 0x000fc8000f8e00ff */
[----:B------:R-:W-:-:S05]  /*c7f0*/  @P0 IMAD.SHL.U32 R2, R2, 0x8, RZ ;  /* 0x0000000802020824 */ /* 0x000fca00078e00ff */
[----:B------:R-:W-:-:S04]  /*c800*/  @P0 LOP3.LUT R2, R2, 0x18, RZ, 0xc0, !PT ;  /* 0x0000001802020812 */ /* 0x000fc800078ec0ff */
[----:B------:R-:W-:-:S04]  /*c810*/  @P0 IADD3 R0, R0, 0x20, R2 ;  /* 0x0000002000000810 */ /* 0x000fc80007ffe002 */
[----:B------:R-:W-:-:S04]  /*c820*/  @P0 PRMT R0, R152, 0x654, R0 ;  /* 0x0000065498000816 */ /* 0x000fc80000000000 */
[----:B------:R0:W-:Y:S01]  /*c830*/  @P0 SYNCS.ARRIVE.TRANS64.RED.A1T0 RZ, [R0+URZ], RZ ;  /* 0x000000ff00ff09a7 */ /* 0x0001e2000810043f */
[----:B------:R-:W-:-:S13]  /*c840*/  PLOP3.LUT P0, PT, PT, PT, UP0, 0x80, 0x0 ;  /* 0x000000000000781c */ /* 0x000fda0003f0f008 */
[----:B0-----:R-:W-:Y:S05]  /*c850*/  @P0 BRA `(.L_x_30) ;  /* 0x0000000000040947 */ /* 0x001fea0003800000 */
[----:B------:R-:W-:Y:S01]  /*c860*/  BPT.TRAP 0x1 ;  /* 0x000000040000795c */ /* 0x000fe20000300000 */
.L_x_30:
[----:B------:R-:W0:Y:S01]  /*c870*/  S2R R5, SR_TID.X ;  /* 0x0000000000057919 */ /* 0x000e220000002100 */
[----:B------:R-:W-:Y:S01]  /*c880*/  IMAD.MOV.U32 R159, RZ, RZ, 0x6540 ;  /* 0x00006540ff9f7424 */ /* 0x000fe200078e00ff */
[----:B------:R-:W-:Y:S01]  /*c890*/  ULDC UR11, c[0x0][0x288] ;  /* 0x0000a200000b7ab9 */ /* 0x000fe20000000800 */
[----:B------:R-:W-:Y:S02]  /*c8a0*/  UIADD3 UR37, UR48, UR37, URZ ;  /* 0x0000002530257290 */ /* 0x000fe4000fffe03f */
[----:B------:R-:W-:Y:S02]  /*c8b0*/  UIMAD.WIDE UR6, UR49, 0x200, URZ ;  /* 0x00000200310678a5 */ /* 0x000fe4000f8e023f */
[----:B------:R-:W-:Y:S01]  /*c8c0*/  USHF.L.U32 UR49, UR49, 0x9, URZ ;  /* 0x0000000931317899 */ /* 0x000fe2000800063f */
[----:B------:R-:W-:Y:S01]  /*c8d0*/  ULDC UR10, c[0x0][0x284] ;  /* 0x0000a100000a7ab9 */ /* 0x000fe20000000800 */
[----:B------:R-:W-:Y:S01]  /*c8e0*/  USHF.R.U32.HI UR4, URZ, 0x2, UR37 ;  /* 0x000000023f047899 */ /* 0x000fe20008011625 */
[----:B------:R-:W-:Y:S01]  /*c8f0*/  IMAD.U32 R14, RZ, RZ, UR10 ;  /* 0x0000000aff0e7e24 */ /* 0x000fe2000f8e00ff */
[----:B------:R-:W-:-:S02]  /*c900*/  USHF.R.S32.HI UR12, URZ, 0x1f, UR41 ;  /* 0x0000001f3f0c7899 */ /* 0x000fc40008011429 */
[----:B------:R-:W-:Y:S01]  /*c910*/  ULOP3.LUT UR4, UR4, 0x1, URZ, 0xc0, !UPT ;  /* 0x0000000104047892 */ /* 0x000fe2000f8ec03f */
[----:B------:R-:W-:Y:S01]  /*c920*/  ULDC.64 UR8, c[0x0][0x5d0] ;  /* 0x0001740000087ab9 */ /* 0x000fe20000000a00 */
[----:B------:R-:W-:Y:S02]  /*c930*/  UISETP.GT.U32.AND UP0, UPT, UR37, 0x3, UPT ;  /* 0x000000032500788c */ /* 0x000fe4000bf04070 */
[----:B------:R-:W-:Y:S02]  /*c940*/  UISETP.NE.U32.AND UP1, UPT, UR4, 0x1, UPT ;  /* 0x000000010400788c */ /* 0x000fe4000bf25070 */
[----:B------:R-:W-:Y:S02]  /*c950*/  UIMAD UR5, UR12, UR8, URZ ;  /* 0x000000080c0572a4 */ /* 0x000fe4000f8e023f */
[----:B------:R-:W-:Y:S02]  /*c960*/  UISETP.LT.U32.AND UP0, UPT, UR48, 0x4, UP0 ;  /* 0x000000043000788c */ /* 0x000fe40008701070 */
[----:B------:R-:W-:-:S02]  /*c970*/  UISETP.GT.U32.AND UP1, UPT, UR48, 0x3, !UP1 ;  /* 0x000000033000788c */ /* 0x000fc4000cf24070 */
[----:B------:R-:W-:Y:S02]  /*c980*/  UIMAD UR5, UR41, UR9, UR5 ;  /* 0x00000009290572a4 */ /* 0x000fe4000f8e0205 */
[----:B------:R-:W-:Y:S02]  /*c990*/  USEL UR4, URZ, 0x1, !UP1 ;  /* 0x000000013f047887 */ /* 0x000fe4000c800000 */
[----:B------:R-:W-:Y:S01]  /*c9a0*/  ULOP3.LUT UR37, UR37, 0x3, URZ, 0xc0, !UPT ;  /* 0x0000000325257892 */ /* 0x000fe2000f8ec03f */
[----:B0-----:R-:W-:Y:S01]  /*c9b0*/  IMAD.SHL.U32 R158, R5, 0x2, RZ ;  /* 0x00000002059e7824 */ /* 0x001fe200078e00ff */
[--C-:B------:R-:W-:Y:S02]  /*c9c0*/  SHF.R.U32.HI R2, RZ, 0x7, R5.reuse ;  /* 0x00000007ff027819 */ /* 0x100fe40000011605 */
[----:B-----5:R-:W-:Y:S02]  /*c9d0*/  SHF.R.U32.HI R3, RZ, 0x2, R5 ;  /* 0x00000002ff037819 */ /* 0x020fe40000011605 */
[----:B------:R-:W-:-:S02]  /*c9e0*/  LOP3.LUT R158, R158, 0x6, RZ, 0xc0, !PT ;  /* 0x000000069e9e7812 */ /* 0x000fc400078ec0ff */
[----:B------:R-:W-:Y:S02]  /*c9f0*/  LOP3.LUT R2, R2, 0x1, RZ, 0xc0, !PT ;  /* 0x0000000102027812 */ /* 0x000fe400078ec0ff */
[----:B------:R-:W-:Y:S02]  /*ca00*/  LOP3.LUT R4, R5, 0x60, RZ, 0xc0, !PT ;  /* 0x0000006005047812 */ /* 0x000fe400078ec0ff */
[----:B------:R-:W-:Y:S01]  /*ca10*/  PRMT R158, R158, R159, UR40 ;  /* 0x000000289e9e7e16 */ /* 0x000fe2000800009f */
[----:B------:R-:W-:Y:S01]  /*ca20*/  USHF.L.U32 UR40, UR40, 0x8, URZ ;  /* 0x0000000828287899 */ /* 0x000fe2000800063f */
[----:B------:R-:W-:Y:S01]  /*ca30*/  IMAD.SHL.U32 R15, R2, 0x40, RZ ;  /* 0x00000040020f7824 */ /* 0x000fe200078e00ff */
[----:B------:R-:W-:Y:S02]  /*ca40*/  LOP3.LUT R3, R3, 0x7, RZ, 0xc0, !PT ;  /* 0x0000000703037812 */ /* 0x000fe400078ec0ff */
[----:B------:R-:W-:Y:S01]  /*ca50*/  SHF.R.U32.HI R4, RZ, 0x1, R4 ;  /* 0x00000001ff047819 */ /* 0x000fe20000011604 */
[----:B------:R-:W-:Y:S01]  /*ca60*/  UISETP.GE.AND UP2, UPT, UR40, UR11, UPT ;  /* 0x0000000b2800728c */ /* 0x000fe2000bf46270 */
[----:B------:R-:W-:-:S02]  /*ca70*/  LOP3.LUT R15, R15, 0x40, R3, 0xe2, !PT ;  /* 0x000000400f0f7812 */ /* 0x000fc400078ee203 */
[----:B------:R-:W-:Y:S01]  /*ca80*/  IADD3 R0, RZ, -R4, -R3 ;  /* 0x80000004ff007210 */ /* 0x000fe20007ffe803 */
[----:B------:R-:W-:Y:S01]  /*ca90*/  UISETP.GE.OR UP2, UPT, UR49, UR10, UP2 ;  /* 0x0000000a3100728c */ /* 0x000fe20009746670 */
[----:B------:R-:W-:Y:S02]  /*caa0*/  LOP3.LUT R15, R15, UR6, R4, 0xfe, !PT ;  /* 0x000000060f0f7c12 */ /* 0x000fe4000f8efe04 */
[----:B------:R-:W-:Y:S01]  /*cab0*/  LOP3.LUT R4, R5, 0x3, RZ, 0xc0, !PT ;  /* 0x0000000305047812 */ /* 0x000fe200078ec0ff */
[----:B------:R-:W-:Y:S01]  /*cac0*/  IMAD R0, R2, -0x40, R0 ;  /* 0xffffffc002007824 */ /* 0x000fe200078e0200 */
[----:B------:R-:W-:Y:S01]  /*cad0*/  SHF.R.S32.HI R159, RZ, 0x1f, R158 ;  /* 0x0000001fff9f7819 */ /* 0x000fe2000001149e */
[----:B------:R-:W-:Y:S01]  /*cae0*/  IMAD.MOV.U32 R2, RZ, RZ, -0x2 ;  /* 0xfffffffeff027424 */ /* 0x000fe200078e00ff */
[----:B------:R-:W-:Y:S02]  /*caf0*/  PLOP3.LUT P0, PT, PT, PT, UP2, 0x80, 0x0 ;  /* 0x000000000000781c */ /* 0x000fe40003f0f028 */
[----:B------:R-:W-:Y:S01]  /*cb00*/  IADD3 R14, R14, -UR49, R0 ;  /* 0x800000310e0e7c10 */ /* 0x000fe2000fffe000 */
[----:B------:R-:W-:Y:S01]  /*cb10*/  IMAD R4, R4, R2, UR11 ;  /* 0x0000000b04047e24 */ /* 0x000fe2000f8e0202 */
[----:B------:R-:W-:Y:S01]  /*cb20*/  UMOV UR49, 0xffffffff ;  /* 0xffffffff00317882 */ /* 0x000fe20000000000 */
[----:B------:R-:W-:Y:S01]  /*cb30*/  IMAD.U32 R2, RZ, RZ, UR8 ;  /* 0x00000008ff027e24 */ /* 0x000fe2000f8e00ff */
[----:B------:R-:W-:Y:S01]  /*cb40*/  USEL UR8, URZ, 0x1, !UP0 ;  /* 0x000000013f087887 */ /* 0x000fe2000c000000 */
[----:B------:R-:W-:-:S02]  /*cb50*/  VIADD R0, R4, -UR40 ;  /* 0x8000002804007c36 */ /* 0x000fc40008000000 */
[----:B------:R-:W-:Y:S01]  /*cb60*/  IMAD.WIDE.U32 R2, R2, UR41, R158 ;  /* 0x0000002902027c25 */ /* 0x000fe2000f8e009e */
[----:B------:R-:W-:-:S03]  /*cb70*/  ULOP3.LUT UR36, UR4, UR36, UR8, 0x96, !UPT ;  /* 0x0000002404247292 */ /* 0x000fc6000f8e9608 */
[----:B------:R-:W-:Y:S01]  /*cb80*/  VIADD R3, R3, UR5 ;  /* 0x0000000503037c36 */ /* 0x000fe20008000000 */
[----:B------:R-:W-:Y:S08]  /*cb90*/  @P0 BRA `(.L_x_32) ;  /* 0x0000023400e40947 */ /* 0x000ff00003800000 */
[----:B------:R-:W-:Y:S01]  /*cba0*/  ISETP.NE.AND P0, PT, R18, RZ, PT ;  /* 0x000000ff1200720c */ /* 0x000fe20003f05270 */
[----:B------:R-:W-:Y:S01]  /*cbb0*/  ULDC.64 UR10, c[0x0][0x5c8] ;  /* 0x00017200000a7ab9 */ /* 0x000fe20000000a00 */
[----:B------:R-:W-:Y:S01]  /*cbc0*/  BSSY B0, `(.L_x_32) ;  /* 0x0002376000007945 */ /* 0x000fe20003800000 */
[----:B------:R-:W-:Y:S01]  /*cbd0*/  UIMAD UR4, UR7, UR10, URZ ;  /* 0x0000000a070472a4 */ /* 0x000fe2000f8e023f */
[----:B------:R-:W-:Y:S02]  /*cbe0*/  IMAD.U32 R6, RZ, RZ, UR11 ;  /* 0x0000000bff067e24 */ /* 0x000fe4000f8e00ff */
[----:B------:R-:W-:-:S04]  /*cbf0*/  IMAD.WIDE.U32 R2, R15, UR10, R2 ;  /* 0x0000000a0f027c25 */ /* 0x000fc8000f8e0002 */
[----:B------:R-:W-:-:S04]  /*cc00*/  IMAD R6, R15, R6, UR4 ;  /* 0x000000040f067e24 */ /* 0x000fc8000f8e0206 */
[----:B------:R-:W-:Y:S01]  /*cc10*/  IMAD.IADD R6, R3, 0x1, R6 ;  /* 0x0000000103067824 */ /* 0x000fe200078e0206 */
[----:B------:R-:W-:Y:S06]  /*cc20*/  @!P0 BRA `(.L_x_33) ;  /* 0x0000017000a48947 */ /* 0x000fec0003800000 */
[----:B------:R-:W0:Y:S01]  /*cc30*/  LDC.64 R12, c[0x0][0x5b0] ;  /* 0x00016c00ff0c7b82 */ /* 0x000e220000000a00 */
[----:B------:R-:W-:Y:S01]  /*cc40*/  ULDC.64 UR8, c[0x0][0x5b8] ;  /* 0x00016e0000087ab9 */ /* 0x000fe20000000a00 */
[----:B------:R-:W-:Y:S01]  /*cc50*/  ISETP.GE.AND P1, PT, R14, 0x1, PT ;  /* 0x000000010e00780c */ /* 0x000fe20003f26270 */
[----:B------:R-:W-:Y:S02]  /*cc60*/  UIMAD UR4, UR12, UR8, URZ ;  /* 0x000000080c0472a4 */ /* 0x000fe4000f8e023f */
[----:B------:R-:W-:Y:S01]  /*cc70*/  IMAD.U32 R4, RZ, RZ, UR8 ;  /* 0x00000008ff047e24 */ /* 0x000fe2000f8e00ff */
[----:B------:R-:W-:Y:S01]  /*cc80*/  BSSY B1, `(.L_x_34) ;  /* 0x000000e000017945 */ /* 0x000fe20003800000 */
[----:B------:R-:W-:Y:S01]  /*cc90*/  ISETP.LT.OR P2, PT, R0, 0x1, !P1 ;  /* 0x000000010000780c */ /* 0x000fe20004f41670 */
[----:B------:R-:W-:Y:S01]  /*cca0*/  UIMAD UR4, UR41, UR9, UR4 ;  /* 0x00000009290472a4 */ /* 0x000fe2000f8e0204 */
[----:B------:R-:W1:Y:S01]  /*ccb0*/  LDC.64 R20, c[0x0][0x5a8] ;  /* 0x00016a00ff147b82 */ /* 0x000e620000000a00 */
[----:B------:R-:W-:-:S04]  /*ccc0*/  IMAD.WIDE.U32 R158, R4, UR41, R158 ;  /* 0x00000029049e7c25 */ /* 0x000fc8000f8e009e */
[----:B------:R-:W-:Y:S02]  /*ccd0*/  VIADD R23, R159, UR4 ;  /* 0x000000049f177c36 */ /* 0x000fe40008000000 */
[----:B------:R-:W-:Y:S02]  /*cce0*/  IMAD.MOV.U32 R22, RZ, RZ, R158 ;  /* 0x000000ffff167224 */ /* 0x000fe400078e009e */
[----:B0-----:R-:W-:Y:S02]  /*ccf0*/  IMAD R10, R12, UR7, RZ ;  /* 0x000000070c0a7c24 */ /* 0x001fe4000f8e02ff */
[----:B------:R-:W-:-:S04]  /*cd00*/  IMAD.WIDE.U32 R4, R15, R12, R22 ;  /* 0x0000000c0f047225 */ /* 0x000fc800078e0016 */
[----:B------:R-:W-:Y:S01]  /*cd10*/  IMAD R10, R15, R13, R10 ;  /* 0x0000000d0f0a7224 */ /* 0x000fe200078e020a */
[----:B-1----:R-:W-:-:S04]  /*cd20*/  IADD3 R8, P0, R4, R20, RZ ;  /* 0x0000001404087210 */ /* 0x002fc80007f1e0ff */
[----:B------:R-:W-:Y:S01]  /*cd30*/  IADD3.X R9, R21, R5, R10, P0, !PT ;  /* 0x0000000515097210 */ /* 0x000fe200007fe40a */
[----:B------:R-:W-:Y:S08]  /*cd40*/  @P2 BRA `(.L_x_35) ;  /* 0x0000000000042947 */ /* 0x000ff00003800000 */
[----:B------:R0:W5:Y:S02]  /*cd50*/  LDG.E.U8 R16, desc[UR50][R8.64] ;  /* 0x0000003208107981 */ /* 0x000164000c1e1100 */
.L_x_35:
[----:B------:R-:W-:Y:S05]  /*cd60*/  BSYNC B1 ;  /* 0x0000000000017941 */ /* 0x000fea0003800000 */
.L_x_34:
[----:B------:R-:W2:Y:S01]  /*cd70*/  LDL.LU R7, [R1+0x400] ;  /* 0x0004000001077983 */ /* 0x000ea20000300800 */
[----:B-----5:R-:W-:Y:S01]  /*cd80*/  LOP3.LUT R3, R16, 0xffff, RZ, 0xc0, !PT ;  /* 0x0000ffff10037812 */ /* 0x020fe200078ec0ff */
[----:B------:R-:W-:Y:S01]  /*cd90*/  ULDC.64 UR4, c[0x0][0x5c0] ;  /* 0x0001700000047ab9 */ /* 0x000fe20000000a00 */
[----:B------:R-:W-:Y:S01]  /*cda0*/  ISETP.LT.OR P3, PT, R0, 0x2, !P1 ;  /* 0x000000020000780c */ /* 0x000fe20004f61670 */
[----:B------:R-:W-:Y:S01]  /*cdb0*/  BSSY B1, `(.L_x_36) ;  /* 0x000000b000017945 */ /* 0x000fe20003800000 */
[----:B------:R-:W-:Y:S02]  /*cdc0*/  PRMT R3, R3, 0x8880, RZ ;  /* 0x0000888003037816 */ /* 0x000fe400000000ff */
[----:B------:R-:W-:-:S03]  /*cdd0*/  IADD3 R4, P0, R2, UR4, RZ ;  /* 0x0000000402047c10 */ /* 0x000fc6000ff1e0ff */
[----:B------:R-:W-:Y:S01]  /*cde0*/  IMAD R2, R3, R18, RZ ;  /* 0x0000001203027224 */ /* 0x000fe200078e02ff */
[----:B------:R-:W-:-:S03]  /*cdf0*/  IADD3.X R5, R6, UR5, RZ, P0, !PT ;  /* 0x0000000506057c10 */ /* 0x000fc600087fe4ff */
[----:B--2---:R-:W-:-:S05]  /*ce00*/  @!P2 IMAD R3, R7, R17, R2 ;  /* 0x000000110703a224 */ /* 0x004fca00078e0202 */
[----:B------:R1:W-:Y:S01]  /*ce10*/  @!P2 STG.E.U8 desc[UR50][R4.64], R3 ;  /* 0x000000030400a986 */ /* 0x0003e2000c101132 */
[----:B------:R-:W-:Y:S05]  /*ce20*/  @P3 BRA `(.L_x_37) ;  /* 0x00000000000c3947 */ /* 0x000fea0003800000 */
[----:B------:R-:W2:Y:S02]  /*ce30*/  LDG.E.U8 R16, desc[UR50][R8.64+0x1] ;  /* 0x0000013208107981 */ /* 0x000ea4000c1e1100 */
[----:B--2---:R-:W-:-:S05]  /*ce40*/  PRMT R2, R16, 0x8880, RZ ;  /* 0x0000888010027816 */ /* 0x004fca00000000ff */
[----:B------:R-:W-:-:S07]  /*ce50*/  IMAD R2, R2, R18, RZ ;  /* 0x0000001202027224 */ /* 0x000fce00078e02ff */
.L_x_37:
[----:B------:R-:W-:Y:S05]  /*ce60*/  BSYNC B1 ;  /* 0x0000000000017941 */ /* 0x000fea0003800000 */
.L_x_36:
[----:B-1----:R-:W2:Y:S01]  /*ce70*/  LDL.LU R3, [R1+0x404] ;  /* 0x0004040001037983 */ /* 0x002ea20000300800 */
[----:B------:R-:W-:Y:S01]  /*ce80*/  ISETP.GE.AND P0, PT, R14, 0x9, PT ;  /* 0x000000090e00780c */ /* 0x000fe20003f06270 */
[C---:B------:R-:W-:Y:S01]  /*ce90*/  IMAD.SHL.U32 R160, R12.reuse, 0x8, RZ ;  /* 0x000000080ca07824 */ /* 0x040fe200078e00ff */
[----:B------:R-:W-:Y:S01]  /*cea0*/  SHF.L.U64.HI R161, R12, 0x3, R13 ;  /* 0x000000030ca17819 */ /* 0x000fe2000001020d */
[----:B------:R-:W-:Y:S01]  /*ceb0*/  BSSY B1, `(.L_x_38) ;  /* 0x000000e000017945 */ /* 0x000fe20003800000 */
[C---:B------:R-:W-:Y:S02]  /*cec0*/  ISETP.LT.OR P6, PT, R0.reuse, 0x1, !P0 ;  /* 0x000000010000780c */ /* 0x040fe400047c1670 */
[----:B------:R-:W-:Y:S01]  /*ced0*/  ISETP.LT.OR P2, PT, R0, 0x2, !P0 ;  /* 0x000000020000780c */ /* 0x000fe20004741670 */
[----:B------:R-:W-:-:S04]  /*cee0*/  IMAD.WIDE.U32 R6, R15, R12, R160 ;  /* 0x0000000c0f067225 */ /* 0x000fc800078e00a0 */
[----:B--2---:R-:W-:-:S05]  /*cef0*/  @!P3 IMAD R3, R3, R17, R2 ;  /* 0x000000110303b224 */ /* 0x004fca00078e0202 */
[----:B------:R1:W-:Y:S01]  /*cf00*/  @!P3 STG.E.U8 desc[UR50][R4.64+0x1], R3 ;  /* 0x000001030400b986 */ /* 0x0003e2000c101132 */
[----:B------:R-:W-:Y:S01]  /*cf10*/  IADD3 R6, P3, P4, R158, R20, R6 ;  /* 0x000000149e067210 */ /* 0x000fe20007c7e006 */
[----:B-1----:R-:W-:Y:S01]  /*cf20*/  IMAD.IADD R3, R10, 0x1, R7 ;  /* 0x000000010a037824 */ /* 0x002fe200078e0207 */
[----:B------:R-:W-:-:S04]  /*cf30*/  @!P6 IADD3 R10, P5, R4, UR45, RZ ;  /* 0x0000002d040aec10 */ /* 0x000fc8000ffbe0ff */
[----:B------:R-:W-:Y:S01]  /*cf40*/  IADD3.X R7, R23, R21, R3, P3, P4 ;  /* 0x0000001517077210 */ /* 0x000fe20001fe8403 */
[----:B------:R-:W-:Y:S08]  /*cf50*/  @P6 BRA `(.L_x_39) ;  /* 0x00000000000c6947 */ /* 0x000ff00003800000 */
[----:B------:R-:W2:Y:S02]  /*cf60*/  LDG.E.U8 R16, desc[UR50][R6.64] ;  /* 0x0000003206107981 */ /* 0x000ea4000c1e1100 */
[----:B--2---:R-:W-:-:S05]  /*cf70*/  PRMT R2, R16, 0x8880, RZ ;  /* 0x0000888010027816 */ /* 0x004fca00000000ff */
[----:B------:R-:W-:-:S07]  /*cf80*/  IMAD R2, R2, R18, RZ ;  /* 0x0000001202027224 */ /* 0x000fce00078e02ff */
.L_x_39:
[----:B------:R-:W-:Y:S05]  /*cf90*/  BSYNC B1 ;  /* 0x0000000000017941 */ /* 0x000fea0003800000 */
.L_x_38:
[----:B------:R-:W2:Y:S01]  /*cfa0*/  LDL.LU R3, [R1+0x408] ;  /* 0x0004080001037983 */ /* 0x000ea20000300800 */
[----:B------:R-:W-:Y:S01]  /*cfb0*/  @!P6 IADD3.X R11, R5, UR44, RZ, P5, !PT ;  /* 0x0000002c050bec10 */ /* 0x000fe2000affe4ff */
[----:B------:R-:W-:Y:S01]  /*cfc0*/  BSSY B1, `(.L_x_40) ;  /* 0x000000b000017945 */ /* 0x000fe20003800000 */
[C---:B------:R-:W-:Y:S02]  /*cfd0*/  ISETP.LT.OR P4, PT, R0.reuse, 0x9, !P1 ;  /* 0x000000090000780c */ /* 0x040fe40004f81670 */
[C---:B------:R-:W-:Y:S02]  /*cfe0*/  ISETP.LT.OR P5, PT, R0.reuse, 0xa, !P1 ;  /* 0x0000000a0000780c */ /* 0x040fe40004fa1670 */
[----:B------:R-:W-:Y:S01]  /*cff0*/  ISETP.LT.OR P3, PT, R0, 0x9, !P0 ;  /* 0x000000090000780c */ /* 0x000fe20004761670 */
[----:B--2---:R-:W-:-:S05]  /*d000*/  @!P6 IMAD R3, R3, R17, R2 ;  /* 0x000000110303e224 */ /* 0x004fca00078e0202 */
[----:B------:R1:W-:Y:S02]  /*d010*/  @!P6 STG.E.U8 desc[UR50][R10.64], R3 ;  /* 0x000000030a00e986 */ /* 0x0003e4000c101132 */
[----:B-1----:R-:W-:Y:S01]  /*d020*/  @!P2 IADD3 R10, P6, R4, UR45, RZ ;  /* 0x0000002d040aac10 */ /* 0x002fe2000ffde0ff */
[----:B------:R-:W-:-:S12]  /*d030*/  @P2 BRA `(.L_x_41) ;  /* 0x00000000000c2947 */ /* 0x000fd80003800000 */
[----:B------:R-:W2:Y:S02]  /*d040*/  LDG.E.U8 R16, desc[UR50][R6.64+0x1] ;  /* 0x0000013206107981 */ /* 0x000ea4000c1e1100 */
[----:B--2---:R-:W-:-:S05]  /*d050*/  PRMT R2, R16, 0x8880, RZ ;  /* 0x0000888010027816 */ /* 0x004fca00000000ff */
[----:B------:R-:W-:-:S07]  /*d060*/  IMAD R2, R2, R18, RZ ;  /* 0x0000001202027224 */ /* 0x000fce00078e02ff */
.L_x_41:
[----:B------:R-:W-:Y:S05]  /*d070*/  BSYNC B1 ;  /* 0x0000000000017941 */ /* 0x000fea0003800000 */
.L_x_40:
[----:B------:R-:W2:Y:S01]  /*d080*/  LDL.LU R3, [R1+0x40c] ;  /* 0x00040c0001037983 */ /* 0x000ea20000300800 */
[----:B------:R-:W-:Y:S01]  /*d090*/  @!P2 IADD3.X R11, R5, UR44, RZ, P6, !PT ;  /* 0x0000002c050bac10 */ /* 0x000fe2000b7fe4ff */
[----:B------:R-:W-:Y:S01]  /*d0a0*/  BSSY B1, `(.L_x_42) ;  /* 0x0000007000017945 */ /* 0x000fe20003800000 */
[----:B--2---:R-:W-:-:S05]  /*d0b0*/  @!P2 IMAD R3, R3, R17, R2 ;  /* 0x000000110303a224 */ /* 0x004fca00078e0202 */
[----:B------:R1:W-:Y:S01]  /*d0c0*/  @!P2 STG.E.U8 desc[UR50][R10.64+0x1], R3 ;  /* 0x000001030a00a986 */ /* 0x0003e2000c101132 */
[----:B------:R-:W-:Y:S05]  /*d0d0*/  @P4 BRA `(.L_x_43) ;  /* 0x00000000000c4947 */ /* 0x000fea0003800000 */
[----:B------:R-:W2:Y:S02]  /*d0e0*/  LDG.E.U8 R16, desc[UR50][R8.64+0x8] ;  /* 0x0000083208107981 */ /* 0x000ea4000c1e1100 */
[----:B--2---:R-:W-:-:S05]  /*d0f0*/  PRMT R2, R16, 0x8880, RZ ;  /* 0x0000888010027816 */ /* 0x004fca00000000ff */
[----:B------:R-:W-:-:S07]  /*d100*/  IMAD R2, R2, R18, RZ ;  /* 0x0000001202027224 */ /* 0x000fce00078e02ff */
.L_x_43:
[----:B------:R-:W-:Y:S05]  /*d110*/  BSYNC B1 ;  /* 0x0000000000017941 */ /* 0x000fea0003800000 */
.L_x_42:
[----:B-1----:R-:W2:Y:S01]  /*d120*/  LDL.LU R3, [R1+0x410] ;  /* 0x0004100001037983 */ /* 0x002ea20000300800 */
[----:B------:R-:W-:Y:S01]  /*d130*/  BSSY B1, `(.L_x_44) ;  /* 0x0000007000017945 */ /* 0x000fe20003800000 */
[----:B--2---:R-:W-:-:S05]  /*d140*/  @!P4 IMAD R3, R3, R17, R2 ;  /* 0x000000110303c224 */ /* 0x004fca00078e0202 */
[----:B------:R1:W-:Y:S01]  /*d150*/  @!P4 STG.E.U8 desc[UR50][R4.64+0x8], R3 ;  /* 0x000008030400c986 */ /* 0x0003e2000c101132 */
[----:B------:R-:W-:Y:S05]  /*d160*/  @P5 BRA `(.L_x_45) ;  /* 0x00000000000c5947 */ /* 0x000fea0003800000 */
[----:B------:R-:W2:Y:S02]  /*d170*/  LDG.E.U8 R16, desc[UR50][R8.64+0x9] ;  /* 0x0000093208107981 */ /* 0x000ea4000c1e1100 */
[----:B--2---:R-:W-:-:S05]  /*d180*/  PRMT R2, R16, 0x8880, RZ ;  /* 0x0000888010027816 */ /* 0x004fca00000000ff */
[----:B------:R-:W-:-:S07]  /*d190*/  IMAD R2, R2, R18, RZ ;  /* 0x0000001202027224 */ /* 0x000fce00078e02ff */
.L_x_45:
[----:B------:R-:W-:Y:S05]  /*d1a0*/  BSYNC B1 ;  /* 0x0000000000017941 */ /* 0x000fea0003800000 */
.L_x_44:
[----:B-1----:R-:W2:Y:S01]  /*d1b0*/  LDL.LU R3, [R1+0x414] ;  /* 0x0004140001037983 */ /* 0x002ea20000300800 */
[----:B------:R-:W-:Y:S01]  /*d1c0*/  BSSY B1, `(.L_x_46) ;  /* 0x0000009000017945 */ /* 0x000fe20003800000 */
[----:B------:R-:W-:Y:S02]  /*d1d0*/  ISETP.LT.OR P2, PT, R0, 0xa, !P0 ;  /* 0x0000000a0000780c */ /* 0x000fe40004741670 */
[----:B------:R-:W-:Y:S01]  /*d1e0*/  @!P3 IADD3 R10, P4, R4, UR45, RZ ;  /* 0x0000002d040abc10 */ /* 0x000fe2000ff9e0ff */
[----:B--2---:R-:W-:-:S05]  /*d1f0*/  @!P5 IMAD R3, R3, R17, R2 ;  /* 0x000000110303d224 */ /* 0x004fca00078e0202 */
[----:B------:R1:W-:Y:S01]  /*d200*/  @!P5 STG.E.U8 desc[UR50][R4.64+0x9], R3 ;  /* 0x000009030400d986 */ /* 0x0003e2000c101132 */
[----:B------:R-:W-:Y:S06]  /*d210*/  @P3 BRA `(.L_x_47) ;  /* 0x00000000000c3947 */ /* 0x000fec0003800000 */
[----:B------:R-:W2:Y:S02]  /*d220*/  LDG.E.U8 R16, desc[UR50][R6.64+0x8] ;  /* 0x0000083206107981 */ /* 0x000ea4000c1e1100 */
[----:B--2---:R-:W-:-:S05]  /*d230*/  PRMT R2, R16, 0x8880, RZ ;  /* 0x0000888010027816 */ /* 0x004fca00000000ff */
[----:B------:R-:W-:-:S07]  /*d240*/  IMAD R2, R2, R18, RZ ;  /* 0x0000001202027224 */ /* 0x000fce00078e02ff */
.L_x_47:
[----:B------:R-:W-:Y:S05]  /*d250*/  BSYNC B1 ;  /* 0x0000000000017941 */ /* 0x000fea0003800000 */
.L_x_46:
[----:B-1----:R-:W2:Y:S01]  /*d260*/  LDL.LU R3, [R1+0x418] ;  /* 0x0004180001037983 */ /* 0x002ea20000300800 */
[----:B------:R-:W-:Y:S01]  /*d270*/  @!P3 IADD3.X R11, R5, UR44, RZ, P4, !PT ;  /* 0x0000002c050bbc10 */ /* 0x000fe2000a7fe4ff */
[----:B------:R-:W-:Y:S01]  /*d280*/  BSSY B1, `(.L_x_48) ;  /* 0x000000b000017945 */ /* 0x000fe20003800000 */
[C---:B------:R-:W-:Y:S02]  /*d290*/  ISETP.LT.OR P4, PT, R0.reuse, 0x11, !P1 ;  /* 0x000000110000780c */ /* 0x040fe40004f81670 */
[----:B------:R-:W-:Y:S01]  /*d2a0*/  ISETP.LT.OR P5, PT, R0, 0x12, !P1 ;  /* 0x000000120000780c */ /* 0x000fe20004fa1670 */
[----:B--2---:R-:W-:-:S05]  /*d2b0*/  @!P3 IMAD R3, R3, R17, R2 ;  /* 0x000000110303b224 */ /* 0x004fca00078e0202 */
[----:B------:R1:W-:Y:S01]  /*d2c0*/  @!P3 STG.E.U8 desc[UR50][R10.64+0x8], R3 ;  /* 0x000008030a00b986 */ /* 0x0003e2000c101132 */
[----:B------:R-:W-:Y:S02]  /*d2d0*/  ISETP.LT.OR P3, PT, R0, 0x11, !P0 ;  /* 0x000000110000780c */ /* 0x000fe40004761670 */
[----:B-1----:R-:W-:Y:S01]  /*d2e0*/  @!P2 IADD3 R10, P6, R4, UR45, RZ ;  /* 0x0000002d040aac10 */ /* 0x002fe2000ffde0ff */
[----:B------:R-:W-:-:S12]  /*d2f0*/  @P2 BRA `(.L_x_49) ;  /* 0x00000000000c2947 */ /* 0x000fd80003800000 */
[----:B------:R-:W2:Y:S02]  /*d300*/  LDG.E.U8 R16, desc[UR50][R6.64+0x9] ;  /* 0x0000093206107981 */ /* 0x000ea4000c1e1100 */
[----:B--2---:R-:W-:-:S05]  /*d310*/  PRMT R2, R16, 0x8880, RZ ;  /* 0x0000888010027816 */ /* 0x004fca00000000ff */
[----:B------:R-:W-:-:S07]  /*d320*/  IMAD R2, R2, R18, RZ ;  /* 0x0000001202027224 */ /* 0x000fce00078e02ff */
.L_x_49:
[----:B------:R-:W-:Y:S05]  /*d330*/  BSYNC B1 ;  /* 0x0000000000017941 */ /* 0x000fea0003800000 */
.L_x_48:
        /* <DEDUP_REMOVED lines=9> */
.L_x_51:
[----:B------:R-:W-:Y:S05]  /*d3d0*/  BSYNC B1 ;  /* 0x0000000000017941 */ /* 0x000fea0003800000 */
.L_x_50:
        /* <DEDUP_REMOVED lines=8> */
.L_x_53:
[----:B------:R-:W-:Y:S05]  /*d460*/  BSYNC B1 ;  /* 0x0000000000017941 */ /* 0x000fea0003800000 */
.L_x_52:
        /* <DEDUP_REMOVED lines=10> */
.L_x_55:
[----:B------:R-:W-:Y:S05]  /*d510*/  BSYNC B1 ;  /* 0x0000000000017941 */ /* 0x000fea0003800000 */
.L_x_54:
        /* <DEDUP_REMOVED lines=13> */
.L_x_57:
[----:B------:R-:W-:Y:S05]  /*d5f0*/  BSYNC B1 ;  /* 0x0000000000017941 */ /* 0x000fea0003800000 */
.L_x_56:
        /* <DEDUP_REMOVED lines=9> */
.L_x_59:
[----:B------:R-:W-:Y:S05]  /*d690*/  BSYNC B1 ;  /* 0x0000000000017941 */ /* 0x000fea0003800000 */
.L_x_58:
        /* <DEDUP_REMOVED lines=8> */
.L_x_61:
[----:B------:R-:W-:Y:S05]  /*d720*/  BSYNC B1 ;  /* 0x0000000000017941 */ /* 0x000fea0003800000 */
.L_x_60:
        /* <DEDUP_REMOVED lines=10> */
.L_x_63:
[----:B------:R-:W-:Y:S05]  /*d7d0*/  BSYNC B1 ;  /* 0x0000000000017941 */ /* 0x000fea0003800000 */
.L_x_62:
        /* <DEDUP_REMOVED lines=13> */
.L_x_65:
[----:B------:R-:W-:Y:S05]  /*d8b0*/  BSYNC B1 ;  /* 0x0000000000017941 */ /* 0x000fea0003800000 */
.L_x_64:
        /* <DEDUP_REMOVED lines=9> */
.L_x_67:
[----:B------:R-:W-:Y:S05]  /*d950*/  BSYNC B1 ;  /* 0x0000000000017941 */ /* 0x000fea0003800000 */
.L_x_66:
        /* <DEDUP_REMOVED lines=8> */
.L_x_69:
[----:B------:R-:W-:Y:S05]  /*d9e0*/  BSYNC B1 ;  /* 0x0000000000017941 */ /* 0x000fea0003800000 */
.L_x_68:
        /* <DEDUP_REMOVED lines=10> */
.L_x_71:
[----:B------:R-:W-:Y:S05]  /*da90*/  BSYNC B1 ;  /* 0x0000000000017941 */ /* 0x000fea0003800000 */
.L_x_70:
        /* <DEDUP_REMOVED lines=13> */
.L_x_73:
[----:B------:R-:W-:Y:S05]  /*db70*/  BSYNC B1 ;  /* 0x0000000000017941 */ /* 0x000fea0003800000 */
.L_x_72:
        /* <DEDUP_REMOVED lines=9> */
.L_x_75:
[----:B------:R-:W-:Y:S05]  /*dc10*/  BSYNC B1 ;  /* 0x0000000000017941 */ /* 0x000fea0003800000 */
.L_x_74:
        /* <DEDUP_REMOVED lines=8> */
.L_x_77:
[----:B------:R-:W-:Y:S05]  /*dca0*/  BSYNC B1 ;  /* 0x0000000000017941 */ /* 0x000fea0003800000 */
.L_x_76:
        /* <DEDUP_REMOVED lines=10> */
.L_x_79:
[----:B------:R-:W-:Y:S05]  /*dd50*/  BSYNC B1 ;  /* 0x0000000000017941 */ /* 0x000fea0003800000 */
.L_x_78:
        /* <DEDUP_REMOVED lines=13> */
.L_x_81:
[----:B------:R-:W-:Y:S05]  /*de30*/  BSYNC B1 ;  /* 0x0000000000017941 */ /* 0x000fea0003800000 */
.L_x_80:
        /* <DEDUP_REMOVED lines=9> */
.L_x_83:
[----:B------:R-:W-:Y:S05]  /*ded0*/  BSYNC B1 ;  /* 0x0000000000017941 */ /* 0x000fea0003800000 */
.L_x_82:
        /* <DEDUP_REMOVED lines=8> */
.L_x_85:
[----:B------:R-:W-:Y:S05]  /*df60*/  BSYNC B1 ;  /* 0x0000000000017941 */ /* 0x000fea0003800000 */
.L_x_84:
        /* <DEDUP_REMOVED lines=10> */
.L_x_87:
[----:B------:R-:W-:Y:S05]  /*e010*/  BSYNC B1 ;  /* 0x0000000000017941 */ /* 0x000fea0003800000 */
.L_x_86:
        /* <DEDUP_REMOVED lines=13> */
.L_x_89:
[----:B------:R-:W-:Y:S05]  /*e0f0*/  BSYNC B1 ;  /* 0x0000000000017941 */ /* 0x000fea0003800000 */
.L_x_88:
        /* <DEDUP_REMOVED lines=9> */
.L_x_91:
[----:B------:R-:W-:Y:S05]  /*e190*/  BSYNC B1 ;  /* 0x0000000000017941 */ /* 0x000fea0003800000 */
.L_x_90:
        /* <DEDUP_REMOVED lines=8> */
.L_x_93:
[----:B------:R-:W-:Y:S05]  /*e220*/  BSYNC B1 ;  /* 0x0000000000017941 */ /* 0x000fea0003800000 */
.L_x_92:
        /* <DEDUP_REMOVED lines=10> */
.L_x_95:
[----:B------:R-:W-:Y:S05]  /*e2d0*/  BSYNC B1 ;  /* 0x0000000000017941 */ /* 0x000fea0003800000 */
.L_x_94:
        /* <DEDUP_REMOVED lines=13> */
.L_x_97:
[----:B------:R-:W-:Y:S05]  /*e3b0*/  BSYNC B1 ;  /* 0x0000000000017941 */ /* 0x000fea0003800000 */
.L_x_96:
        /* <DEDUP_REMOVED lines=9> */
.L_x_99:
[----:B------:R-:W-:Y:S05]  /*e450*/  BSYNC B1 ;  /* 0x0000000000017941 */ /* 0x000fea0003800000 */
.L_x_98:
        /* <DEDUP_REMOVED lines=8> */
.L_x_101:
[----:B------:R-:W-:Y:S05]  /*e4e0*/  BSYNC B1 ;  /* 0x0000000000017941 */ /* 0x000fea0003800000 */
.L_x_100:
        /* <DEDUP_REMOVED lines=10> */
.L_x_103:
[----:B------:R-:W-:Y:S05]  /*e590*/  BSYNC B1 ;  /* 0x0000000000017941 */ /* 0x000fea0003800000 */
.L_x_102:
        /* <DEDUP_REMOVED lines=8> */
[----:B-1----:R-:W-:-:S04]  /*e620*/  @!P2 IADD3 R10, P6, R4, UR45, RZ ;  /* 0x0000002d040aac10 */ /* 0x002fc8000ffde0ff */
[----:B------:R-:W-:Y:S02]  /*e630*/  @!P2 IADD3.X R11, R5, UR44, RZ, P6, !PT ;  /* 0x0000002c050bac10 */ /* 0x000fe4000b7fe4ff */
[----:B------:R-:W-:Y:S01]  /*e640*/  ISETP.LT.OR P6, PT, R0, 0x4a, !P0 ;  /* 0x0000004a0000780c */ /* 0x000fe200047c1670 */
[----:B------:R-:W-:-:S12]  /*e650*/  @P2 BRA `(.L_x_105) ;  /* 0x00000000000c2947 */ /* 0x000fd80003800000 */
[----:B------:R-:W2:Y:S02]  /*e660*/  LDG.E.U8 R16, desc[UR50][R6.64+0x41] ;  /* 0x0000413206107981 */ /* 0x000ea4000c1e1100 */
[----:B--2---:R-:W-:-:S05]  /*e670*/  PRMT R2, R16, 0x8880, RZ ;  /* 0x0000888010027816 */ /* 0x004fca00000000ff */
[----:B------:R-:W-:-:S07]  /*e680*/  IMAD R2, R2, R18, RZ ;  /* 0x0000001202027224 */ /* 0x000fce00078e02ff */
.L_x_105:
[----:B------:R-:W-:Y:S05]  /*e690*/  BSYNC B1 ;  /* 0x0000000000017941 */ /* 0x000fea0003800000 */
.L_x_104:
[----:B------:R-:W2:Y:S01]  /*e6a0*/  LDL.LU R3, [R1+0x48c] ;  /* 0x00048c0001037983 */ /* 0x000ea20000300800 */
[----:B------:R-:W-:Y:S01]  /*e6b0*/  BSSY B1, `(.L_x_106) ;  /* 0x0000007000017945 */ /* 0x000fe20003800000 */
[----:B--2---:R-:W-:-:S05]  /*e6c0*/  @!P2 IMAD R3, R3, R17, R2 ;  /* 0x000000110303a224 */ /* 0x004fca00078e0202 */
[----:B------:R1:W-:Y:S01]  /*e6d0*/  @!P2 STG.E.U8 desc[UR50][R10.64+0x41], R3 ;  /* 0x000041030a00a986 */ /* 0x0003e2000c101132 */
[----:B------:R-:W-:Y:S05]  /*e6e0*/  @P3 BRA `(.L_x_107) ;  /* 0x00000000000c3947 */ /* 0x000fea0003800000 */
[----:B------:R-:W2:Y:S02]  /*e6f0*/  LDG.E.U8 R16, desc[UR50][R8.64+0x48] ;  /* 0x0000483208107981 */ /* 0x000ea4000c1e1100 */
[----:B--2---:R-:W-:-:S05]  /*e700*/  PRMT R2, R16, 0x8880, RZ ;  /* 0x0000888010027816 */ /* 0x004fca00000000ff */
[----:B------:R-:W-:-:S07]  /*e710*/  IMAD R2, R2, R18, RZ ;  /* 0x0000001202027224 */ /* 0x000fce00078e02ff */
.L_x_107:
[----:B------:R-:W-:Y:S05]  /*e720*/  BSYNC B1 ;  /* 0x0000000000017941 */ /* 0x000fea0003800000 */
.L_x_106:
        /* <DEDUP_REMOVED lines=8> */
.L_x_109:
[----:B------:R-:W-:Y:S05]  /*e7b0*/  BSYNC B1 ;  /* 0x0000000000017941 */ /* 0x000fea0003800000 */
.L_x_108:
[----:B-1----:R-:W2:Y:S01]  /*e7c0*/  LDL.LU R3, [R1+0x494] ;  /* 0x0004940001037983 */ /* 0x002ea20000300800 */
[----:B------:R-:W-:Y:S01]  /*e7d0*/  BSSY B1, `(.L_x_110) ;  /* 0x000000b000017945 */ /* 0x000fe20003800000 */
[----:B------:R-:W-:Y:S02]  /*e7e0*/  ISETP.LT.OR P3, PT, R0, 0x51, !P0 ;  /* 0x000000510000780c */ /* 0x000fe40004761670 */
[----:B------:R-:W-:Y:S01]  /*e7f0*/  @!P6 IADD3 R10, P2, R4, UR45, RZ ;  /* 0x0000002d040aec10 */ /* 0x000fe2000ff5e0ff */
[----:B--2---:R-:W-:-:S05]  /*e800*/  @!P4 IMAD R3, R3, R17, R2 ;  /* 0x000000110303c224 */ /* 0x004fca00078e0202 */
[----:B------:R1:W-:Y:S01]  /*e810*/  @!P4 STG.E.U8 desc[UR50][R4.64+0x49], R3 ;  /* 0x000049030400c986 */ /* 0x0003e2000c101132 */
[----:B------:R-:W-:-:S04]  /*e820*/  @!P5 IADD3 R154, P4, R4, UR45, RZ ;  /* 0x0000002d049adc10 */ /* 0x000fc8000ff9e0ff */
[----:B------:R-:W-:Y:S01]  /*e830*/  @!P5 IADD3.X R155, R5, UR44, RZ, P4, !PT ;  /* 0x0000002c059bdc10 */ /* 0x000fe2000a7fe4ff */
[----:B------:R-:W-:Y:S08]  /*e840*/  @P5 BRA `(.L_x_111) ;  /* 0x00000000000c5947 */ /* 0x000ff00003800000 */
[----:B------:R-:W2:Y:S02]  /*e850*/  LDG.E.U8 R16, desc[UR50][R6.64+0x48] ;  /* 0x0000483206107981 */ /* 0x000ea4000c1e1100 */
[----:B--2---:R-:W-:-:S05]  /*e860*/  PRMT R2, R16, 0x8880, RZ ;  /* 0x0000888010027816 */ /* 0x004fca00000000ff */
[----:B------:R-:W-:-:S07]  /*e870*/  IMAD R2, R2, R18, RZ ;  /* 0x0000001202027224 */ /* 0x000fce00078e02ff */
.L_x_111:
[----:B------:R-:W-:Y:S05]  /*e880*/  BSYNC B1 ;  /* 0x0000000000017941 */ /* 0x000fea0003800000 */
.L_x_110:
[----:B-1----:R-:W2:Y:S01]  /*e890*/  LDL.LU R3, [R1+0x498] ;  /* 0x0004980001037983 */ /* 0x002ea20000300800 */
[----:B------:R-:W-:Y:S01]  /*e8a0*/  BSSY B1, `(.L_x_112) ;  /* 0x0000008000017945 */ /* 0x000fe20003800000 */
[----:B------:R-:W-:Y:S01]  /*e8b0*/  @!P6 IADD3.X R11, R5, UR44, RZ, P2, !PT ;  /* 0x0000002c050bec10 */ /* 0x000fe200097fe4ff */
[----:B--2---:R-:W-:-:S05]  /*e8c0*/  @!P5 IMAD R3, R3, R17, R2 ;  /* 0x000000110303d224 */ /* 0x004fca00078e0202 */
[----:B------:R1:W-:Y:S01]  /*e8d0*/  @!P5 STG.E.U8 desc[UR50][R154.64+0x48], R3 ;  /* 0x000048039a00d986 */ /* 0x0003e2000c101132 */
[----:B------:R-:W-:Y:S05]  /*e8e0*/  @P6 BRA `(.L_x_113) ;  /* 0x00000000000c6947 */ /* 0x000fea0003800000 */
[----:B------:R-:W2:Y:S02]  /*e8f0*/  LDG.E.U8 R16, desc[UR50][R6.64+0x49] ;  /* 0x0000493206107981 */ /* 0x000ea4000c1e1100 */
[----:B--2---:R-:W-:-:S05]  /*e900*/  PRMT R2, R16, 0x8880, RZ ;  /* 0x0000888010027816 */ /* 0x004fca00000000ff */
[----:B------:R-:W-:-:S07]  /*e910*/  IMAD R2, R2, R18, RZ ;  /* 0x0000001202027224 */ /* 0x000fce00078e02ff */
.L_x_113:
[----:B------:R-:W-:Y:S05]  /*e920*/  BSYNC B1 ;  /* 0x0000000000017941 */ /* 0x000fea0003800000 */
.L_x_112:
[----:B-1----:R-:W2:Y:S01]  /*e930*/  LDL.LU R3, [R1+0x49c] ;  /* 0x00049c0001037983 */ /* 0x002ea20000300800 */
[C---:B------:R-:W-:Y:S01]  /*e940*/  ISETP.LT.OR P4, PT, R0.reuse, 0x51, !P1 ;  /* 0x000000510000780c */ /* 0x040fe20004f81670 */
[----:B------:R-:W-:Y:S01]  /*e950*/  BSSY B1, `(.L_x_114) ;  /* 0x000000a000017945 */ /* 0x000fe20003800000 */
[C---:B------:R-:W-:Y:S02]  /*e960*/  ISETP.LT.OR P5, PT, R0.reuse, 0x52, !P1 ;  /* 0x000000520000780c */ /* 0x040fe40004fa1670 */
[----:B------:R-:W-:Y:S01]  /*e970*/  ISETP.LT.OR P2, PT, R0, 0x52, !P0 ;  /* 0x000000520000780c */ /* 0x000fe20004741670 */
[----:B--2---:R-:W-:-:S05]  /*e980*/  @!P6 IMAD R3, R3, R17, R2 ;  /* 0x000000110303e224 */ /* 0x004fca00078e0202 */
[----:B------:R1:W-:Y:S01]  /*e990*/  @!P6 STG.E.U8 desc[UR50][R10.64+0x49], R3 ;  /* 0x000049030a00e986 */ /* 0x0003e2000c101132 */
[----:B------:R-:W-:Y:S02]  /*e9a0*/  @!P3 IADD3 R154, P6, R4, UR45, RZ ;  /* 0x0000002d049abc10 */ /* 0x000fe4000ffde0ff */
[----:B------:R-:W-:Y:S11]  /*e9b0*/  @P4 BRA `(.L_x_115) ;  /* 0x00000000000c4947 */ /* 0x000ff60003800000 */
[----:B------:R-:W2:Y:S02]  /*e9c0*/  LDG.E.U8 R16, desc[UR50][R8.64+0x50] ;  /* 0x0000503208107981 */ /* 0x000ea4000c1e1100 */
[----:B--2---:R-:W-:-:S05]  /*e9d0*/  PRMT R2, R16, 0x8880, RZ ;  /* 0x0000888010027816 */ /* 0x004fca00000000ff */
[----:B------:R-:W-:-:S07]  /*e9e0*/  IMAD R2, R2, R18, RZ ;  /* 0x0000001202027224 */ /* 0x000fce00078e02ff */
.L_x_115:
[----:B------:R-:W-:Y:S05]  /*e9f0*/  BSYNC B1 ;  /* 0x0000000000017941 */ /* 0x000fea0003800000 */
.L_x_114:
        /* <DEDUP_REMOVED lines=8> */
.L_x_117:
[----:B------:R-:W-:Y:S05]  /*ea80*/  BSYNC B1 ;  /* 0x0000000000017941 */ /* 0x000fea0003800000 */
.L_x_116:
        /* <DEDUP_REMOVED lines=9> */
.L_x_119:
[----:B------:R-:W-:Y:S05]  /*eb20*/  BSYNC B1 ;  /* 0x0000000000017941 */ /* 0x000fea0003800000 */
.L_x_118:
[----:B-1----:R-:W2:Y:S01]  /*eb30*/  LDL.LU R3, [R1+0x4a8] ;  /* 0x0004a80001037983 */ /* 0x002ea20000300800 */
[----:B------:R-:W-:Y:S01]  /*eb40*/  @!P2 IADD3 R10, P5, R4, UR45, RZ ;  /* 0x0000002d040aac10 */ /* 0x000fe2000ffbe0ff */
[----:B------:R-:W-:Y:S01]  /*eb50*/  BSSY B1, `(.L_x_120) ;  /* 0x000000c000017945 */ /* 0x000fe20003800000 */
[C---:B------:R-:W-:Y:S02]  /*eb60*/  ISETP.LT.OR P6, PT, R0.reuse, 0x59, !P1 ;  /* 0x000000590000780c */ /* 0x040fe40004fc1670 */
[----:B------:R-:W-:Y:S02]  /*eb70*/  @!P2 IADD3.X R11, R5, UR44, RZ, P5, !PT ;  /* 0x0000002c050bac10 */ /* 0x000fe4000affe4ff */
[C---:B------:R-:W-:Y:S02]  /*eb80*/  ISETP.LT.OR P4, PT, R0.reuse, 0x59, !P0 ;  /* 0x000000590000780c */ /* 0x040fe40004781670 */
[----:B------:R-:W-:Y:S01]  /*eb90*/  ISETP.LT.OR P5, PT, R0, 0x5a, !P0 ;  /* 0x0000005a0000780c */ /* 0x000fe200047a1670 */
[----:B--2---:R-:W-:-:S05]  /*eba0*/  @!P3 IMAD R3, R3, R17, R2 ;  /* 0x000000110303b224 */ /* 0x004fca00078e0202 */
[----:B------:R1:W-:Y:S01]  /*ebb0*/  @!P3 STG.E.U8 desc[UR50][R154.64+0x50], R3 ;  /* 0x000050039a00b986 */ /* 0x0003e2000c101132 */
[----:B------:R-:W-:Y:S01]  /*ebc0*/  ISETP.LT.OR P3, PT, R0, 0x5a, !P1 ;  /* 0x0000005a0000780c */ /* 0x000fe20004f61670 */
[----:B------:R-:W-:-:S12]  /*ebd0*/  @P2 BRA `(.L_x_121) ;  /* 0x00000000000c2947 */ /* 0x000fd80003800000 */
[----:B------:R-:W2:Y:S02]  /*ebe0*/  LDG.E.U8 R16, desc[UR50][R6.64+0x51] ;  /* 0x0000513206107981 */ /* 0x000ea4000c1e1100 */
[----:B--2---:R-:W-:-:S05]  /*ebf0*/  PRMT R2, R16, 0x8880, RZ ;  /* 0x0000888010027816 */ /* 0x004fca00000000ff */
[----:B------:R-:W-:-:S07]  /*ec00*/  IMAD R2, R2, R18, RZ ;  /* 0x0000001202027224 */ /* 0x000fce00078e02ff */
.L_x_121:
[----:B------:R-:W-:Y:S05]  /*ec10*/  BSYNC B1 ;  /* 0x0000000000017941 */ /* 0x000fea0003800000 */
.L_x_120:
        /* <DEDUP_REMOVED lines=8> */
.L_x_123:
[----:B------:R-:W-:Y:S05]  /*eca0*/  BSYNC B1 ;  /* 0x0000000000017941 */ /* 0x000fea0003800000 */
.L_x_122:
        /* <DEDUP_REMOVED lines=8> */
.L_x_125:
[----:B------:R-:W-:Y:S05]  /*ed30*/  BSYNC B1 ;  /* 0x0000000000017941 */ /* 0x000fea0003800000 */
.L_x_124:
        /* <DEDUP_REMOVED lines=12> */
.L_x_127:
[----:B------:R-:W-:Y:S05]  /*ee00*/  BSYNC B1 ;  /* 0x0000000000017941 */ /* 0x000fea0003800000 */
.L_x_126:
        /* <DEDUP_REMOVED lines=9> */
.L_x_129:
[----:B------:R-:W-:Y:S05]  /*eea0*/  BSYNC B1 ;  /* 0x0000000000017941 */ /* 0x000fea0003800000 */
.L_x_128:
[----:B-1----:R-:W2:Y:S01]  /*eeb0*/  LDL.LU R3, [R1+0x4bc] ;  /* 0x0004bc0001037983 */ /* 0x002ea20000300800 */
[C---:B------:R-:W-:Y:S01]  /*eec0*/  ISETP.LT.OR P4, PT, R0.reuse, 0x61, !P1 ;  /* 0x000000610000780c */ /* 0x040fe20004f81670 */
[----:B------:R-:W-:Y:S01]  /*eed0*/  BSSY B1, `(.L_x_130) ;  /* 0x000000a000017945 */ /* 0x000fe20003800000 */
[----:B------:R-:W-:Y:S02]  /*eee0*/  ISETP.LT.OR P3, PT, R0, 0x62, !P0 ;  /* 0x000000620000780c */ /* 0x000fe40004761670 */
[----:B------:R-:W-:Y:S01]  /*eef0*/  @!P2 IADD3 R154, P6, R4, UR45, RZ ;  /* 0x0000002d049aac10 */ /* 0x000fe2000ffde0ff */
[----:B--2---:R-:W-:-:S05]  /*ef00*/  @!P5 IMAD R3, R3, R17, R2 ;  /* 0x000000110303d224 */ /* 0x004fca00078e0202 */
[----:B------:R1:W-:Y:S01]  /*ef10*/  @!P5 STG.E.U8 desc[UR50][R10.64+0x59], R3 ;  /* 0x000059030a00d986 */ /* 0x0003e2000c101132 */
[----:B------:R-:W-:Y:S02]  /*ef20*/  ISETP.LT.OR P5, PT, R0, 0x62, !P1 ;  /* 0x000000620000780c */ /* 0x000fe40004fa1670 */
[----:B------:R-:W-:Y:S11]  /*ef30*/  @P4 BRA `(.L_x_131) ;  /* 0x00000000000c4947 */ /* 0x000ff60003800000 */
[----:B------:R-:W2:Y:S02]  /*ef40*/  LDG.E.U8 R16, desc[UR50][R8.64+0x60] ;  /* 0x0000603208107981 */ /* 0x000ea4000c1e1100 */
[----:B--2---:R-:W-:-:S05]  /*ef50*/  PRMT R2, R16, 0x8880, RZ ;  /* 0x0000888010027816 */ /* 0x004fca00000000ff */
[----:B------:R-:W-:-:S07]  /*ef60*/  IMAD R2, R2, R18, RZ ;  /* 0x0000001202027224 */ /* 0x000fce00078e02ff */
.L_x_131:
[----:B------:R-:W-:Y:S05]  /*ef70*/  BSYNC B1 ;  /* 0x0000000000017941 */ /* 0x000fea0003800000 */
.L_x_130:
        /* <DEDUP_REMOVED lines=8> */
.L_x_133:
[----:B------:R-:W-:Y:S05]  /*f000*/  BSYNC B1 ;  /* 0x0000000000017941 */ /* 0x000fea0003800000 */
.L_x_132:
        /* <DEDUP_REMOVED lines=9> */
.L_x_135:
[----:B------:R-:W-:Y:S05]  /*f0a0*/  BSYNC B1 ;  /* 0x0000000000017941 */ /* 0x000fea0003800000 */
.L_x_134:
        /* <DEDUP_REMOVED lines=14> */
.L_x_137:
[----:B------:R-:W-:Y:S05]  /*f190*/  BSYNC B1 ;  /* 0x0000000000017941 */ /* 0x000fea0003800000 */
.L_x_136:
        /* <DEDUP_REMOVED lines=8> */
.L_x_139:
[----:B------:R-:W-:Y:S05]  /*f220*/  BSYNC B1 ;  /* 0x0000000000017941 */ /* 0x000fea0003800000 */
.L_x_138:
        /* <DEDUP_REMOVED lines=8> */
.L_x_141:
[----:B------:R-:W-:Y:S05]  /*f2b0*/  BSYNC B1 ;  /* 0x0000000000017941 */ /* 0x000fea0003800000 */
.L_x_140:
        /* <DEDUP_REMOVED lines=12> */
.L_x_143:
[----:B------:R-:W-:Y:S05]  /*f380*/  BSYNC B1 ;  /* 0x0000000000017941 */ /* 0x000fea0003800000 */
.L_x_142:
        /* <DEDUP_REMOVED lines=9> */
.L_x_145:
[----:B------:R-:W-:Y:S05]  /*f420*/  BSYNC B1 ;  /* 0x0000000000017941 */ /* 0x000fea0003800000 */
.L_x_144:
        /* <DEDUP_REMOVED lines=12> */
.L_x_147:
[----:B------:R-:W-:Y:S05]  /*f4f0*/  BSYNC B1 ;  /* 0x0000000000017941 */ /* 0x000fea0003800000 */
.L_x_146:
        /* <DEDUP_REMOVED lines=8> */
.L_x_149:
[----:B------:R-:W-:Y:S05]  /*f580*/  BSYNC B1 ;  /* 0x0000000000017941 */ /* 0x000fea0003800000 */
.L_x_148:
        /* <DEDUP_REMOVED lines=9> */
.L_x_151:
[----:B------:R-:W-:Y:S05]  /*f620*/  BSYNC B1 ;  /* 0x0000000000017941 */ /* 0x000fea0003800000 */
.L_x_150:
        /* <DEDUP_REMOVED lines=14> */
.L_x_153:
[----:B------:R-:W-:Y:S05]  /*f710*/  BSYNC B1 ;  /* 0x0000000000017941 */ /* 0x000fea0003800000 */
.L_x_152:
        /* <DEDUP_REMOVED lines=8> */
.L_x_155:
[----:B------:R-:W-:Y:S05]  /*f7a0*/  BSYNC B1 ;  /* 0x0000000000017941 */ /* 0x000fea0003800000 */
.L_x_154:
        /* <DEDUP_REMOVED lines=8> */
.L_x_157:
[----:B------:R-:W-:Y:S05]  /*f830*/  BSYNC B1 ;  /* 0x0000000000017941 */ /* 0x000fea0003800000 */
.L_x_156:
        /* <DEDUP_REMOVED lines=12> */
.L_x_159:
[----:B------:R-:W-:Y:S05]  /*f900*/  BSYNC B1 ;  /* 0x0000000000017941 */ /* 0x000fea0003800000 */
.L_x_158:
        /* <DEDUP_REMOVED lines=9> */
.L_x_161:
[----:B------:R-:W-:Y:S05]  /*f9a0*/  BSYNC B1 ;  /* 0x0000000000017941 */ /* 0x000fea0003800000 */
.L_x_160:
        /* <DEDUP_REMOVED lines=12> */
.L_x_163:
[----:B------:R-:W-:Y:S05]  /*fa70*/  BSYNC B1 ;  /* 0x0000000000017941 */ /* 0x000fea0003800000 */
.L_x_162:
        /* <DEDUP_REMOVED lines=8> */
.L_x_165:
[----:B------:R-:W-:Y:S05]  /*fb00*/  BSYNC B1 ;  /* 0x0000000000017941 */ /* 0x000fea0003800000 */
.L_x_164:
        /* <DEDUP_REMOVED lines=9> */
.L_x_167:
[----:B------:R-:W-:Y:S05]  /*fba0*/  BSYNC B1 ;  /* 0x0000000000017941 */ /* 0x000fea0003800000 */
.L_x_166:
        /* <DEDUP_REMOVED lines=14> */
.L_x_169:
[----:B------:R-:W-:Y:S05]  /*fc90*/  BSYNC B1 ;  /* 0x0000000000017941 */ /* 0x000fea0003800000 */
.L_x_168:
        /* <DEDUP_REMOVED lines=8> */
.L_x_171:
[----:B------:R-:W-:Y:S05]  /*fd20*/  BSYNC B1 ;  /* 0x0000000000017941 */ /* 0x000fea0003800000 */
.L_x_170:
        /* <DEDUP_REMOVED lines=8> */
.L_x_173:
[----:B------:R-:W-:Y:S05]  /*fdb0*/  BSYNC B1 ;  /* 0x0000000000017941 */ /* 0x000fea0003800000 */
.L_x_172:
        /* <DEDUP_REMOVED lines=12> */
.L_x_175:
[----:B------:R-:W-:Y:S05]  /*fe80*/  BSYNC B1 ;  /* 0x0000000000017941 */ /* 0x000fea0003800000 */
.L_x_174:
        /* <DEDUP_REMOVED lines=9> */
.L_x_177:
[----:B------:R-:W-:Y:S05]  /*ff20*/  BSYNC B1 ;  /* 0x0000000000017941 */ /* 0x000fea0003800000 */
.L_x_176:
        /* <DEDUP_REMOVED lines=12> */
.L_x_179:
[----:B------:R-:W-:Y:S05]  /*fff0*/  BSYNC B1 ;  /* 0x0000000000017941 */ /* 0x000fea0003800000 */
.L_x_178:
        /* <DEDUP_REMOVED lines=8> */
.L_x_181:
[----:B------:R-:W-:Y:S05]  /*10080*/  BSYNC B1 ;  /* 0x0000000000017941 */ /* 0x000fea0003800000 */
.L_x_180:
        /* <DEDUP_REMOVED lines=9> */
.L_x_183:
[----:B------:R-:W-:Y:S05]  /*10120*/  BSYNC B1 ;  /* 0x0000000000017941 */ /* 0x000fea0003800000 */
.L_x_182:
        /* <DEDUP_REMOVED lines=14> */
.L_x_185:
[----:B------:R-:W-:Y:S05]  /*10210*/  BSYNC B1 ;  /* 0x0000000000017941 */ /* 0x000fea0003800000 */
.L_x_184:
        /* <DEDUP_REMOVED lines=8> */
.L_x_187:
[----:B------:R-:W-:Y:S05]  /*102a0*/  BSYNC B1 ;  /* 0x0000000000017941 */ /* 0x000fea0003800000 */
.L_x_186:
        /* <DEDUP_REMOVED lines=8> */
.L_x_189:
[----:B------:R-:W-:Y:S05]  /*10330*/  BSYNC B1 ;  /* 0x0000000000017941 */ /* 0x000fea0003800000 */
.L_x_188:
        /* <DEDUP_REMOVED lines=12> */
.L_x_191:
[----:B------:R-:W-:Y:S05]  /*10400*/  BSYNC B1 ;  /* 0x0000000000017941 */ /* 0x000fea0003800000 */
.L_x_190:
        /* <DEDUP_REMOVED lines=9> */
.L_x_193:
[----:B------:R-:W-:Y:S05]  /*104a0*/  BSYNC B1 ;  /* 0x0000000000017941 */ /* 0x000fea0003800000 */
.L_x_192:
        /* <DEDUP_REMOVED lines=12> */
.L_x_195:
[----:B------:R-:W-:Y:S05]  /*10570*/  BSYNC B1 ;  /* 0x0000000000017941 */ /* 0x000fea0003800000 */
.L_x_194:
        /* <DEDUP_REMOVED lines=8> */
.L_x_197:
[----:B------:R-:W-:Y:S05]  /*10600*/  BSYNC B1 ;  /* 0x0000000000017941 */ /* 0x000fea0003800000 */
.L_x_196:
        /* <DEDUP_REMOVED lines=9> */
.L_x_199:
[----:B------:R-:W-:Y:S05]  /*106a0*/  BSYNC B1 ;  /* 0x0000000000017941 */ /* 0x000fea0003800000 */
.L_x_198:
        /* <DEDUP_REMOVED lines=14> */
.L_x_201:
[----:B------:R-:W-:Y:S05]  /*10790*/  BSYNC B1 ;  /* 0x0000000000017941 */ /* 0x000fea0003800000 */
.L_x_200:
        /* <DEDUP_REMOVED lines=8> */
.L_x_203:
[----:B------:R-:W-:Y:S05]  /*10820*/  BSYNC B1 ;  /* 0x0000000000017941 */ /* 0x000fea0003800000 */
.L_x_202:
        /* <DEDUP_REMOVED lines=8> */
.L_x_205:
[----:B------:R-:W-:Y:S05]  /*108b0*/  BSYNC B1 ;  /* 0x0000000000017941 */ /* 0x000fea0003800000 */
.L_x_204:
        /* <DEDUP_REMOVED lines=12> */
.L_x_207:
[----:B------:R-:W-:Y:S05]  /*10980*/  BSYNC B1 ;  /* 0x0000000000017941 */ /* 0x000fea0003800000 */
.L_x_206:
        /* <DEDUP_REMOVED lines=9> */
.L_x_209:
[----:B------:R-:W-:Y:S05]  /*10a20*/  BSYNC B1 ;  /* 0x0000000000017941 */ /* 0x000fea0003800000 */
.L_x_208:
        /* <DEDUP_REMOVED lines=12> */
.L_x_211:
[----:B------:R-:W-:Y:S05]  /*10af0*/  BSYNC B1 ;  /* 0x0000000000017941 */ /* 0x000fea0003800000 */
.L_x_210:
        /* <DEDUP_REMOVED lines=8> */
.L_x_213:
[----:B------:R-:W-:Y:S05]  /*10b80*/  BSYNC B1 ;  /* 0x0000000000017941 */ /* 0x000fea0003800000 */
.L_x_212:
        /* <DEDUP_REMOVED lines=9> */
.L_x_215:
[----:B------:R-:W-:Y:S05]  /*10c20*/  BSYNC B1 ;  /* 0x0000000000017941 */ /* 0x000fea0003800000 */
.L_x_214:
        /* <DEDUP_REMOVED lines=14> */
.L_x_217:
[----:B------:R-:W-:Y:S05]  /*10d10*/  BSYNC B1 ;  /* 0x0000000000017941 */ /* 0x000fea0003800000 */
.L_x_216:
        /* <DEDUP_REMOVED lines=8> */
.L_x_219:
[----:B------:R-:W-:Y:S05]  /*10da0*/  BSYNC B1 ;  /* 0x0000000000017941 */ /* 0x000fea0003800000 */
.L_x_218:
        /* <DEDUP_REMOVED lines=8> */
.L_x_221:
[----:B------:R-:W-:Y:S05]  /*10e30*/  BSYNC B1 ;  /* 0x0000000000017941 */ /* 0x000fea0003800000 */
.L_x_220:
        /* <DEDUP_REMOVED lines=12> */
.L_x_223:
[----:B------:R-:W-:Y:S05]  /*10f00*/  BSYNC B1 ;  /* 0x0000000000017941 */ /* 0x000fea0003800000 */
.L_x_222:
        /* <DEDUP_REMOVED lines=9> */
.L_x_225:
[----:B------:R-:W-:Y:S05]  /*10fa0*/  BSYNC B1 ;  /* 0x0000000000017941 */ /* 0x000fea0003800000 */
.L_x_224:
        /* <DEDUP_REMOVED lines=12> */
.L_x_227:
[----:B------:R-:W-:Y:S05]  /*11070*/  BSYNC B1 ;  /* 0x0000000000017941 */ /* 0x000fea0003800000 */
.L_x_226:
        /* <DEDUP_REMOVED lines=8> */
.L_x_229:
[----:B------:R-:W-:Y:S05]  /*11100*/  BSYNC B1 ;  /* 0x0000000000017941 */ /* 0x000fea0003800000 */
.L_x_228:
        /* <DEDUP_REMOVED lines=9> */
.L_x_231:
[----:B------:R-:W-:Y:S05]  /*111a0*/  BSYNC B1 ;  /* 0x0000000000017941 */ /* 0x000fea0003800000 */
.L_x_230:
        /* <DEDUP_REMOVED lines=14> */
.L_x_233:
[----:B------:R-:W-:Y:S05]  /*11290*/  BSYNC B1 ;  /* 0x0000000000017941 */ /* 0x000fea0003800000 */
.L_x_232:
        /* <DEDUP_REMOVED lines=8> */
.L_x_235:
[----:B------:R-:W-:Y:S05]  /*11320*/  BSYNC B1 ;  /* 0x0000000000017941 */ /* 0x000fea0003800000 */
.L_x_234:
        /* <DEDUP_REMOVED lines=8> */
.L_x_237:
[----:B------:R-:W-:Y:S05]  /*113b0*/  BSYNC B1 ;  /* 0x0000000000017941 */ /* 0x000fea0003800000 */
.L_x_236:
        /* <DEDUP_REMOVED lines=12> */
.L_x_239:
[----:B------:R-:W-:Y:S05]  /*11480*/  BSYNC B1 ;  /* 0x0000000000017941 */ /* 0x000fea0003800000 */
.L_x_238:
        /* <DEDUP_REMOVED lines=9> */
.L_x_241:
[----:B------:R-:W-:Y:S05]  /*11520*/  BSYNC B1 ;  /* 0x0000000000017941 */ /* 0x000fea0003800000 */
.L_x_240:
        /* <DEDUP_REMOVED lines=12> */
.L_x_243:
[----:B------:R-:W-:Y:S05]  /*115f0*/  BSYNC B1 ;  /* 0x0000000000017941 */ /* 0x000fea0003800000 */
.L_x_242:
        /* <DEDUP_REMOVED lines=8> */
.L_x_245:
[----:B------:R-:W-:Y:S05]  /*11680*/  BSYNC B1 ;  /* 0x0000000000017941 */ /* 0x000fea0003800000 */
.L_x_244:
        /* <DEDUP_REMOVED lines=9> */
.L_x_247:
[----:B------:R-:W-:Y:S05]  /*11720*/  BSYNC B1 ;  /* 0x0000000000017941 */ /* 0x000fea0003800000 */
.L_x_246:
        /* <DEDUP_REMOVED lines=14> */
.L_x_249:
[----:B------:R-:W-:Y:S05]  /*11810*/  BSYNC B1 ;  /* 0x0000000000017941 */ /* 0x000fea0003800000 */
.L_x_248:
        /* <DEDUP_REMOVED lines=8> */
.L_x_251:
[----:B------:R-:W-:Y:S05]  /*118a0*/  BSYNC B1 ;  /* 0x0000000000017941 */ /* 0x000fea0003800000 */
.L_x_250:
        /* <DEDUP_REMOVED lines=8> */
.L_x_253:
[----:B------:R-:W-:Y:S05]  /*11930*/  BSYNC B1 ;  /* 0x0000000000017941 */ /* 0x000fea0003800000 */
.L_x_252:
        /* <DEDUP_REMOVED lines=12> */
.L_x_255:
[----:B------:R-:W-:Y:S05]  /*11a00*/  BSYNC B1 ;  /* 0x0000000000017941 */ /* 0x000fea0003800000 */
.L_x_254:
        /* <DEDUP_REMOVED lines=9> */
.L_x_257:
[----:B------:R-:W-:Y:S05]  /*11aa0*/  BSYNC B1 ;  /* 0x0000000000017941 */ /* 0x000fea0003800000 */
.L_x_256:
        /* <DEDUP_REMOVED lines=12> */
.L_x_259:
[----:B------:R-:W-:Y:S05]  /*11b70*/  BSYNC B1 ;  /* 0x0000000000017941 */ /* 0x000fea0003800000 */
.L_x_258:
        /* <DEDUP_REMOVED lines=8> */
.L_x_261:
[----:B------:R-:W-:Y:S05]  /*11c00*/  BSYNC B1 ;  /* 0x0000000000017941 */ /* 0x000fea0003800000 */
.L_x_260:
        /* <DEDUP_REMOVED lines=9> */
.L_x_263:
[----:B------:R-:W-:Y:S05]  /*11ca0*/  BSYNC B1 ;  /* 0x0000000000017941 */ /* 0x000fea0003800000 */
.L_x_262:
        /* <DEDUP_REMOVED lines=14> */
.L_x_265:
[----:B------:R-:W-:Y:S05]  /*11d90*/  BSYNC B1 ;  /* 0x0000000000017941 */ /* 0x000fea0003800000 */
.L_x_264:
        /* <DEDUP_REMOVED lines=8> */
.L_x_267:
[----:B------:R-:W-:Y:S05]  /*11e20*/  BSYNC B1 ;  /* 0x0000000000017941 */ /* 0x000fea0003800000 */
.L_x_266:
        /* <DEDUP_REMOVED lines=8> */
.L_x_269:
[----:B------:R-:W-:Y:S05]  /*11eb0*/  BSYNC B1 ;  /* 0x0000000000017941 */ /* 0x000fea0003800000 */
.L_x_268:
[----:B-1----:R-:W2:Y:S01]  /*11ec0*/  LDL.LU R3, [R1+0x5d4] ;  /* 0x0005d40001037983 */ /* 0x002ea20000300800 */
[----:B------:R-:W-:Y:S01]  /*11ed0*/  @!P3 IADD3 R154, P6, R4, UR45, RZ ;  /* 0x0000002d049abc10 */ /* 0x000fe2000ffde0ff */
[----:B------:R-:W-:Y:S01]  /*11ee0*/  BSSY B1, `(.L_x_270) ;  /* 0x000000b000017945 */ /* 0x000fe20003800000 */
[----:B------:R-:W-:Y:S02]  /*11ef0*/  ISETP.LT.OR P5, PT, R0, 0xf1, !P0 ;  /* 0x000000f10000780c */ /* 0x000fe400047a1670 */
[----:B------:R-:W-:Y:S02]  /*11f00*/  @!P3 IADD3.X R155, R5, UR44, RZ, P6, !PT ;  /* 0x0000002c059bbc10 */ /* 0x000fe4000b7fe4ff */
[----:B------:R-:W-:Y:S01]  /*11f10*/  @!P4 IADD3 R10, P6, R4, UR45, RZ ;  /* 0x0000002d040acc10 */ /* 0x000fe2000ffde0ff */
[----:B--2---:R-:W-:-:S05]  /*11f20*/  @!P2 IMAD R3, R3, R17, R2 ;  /* 0x000000110303a224 */ /* 0x004fca00078e0202 */
[----:B------:R1:W-:Y:S01]  /*11f30*/  @!P2 STG.E.U8 desc[UR50][R4.64+0xe9], R3 ;  /* 0x0000e9030400a986 */ /* 0x0003e2000c101132 */
[----:B------:R-:W-:Y:S01]  /*11f40*/  ISETP.LT.OR P2, PT, R0, 0xf1, !P1 ;  /* 0x000000f10000780c */ /* 0x000fe20004f41670 */
[----:B------:R-:W-:-:S12]  /*11f50*/  @P3 BRA `(.L_x_271) ;  /* 0x00000000000c3947 */ /* 0x000fd80003800000 */
[----:B------:R-:W2:Y:S02]  /*11f60*/  LDG.E.U8 R16, desc[UR50][R6.64+0xe8] ;  /* 0x0000e83206107981 */ /* 0x000ea4000c1e1100 */
[----:B--2---:R-:W-:-:S05]  /*11f70*/  PRMT R2, R16, 0x8880, RZ ;  /* 0x0000888010027816 */ /* 0x004fca00000000ff */
[----:B------:R-:W-:-:S07]  /*11f80*/  IMAD R2, R2, R18, RZ ;  /* 0x0000001202027224 */ /* 0x000fce00078e02ff */
.L_x_271:
[----:B------:R-:W-:Y:S05]  /*11f90*/  BSYNC B1 ;  /* 0x0000000000017941 */ /* 0x000fea0003800000 */
.L_x_270:
        /* <DEDUP_REMOVED lines=9> */
.L_x_273:
[----:B------:R-:W-:Y:S05]  /*12030*/  BSYNC B1 ;  /* 0x0000000000017941 */ /* 0x000fea0003800000 */
.L_x_272:
        /* <DEDUP_REMOVED lines=8> */
.L_x_275:
[----:B------:R-:W-:Y:S05]  /*120c0*/  BSYNC B1 ;  /* 0x0000000000017941 */ /* 0x000fea0003800000 */
.L_x_274:
[----:B-1----:R-:W2:Y:S01]  /*120d0*/  LDL.LU R3, [R1+0x5e0] ;  /* 0x0005e00001037983 */ /* 0x002ea20000300800 */
[----:B------:R-:W-:Y:S01]  /*120e0*/  BSSY B1, `(.L_x_276) ;  /* 0x000000b000017945 */ /* 0x000fe20003800000 */
[----:B------:R-:W-:Y:S01]  /*120f0*/  ISETP.LT.OR P3, PT, R0, 0xf2, !P0 ;  /* 0x000000f20000780c */ /* 0x000fe20004761670 */
[----:B--2---:R-:W-:Y:S01]  /*12100*/  @!P2 IMAD R10, R3, R17, R2 ;  /* 0x00000011030aa224 */ /* 0x004fe200078e0202 */
[----:B------:R-:W-:-:S04]  /*12110*/  IADD3 R3, P4, R15, 0x80, RZ ;  /* 0x000000800f037810 */ /* 0x000fc80007f9e0ff */
[----:B------:R1:W-:Y:S01]  /*12120*/  @!P2 STG.E.U8 desc[UR50][R4.64+0xf0], R10 ;  /* 0x0000f00a0400a986 */ /* 0x0003e2000c101132 */
[----:B------:R-:W-:Y:S02]  /*12130*/  ISETP.LT.OR P2, PT, R0, 0xf2, !P1 ;  /* 0x000000f20000780c */ /* 0x000fe40004f41670 */
[----:B-1----:R-:W-:-:S11]  /*12140*/  @!P5 IADD3 R10, P6, R4, UR45, RZ ;  /* 0x0000002d040adc10 */ /* 0x002fd6000ffde0ff */
[----:B------:R-:W-:Y:S05]  /*12150*/  @P2 BRA `(.L_x_277) ;  /* 0x00000000000c2947 */ /* 0x000fea0003800000 */
[----:B------:R-:W2:Y:S02]  /*12160*/  LDG.E.U8 R16, desc[UR50][R8.64+0xf1] ;  /* 0x0000f13208107981 */ /* 0x000ea4000c1e1100 */
[----:B--2---:R-:W-:-:S05]  /*12170*/  PRMT R2, R16, 0x8880, RZ ;  /* 0x0000888010027816 */ /* 0x004fca00000000ff */
[----:B------:R-:W-:-:S07]  /*12180*/  IMAD R2, R2, R18, RZ ;  /* 0x0000001202027224 */ /* 0x000fce00078e02ff */
.L_x_277:
[----:B------:R-:W-:Y:S05]  /*12190*/  BSYNC B1 ;  /* 0x0000000000017941 */ /* 0x000fea0003800000 */
.L_x_276:
[----:B------:R-:W2:Y:S01]  /*121a0*/  LDL.LU R153, [R1+0x5e4] ;  /* 0x0005e40001997983 */ /* 0x000ea20000300800 */
        /* <DEDUP_REMOVED lines=8> */
.L_x_279:
[----:B------:R-:W-:Y:S05]  /*12230*/  BSYNC B1 ;  /* 0x0000000000017941 */ /* 0x000fea0003800000 */
.L_x_278:
[----:B-1----:R-:W2:Y:S01]  /*12240*/  LDL.LU R153, [R1+0x5e8] ;  /* 0x0005e80001997983 */ /* 0x002ea20000300800 */
[----:B------:R-:W-:Y:S01]  /*12250*/  BSSY B1, `(.L_x_280) ;  /* 0x000000c000017945 */ /* 0x000fe20003800000 */
[C---:B------:R-:W-:Y:S02]  /*12260*/  ISETP.LT.OR P2, PT, R0.reuse, 0xf9, !P1 ;  /* 0x000000f90000780c */ /* 0x040fe40004f41670 */
[C---:B------:R-:W-:Y:S02]  /*12270*/  ISETP.LT.OR P1, PT, R0.reuse, 0xfa, !P1 ;  /* 0x000000fa0000780c */ /* 0x040fe40004f21670 */
[----:B------:R-:W-:Y:S01]  /*12280*/  ISETP.LT.OR P6, PT, R0, 0xf9, !P0 ;  /* 0x000000f90000780c */ /* 0x000fe200047c1670 */
[----:B--2---:R-:W-:-:S05]  /*12290*/  @!P5 IMAD R153, R153, R17, R2 ;  /* 0x000000119999d224 */ /* 0x004fca00078e0202 */
[----:B------:R1:W-:Y:S02]  /*122a0*/  @!P5 STG.E.U8 desc[UR50][R10.64+0xf0], R153 ;  /* 0x0000f0990a00d986 */ /* 0x0003e4000c101132 */
[----:B-1----:R-:W-:-:S04]  /*122b0*/  @!P3 IADD3 R10, P5, R4, UR45, RZ ;  /* 0x0000002d040abc10 */ /* 0x002fc8000ffbe0ff */
[----:B------:R-:W-:Y:S01]  /*122c0*/  @!P3 IADD3.X R11, R5, UR44, RZ, P5, !PT ;  /* 0x0000002c050bbc10 */ /* 0x000fe2000affe4ff */
[----:B------:R-:W-:Y:S08]  /*122d0*/  @P3 BRA `(.L_x_281) ;  /* 0x00000000000c3947 */ /* 0x000ff00003800000 */
[----:B------:R-:W2:Y:S02]  /*122e0*/  LDG.E.U8 R16, desc[UR50][R6.64+0xf1] ;  /* 0x0000f13206107981 */ /* 0x000ea4000c1e1100 */
[----:B--2---:R-:W-:-:S05]  /*122f0*/  PRMT R2, R16, 0x8880, RZ ;  /* 0x0000888010027816 */ /* 0x004fca00000000ff */
[----:B------:R-:W-:-:S07]  /*12300*/  IMAD R2, R2, R18, RZ ;  /* 0x0000001202027224 */ /* 0x000fce00078e02ff */
.L_x_281:
[----:B------:R-:W-:Y:S05]  /*12310*/  BSYNC B1 ;  /* 0x0000000000017941 */ /* 0x000fea0003800000 */
.L_x_280:
        /* <DEDUP_REMOVED lines=8> */
.L_x_283:
[----:B------:R-:W-:Y:S05]  /*123a0*/  BSYNC B1 ;  /* 0x0000000000017941 */ /* 0x000fea0003800000 */
.L_x_282:
        /* <DEDUP_REMOVED lines=8> */
.L_x_285:
[----:B------:R-:W-:Y:S05]  /*12430*/  BSYNC B1 ;  /* 0x0000000000017941 */ /* 0x000fea0003800000 */
.L_x_284:
[----:B-1----:R-:W2:Y:S01]  /*12440*/  LDL.LU R10, [R1+0x5f4] ;  /* 0x0005f400010a7983 */ /* 0x002ea20000300800 */
[----:B0-----:R-:W-:Y:S01]  /*12450*/  @!P6 IADD3 R8, P2, R4, UR45, RZ ;  /* 0x0000002d0408ec10 */ /* 0x001fe2000ff5e0ff */
[----:B------:R-:W-:Y:S01]  /*12460*/  BSSY B1, `(.L_x_286) ;  /* 0x000000a000017945 */ /* 0x000fe20003800000 */
[----:B------:R-:W-:Y:S01]  /*12470*/  ISETP.LT.OR P0, PT, R0, 0xfa, !P0 ;  /* 0x000000fa0000780c */ /* 0x000fe20004701670 */
[----:B------:R-:W-:Y:S01]  /*12480*/  IMAD.X R11, RZ, RZ, UR7, P4 ;  /* 0x00000007ff0b7e24 */ /* 0x000fe2000a0e06ff */
[----:B------:R-:W-:Y:S01]  /*12490*/  @!P6 IADD3.X R9, R5, UR44, RZ, P2, !PT ;  /* 0x0000002c0509ec10 */ /* 0x000fe200097fe4ff */
[----:B--2---:R-:W-:-:S05]  /*124a0*/  @!P1 IMAD R10, R10, R17, R2 ;  /* 0x000000110a0a9224 */ /* 0x004fca00078e0202 */
[----:B------:R0:W-:Y:S01]  /*124b0*/  @!P1 STG.E.U8 desc[UR50][R4.64+0xf9], R10 ;  /* 0x0000f90a04009986 */ /* 0x0001e2000c101132 */
[----:B------:R-:W-:Y:S05]  /*124c0*/  @P6 BRA `(.L_x_287) ;  /* 0x00000000000c6947 */ /* 0x000fea0003800000 */
[----:B------:R-:W2:Y:S02]  /*124d0*/  LDG.E.U8 R16, desc[UR50][R6.64+0xf8] ;  /* 0x0000f83206107981 */ /* 0x000ea4000c1e1100 */
[----:B--2---:R-:W-:-:S05]  /*124e0*/  PRMT R2, R16, 0x8880, RZ ;  /* 0x0000888010027816 */ /* 0x004fca00000000ff */
[----:B------:R-:W-:-:S07]  /*124f0*/  IMAD R2, R2, R18, RZ ;  /* 0x0000001202027224 */ /* 0x000fce00078e02ff */
.L_x_287:
[----:B------:R-:W-:Y:S05]  /*12500*/  BSYNC B1 ;  /* 0x0000000000017941 */ /* 0x000fea0003800000 */
.L_x_286:
[----:B0-----:R-:W2:Y:S01]  /*12510*/  LDL.LU R10, [R1+0x5f8] ;  /* 0x0005f800010a7983 */ /* 0x001ea20000300800 */
[----:B------:R-:W-:Y:S01]  /*12520*/  BSSY B1, `(.L_x_288) ;  /* 0x0000009000017945 */ /* 0x000fe20003800000 */
[-C--:B------:R-:W-:Y:S02]  /*12530*/  IMAD R154, R11, R12.reuse, RZ ;  /* 0x0000000c0b9a7224 */ /* 0x080fe400078e02ff */
[----:B--2---:R-:W-:Y:S02]  /*12540*/  @!P6 IMAD R153, R10, R17, R2 ;  /* 0x000000110a99e224 */ /* 0x004fe400078e0202 */
[----:B------:R-:W-:-:S03]  /*12550*/  IMAD.WIDE.U32 R10, R3, R12, R22 ;  /* 0x0000000c030a7225 */ /* 0x000fc600078e0016 */
[----:B------:R0:W-:Y:S01]  /*12560*/  @!P6 STG.E.U8 desc[UR50][R8.64+0xf8], R153 ;  /* 0x0000f8990800e986 */ /* 0x0001e2000c101132 */
[----:B------:R-:W-:Y:S05]  /*12570*/  @P0 BRA `(.L_x_289) ;  /* 0x00000000000c0947 */ /* 0x000fea0003800000 */
[----:B------:R-:W2:Y:S02]  /*12580*/  LDG.E.U8 R16, desc[UR50][R6.64+0xf9] ;  /* 0x0000f93206107981 */ /* 0x000ea4000c1e1100 */
[----:B--2---:R-:W-:-:S05]  /*12590*/  PRMT R2, R16, 0x8880, RZ ;  /* 0x0000888010027816 */ /* 0x004fca00000000ff */
[----:B------:R-:W-:-:S07]  /*125a0*/  IMAD R2, R2, R18, RZ ;  /* 0x0000001202027224 */ /* 0x000fce00078e02ff */
.L_x_289:
[----:B------:R-:W-:Y:S05]  /*125b0*/  BSYNC B1 ;  /* 0x0000000000017941 */ /* 0x000fea0003800000 */
.L_x_288:
[----:B------:R-:W2:Y:S01]  /*125c0*/  LDL.LU R155, [R1+0x5fc] ;  /* 0x0005fc00019b7983 */ /* 0x000ea20000300800 */
[----:B------:R-:W-:Y:S01]  /*125d0*/  @!P0 IADD3 R6, P4, R4, UR45, RZ ;  /* 0x0000002d04068c10 */ /* 0x000fe2000ff9e0ff */
[----:B0-----:R-:W-:Y:S01]  /*125e0*/  IMAD R153, R3, R13, R154 ;  /* 0x0000000d03997224 */ /* 0x001fe200078e029a */
[----:B------:R-:W-:Y:S01]  /*125f0*/  ISETP.GE.AND P1, PT, R14, 0x81, PT ;  /* 0x000000810e00780c */ /* 0x000fe20003f26270 */
[----:B------:R-:W-:Y:S01]  /*12600*/  BSSY B1, `(.L_x_290) ;  /* 0x000000d000017945 */ /* 0x000fe20003800000 */
[----:B------:R-:W-:Y:S02]  /*12610*/  @!P0 IADD3.X R7, R5, UR44, RZ, P4, !PT ;  /* 0x0000002c05078c10 */ /* 0x000fe4000a7fe4ff */
[----:B------:R-:W-:Y:S02]  /*12620*/  ISETP.LT.OR P3, PT, R0, 0x1, !P1 ;  /* 0x000000010000780c */ /* 0x000fe40004f61670 */
[----:B------:R-:W-:-:S04]  /*12630*/  IADD3 R8, P2, R10, R20, RZ ;  /* 0x000000140a087210 */ /* 0x000fc80007f5e0ff */
[----:B------:R-:W-:Y:S02]  /*12640*/  IADD3.X R9, R21, R11, R153, P2, !PT ;  /* 0x0000000b15097210 */ /* 0x000fe400017fe499 */
[----:B------:R-:W-:-:S04]  /*12650*/  IADD3 R10, P2, R4, UR43, RZ ;  /* 0x0000002b040a7c10 */ /* 0x000fc8000ff5e0ff */
[----:B------:R-:W-:Y:S01]  /*12660*/  IADD3.X R11, R5, UR42, RZ, P2, !PT ;  /* 0x0000002a050b7c10 */ /* 0x000fe200097fe4ff */
[----:B--2---:R-:W-:-:S05]  /*12670*/  @!P0 IMAD R154, R155, R17, R2 ;  /* 0x000000119b9a8224 */ /* 0x004fca00078e0202 */
[----:B------:R0:W-:Y:S01]  /*12680*/  @!P0 STG.E.U8 desc[UR50][R6.64+0xf9], R154 ;  /* 0x0000f99a06008986 */ /* 0x0001e2000c101132 */
[----:B------:R-:W-:Y:S05]  /*12690*/  @P3 BRA `(.L_x_291) ;  /* 0x00000000000c3947 */ /* 0x000fea0003800000 */
[----:B------:R-:W2:Y:S02]  /*126a0*/  LDG.E.U8 R16, desc[UR50][R8.64] ;  /* 0x0000003208107981 */ /* 0x000ea4000c1e1100 */
[----:B--2---:R-:W-:-:S05]  /*126b0*/  PRMT R2, R16, 0x8880, RZ ;  /* 0x0000888010027816 */ /* 0x004fca00000000ff */
[----:B------:R-:W-:-:S07]  /*126c0*/  IMAD R2, R2, R18, RZ ;  /* 0x0000001202027224 */ /* 0x000fce00078e02ff */
.L_x_291:
[----:B------:R-:W-:Y:S05]  /*126d0*/  BSYNC B1 ;  /* 0x0000000000017941 */ /* 0x000fea0003800000 */
.L_x_290:
[----:B0-----:R-:W2:Y:S01]  /*126e0*/  LDL.LU R6, [R1+0x200] ;  /* 0x0002000001067983 */ /* 0x001ea20000300800 */
[----:B------:R-:W-:Y:S01]  /*126f0*/  ISETP.LT.OR P5, PT, R0, 0x2, !P1 ;  /* 0x000000020000780c */ /* 0x000fe20004fa1670 */
[----:B------:R-:W-:Y:S01]  /*12700*/  BSSY B1, `(.L_x_292) ;  /* 0x000000d000017945 */ /* 0x000fe20003800000 */
[----:B------:R-:W-:-:S04]  /*12710*/  ISETP.GE.AND P0, PT, R14, 0x89, PT ;  /* 0x000000890e00780c */ /* 0x000fc80003f06270 */
[----:B------:R-:W-:Y:S01]  /*12720*/  ISETP.LT.OR P2, PT, R0, 0x2, !P0 ;  /* 0x000000020000780c */ /* 0x000fe20004741670 */
[----:B--2---:R-:W-:Y:S02]  /*12730*/  @!P3 IMAD R154, R6, R17, R2 ;  /* 0x00000011069ab224 */ /* 0x004fe400078e0202 */
[----:B------:R-:W-:-:S03]  /*12740*/  IMAD.WIDE.U32 R6, R3, R12, R160 ;  /* 0x0000000c03067225 */ /* 0x000fc600078e00a0 */
[----:B------:R0:W-:Y:S01]  /*12750*/  @!P3 STG.E.U8 desc[UR50][R10.64], R154 ;  /* 0x0000009a0a00b986 */ /* 0x0001e2000c101132 */
[----:B------:R-:W-:Y:S01]  /*12760*/  ISETP.LT.OR P3, PT, R0, 0x1, !P0 ;  /* 0x000000010000780c */ /* 0x000fe20004761670 */
[----:B------:R-:W-:Y:S01]  /*12770*/  IMAD.IADD R153, R153, 0x1, R7 ;  /* 0x0000000199997824 */ /* 0x000fe200078e0207 */
[----:B------:R-:W-:Y:S01]  /*12780*/  IADD3 R6, P4, P6, R158, R20, R6 ;  /* 0x000000149e067210 */ /* 0x000fe20007e9e006 */
[----:B------:R-:W-:-:S12]  /*12790*/  @P5 BRA `(.L_x_293) ;  /* 0x00000000000c5947 */ /* 0x000fd80003800000 */
[----:B------:R-:W2:Y:S02]  /*127a0*/  LDG.E.U8 R16, desc[UR50][R8.64+0x1] ;  /* 0x0000013208107981 */ /* 0x000ea4000c1e1100 */
[----:B--2---:R-:W-:-:S05]  /*127b0*/  PRMT R2, R16, 0x8880, RZ ;  /* 0x0000888010027816 */ /* 0x004fca00000000ff */
[----:B------:R-:W-:-:S07]  /*127c0*/  IMAD R2, R2, R18, RZ ;  /* 0x0000001202027224 */ /* 0x000fce00078e02ff */
.L_x_293:
[----:B------:R-:W-:Y:S05]  /*127d0*/  BSYNC B1 ;  /* 0x0000000000017941 */ /* 0x000fea0003800000 */
.L_x_292:
[----:B------:R-:W2:Y:S01]  /*127e0*/  LDL.LU R3, [R1+0x204] ;  /* 0x0002040001037983 */ /* 0x000ea20000300800 */
[----:B------:R-:W-:Y:S01]  /*127f0*/  BSSY B1, `(.L_x_294) ;  /* 0x000000c000017945 */ /* 0x000fe20003800000 */
[----:B------:R-:W-:Y:S02]  /*12800*/  IADD3.X R7, R23, R21, R153, P4, P6 ;  /* 0x0000001517077210 */ /* 0x000fe400027ec499 */
[----:B------:R-:W-:Y:S02]  /*12810*/  ISETP.LT.OR P4, PT, R0, 0x9, !P0 ;  /* 0x000000090000780c */ /* 0x000fe40004781670 */
[----:B0-----:R-:W-:Y:S01]  /*12820*/  @!P2 IADD3 R154, P6, R10, UR45, RZ ;  /* 0x0000002d0a9aac10 */ /* 0x001fe2000ffde0ff */
        /* <DEDUP_REMOVED lines=8> */
.L_x_295:
[----:B------:R-:W-:Y:S05]  /*128b0*/  BSYNC B1 ;  /* 0x0000000000017941 */ /* 0x000fea0003800000 */
.L_x_294:
[----:B0-----:R-:W2:Y:S01]  /*128c0*/  LDL.LU R3, [R1+0x208] ;  /* 0x0002080001037983 */ /* 0x001ea20000300800 */
        /* <DEDUP_REMOVED lines=8> */
.L_x_297:
[----:B------:R-:W-:Y:S05]  /*12950*/  BSYNC B1 ;  /* 0x0000000000017941 */ /* 0x000fea0003800000 */
.L_x_296:
[----:B0-----:R-:W2:Y:S01]  /*12960*/  LDL.LU R3, [R1+0x20c] ;  /* 0x00020c0001037983 */ /* 0x001ea20000300800 */
        /* <DEDUP_REMOVED lines=11> */
.L_x_299:
[----:B------:R-:W-:Y:S05]  /*12a20*/  BSYNC B1 ;  /* 0x0000000000017941 */ /* 0x000fea0003800000 */
.L_x_298:
[----:B0-----:R-:W2:Y:S01]  /*12a30*/  LDL.LU R3, [R1+0x210] ;  /* 0x0002100001037983 */ /* 0x001ea20000300800 */
[----:B------:R-:W-:Y:S01]  /*12a40*/  BSSY B1, `(.L_x_300) ;  /* 0x0000007000017945 */ /* 0x000fe20003800000 */
[----:B--2---:R-:W-:-:S05]  /*12a50*/  @!P3 IMAD R3, R3, R17, R2 ;  /* 0x000000110303b224 */ /* 0x004fca00078e0202 */
[----:B------:R0:W-:Y:S01]  /*12a60*/  @!P3 STG.E.U8 desc[UR50][R10.64+0x8], R3 ;  /* 0x000008030a00b986 */ /* 0x0001e2000c101132 */
[----:B------:R-:W-:Y:S05]  /*12a70*/  @P6 BRA `(.L_x_301) ;  /* 0x00000000000c6947 */ /* 0x000fea0003800000 */
[----:B------:R-:W2:Y:S02]  /*12a80*/  LDG.E.U8 R16, desc[UR50][R8.64+0x9] ;  /* 0x0000093208107981 */ /* 0x000ea4000c1e1100 */
[----:B--2---:R-:W-:-:S05]  /*12a90*/  PRMT R2, R16, 0x8880, RZ ;  /* 0x0000888010027816 */ /* 0x004fca00000000ff */
[----:B------:R-:W-:-:S07]  /*12aa0*/  IMAD R2, R2, R18, RZ ;  /* 0x0000001202027224 */ /* 0x000fce00078e02ff */
.L_x_301:
[----:B------:R-:W-:Y:S05]  /*12ab0*/  BSYNC B1 ;  /* 0x0000000000017941 */ /* 0x000fea0003800000 */
.L_x_300:
[----:B0-----:R-:W2:Y:S01]  /*12ac0*/  LDL.LU R3, [R1+0x214] ;  /* 0x0002140001037983 */ /* 0x001ea20000300800 */
[----:B------:R-:W-:Y:S01]  /*12ad0*/  BSSY B1, `(.L_x_302) ;  /* 0x0000009000017945 */ /* 0x000fe20003800000 */
[----:B------:R-:W-:Y:S01]  /*12ae0*/  IMAD.U32 R154, RZ, RZ, UR45 ;  /* 0x0000002dff9a7e24 */ /* 0x000fe2000f8e00ff */
[----:B------:R-:W-:Y:S01]  /*12af0*/  @!P4 IADD3.X R157, R11, UR44, RZ, P2, !PT ;  /* 0x0000002c0b9dcc10 */ /* 0x000fe200097fe4ff */
[----:B--2---:R-:W-:-:S05]  /*12b00*/  @!P6 IMAD R3, R3, R17, R2 ;  /* 0x000000110303e224 */ /* 0x004fca00078e0202 */
[----:B------:R0:W-:Y:S01]  /*12b10*/  @!P6 STG.E.U8 desc[UR50][R10.64+0x9], R3 ;  /* 0x000009030a00e986 */ /* 0x0001e2000c101132 */
[----:B------:R-:W-:Y:S05]  /*12b20*/  @P4 BRA `(.L_x_303) ;  /* 0x00000000000c4947 */ /* 0x000fea0003800000 */
[----:B------:R-:W2:Y:S02]  /*12b30*/  LDG.E.U8 R16, desc[UR50][R6.64+0x8] ;  /* 0x0000083206107981 */ /* 0x000ea4000c1e1100 */
[----:B--2---:R-:W-:-:S05]  /*12b40*/  PRMT R2, R16, 0x8880, RZ ;  /* 0x0000888010027816 */ /* 0x004fca00000000ff */
[----:B------:R-:W-:-:S07]  /*12b50*/  IMAD R2, R2, R18, RZ ;  /* 0x0000001202027224 */ /* 0x000fce00078e02ff */
.L_x_303:
[----:B------:R-:W-:Y:S05]  /*12b60*/  BSYNC B1 ;  /* 0x0000000000017941 */ /* 0x000fea0003800000 */
.L_x_302:
[----:B0-----:R-:W2:Y:S01]  /*12b70*/  LDL.LU R3, [R1+0x218] ;  /* 0x0002180001037983 */ /* 0x001ea20000300800 */
[----:B------:R-:W-:Y:S01]  /*12b80*/  IMAD.U32 R153, RZ, RZ, UR44 ;  /* 0x0000002cff997e24 */ /* 0x000fe2000f8e00ff */
[----:B------:R-:W-:Y:S01]  /*12b90*/  @!P5 IADD3 R154, P2, P3, R154, UR43, R4 ;  /* 0x0000002b9a9adc10 */ /* 0x000fe2000fb5e004 */
[----:B------:R-:W-:Y:S01]  /*12ba0*/  BSSY B1, `(.L_x_304) ;  /* 0x000000c000017945 */ /* 0x000fe20003800000 */
[C---:B------:R-:W-:Y:S02]  /*12bb0*/  ISETP.LT.OR P6, PT, R0.reuse, 0x12, !P1 ;  /* 0x000000120000780c */ /* 0x040fe40004fc1670 */
[----:B------:R-:W-:Y:S02]  /*12bc0*/  @!P5 IADD3.X R155, R153, UR42, R5, P2, P3 ;  /* 0x0000002a999bdc10 */ /* 0x000fe400097e6405 */
        /* <DEDUP_REMOVED lines=9> */
.L_x_305:
[----:B------:R-:W-:Y:S05]  /*12c60*/  BSYNC B1 ;  /* 0x0000000000017941 */ /* 0x000fea0003800000 */
.L_x_304:
        /* <DEDUP_REMOVED lines=8> */
.L_x_307:
[----:B------:R-:W-:Y:S05]  /*12cf0*/  BSYNC B1 ;  /* 0x0000000000017941 */ /* 0x000fea0003800000 */
.L_x_306:
[----:B0-----:R-:W2:Y:S01]  /*12d00*/  LDL.LU R3, [R1+0x220] ;  /* 0x0002200001037983 */ /* 0x001ea20000300800 */
[----:B------:R-:W-:Y:S01]  /*12d10*/  BSSY B1, `(.L_x_308) ;  /* 0x0000008000017945 */ /* 0x000fe20003800000 */
[----:B------:R-:W-:Y:S02]  /*12d20*/  IMAD.U32 R156, RZ, RZ, UR45 ;  /* 0x0000002dff9c7e24 */ /* 0x000fe4000f8e00ff */
[----:B--2---:R-:W-:-:S05]  /*12d30*/  @!P4 IMAD R3, R3, R17, R2 ;  /* 0x000000110303c224 */ /* 0x004fca00078e0202 */
[----:B------:R0:W-:Y:S01]  /*12d40*/  @!P4 STG.E.U8 desc[UR50][R10.64+0x10], R3 ;  /* 0x000010030a00c986 */ /* 0x0001e2000c101132 */
[----:B------:R-:W-:Y:S05]  /*12d50*/  @P6 BRA `(.L_x_309) ;  /* 0x00000000000c6947 */ /* 0x000fea0003800000 */
[----:B------:R-:W2:Y:S02]  /*12d60*/  LDG.E.U8 R16, desc[UR50][R8.64+0x11] ;  /* 0x0000113208107981 */ /* 0x000ea4000c1e1100 */
[----:B--2---:R-:W-:-:S05]  /*12d70*/  PRMT R2, R16, 0x8880, RZ ;  /* 0x0000888010027816 */ /* 0x004fca00000000ff */
[----:B------:R-:W-:-:S07]  /*12d80*/  IMAD R2, R2, R18, RZ ;  /* 0x0000001202027224 */ /* 0x000fce00078e02ff */
.L_x_309:
[----:B------:R-:W-:Y:S05]  /*12d90*/  BSYNC B1 ;  /* 0x0000000000017941 */ /* 0x000fea0003800000 */
.L_x_308:
[----:B0-----:R-:W2:Y:S01]  /*12da0*/  LDL.LU R3, [R1+0x224] ;  /* 0x0002240001037983 */ /* 0x001ea20000300800 */
[----:B------:R-:W-:Y:S01]  /*12db0*/  IMAD.U32 R153, RZ, RZ, UR44 ;  /* 0x0000002cff997e24 */ /* 0x000fe2000f8e00ff */
[--C-:B------:R-:W-:Y:S01]  /*12dc0*/  @!P3 IADD3 R156, P4, P5, R156, UR43, R4.reuse ;  /* 0x0000002b9c9cbc10 */ /* 0x100fe2000fd9e004 */
[----:B------:R-:W-:Y:S01]  /*12dd0*/  IMAD.U32 R154, RZ, RZ, UR45 ;  /* 0x0000002dff9a7e24 */ /* 0x000fe2000f8e00ff */
[----:B------:R-:W-:Y:S02]  /*12de0*/  BSSY B1, `(.L_x_310) ;  /* 0x000000a000017945 */ /* 0x000fe40003800000 */
[----:B------:R-:W-:Y:S02]  /*12df0*/  @!P3 IADD3.X R157, R153, UR42, R5, P4, P5 ;  /* 0x0000002a999dbc10 */ /* 0x000fe4000a7ea405 */
[----:B------:R-:W-:Y:S01]  /*12e00*/  @!P2 IADD3 R154, P4, P5, R154, UR43, R4 ;  /* 0x0000002b9a9aac10 */ /* 0x000fe2000fd9e004 */
[----:B--2---:R-:W-:-:S05]  /*12e10*/  @!P6 IMAD R3, R3, R17, R2 ;  /* 0x000000110303e224 */ /* 0x004fca00078e0202 */
[----:B------:R0:W-:Y:S01]  /*12e20*/  @!P6 STG.E.U8 desc[UR50][R10.64+0x11], R3 ;  /* 0x000011030a00e986 */ /* 0x0001e2000c101132 */
[----:B------:R-:W-:Y:S01]  /*12e30*/  ISETP.LT.OR P6, PT, R0, 0x19, !P0 ;  /* 0x000000190000780c */ /* 0x000fe200047c1670 */
[----:B------:R-:W-:-:S12]  /*12e40*/  @P3 BRA `(.L_x_311) ;  /* 0x00000000000c3947 */ /* 0x000fd80003800000 */
[----:B------:R-:W2:Y:S02]  /*12e50*/  LDG.E.U8 R16, desc[UR50][R6.64+0x10] ;  /* 0x0000103206107981 */ /* 0x000ea4000c1e1100 */
[----:B--2---:R-:W-:-:S05]  /*12e60*/  PRMT R2, R16, 0x8880, RZ ;  /* 0x0000888010027816 */ /* 0x004fca00000000ff */
[----:B------:R-:W-:-:S07]  /*12e70*/  IMAD R2, R2, R18, RZ ;  /* 0x0000001202027224 */ /* 0x000fce00078e02ff */
.L_x_311:
[----:B------:R-:W-:Y:S05]  /*12e80*/  BSYNC B1 ;  /* 0x0000000000017941 */ /* 0x000fea0003800000 */
.L_x_310:
[----:B0-----:R-:W2:Y:S01]  /*12e90*/  LDL.LU R3, [R1+0x228] ;  /* 0x0002280001037983 */ /* 0x001ea20000300800 */
[----:B------:R-:W-:Y:S01]  /*12ea0*/  BSSY B1, `(.L_x_312) ;  /* 0x0000008000017945 */ /* 0x000fe20003800000 */
[----:B------:R-:W-:Y:S01]  /*12eb0*/  @!P2 IADD3.X R155, R153, UR42, R5, P4, P5 ;  /* 0x0000002a999bac10 */ /* 0x000fe2000a7ea405 */
[----:B--2---:R-:W-:-:S05]  /*12ec0*/  @!P3 IMAD R3, R3, R17, R2 ;  /* 0x000000110303b224 */ /* 0x004fca00078e0202 */
[----:B------:R0:W-:Y:S01]  /*12ed0*/  @!P3 STG.E.U8 desc[UR50][R156.64+0x10], R3 ;  /* 0x000010039c00b986 */ /* 0x0001e2000c101132 */
[----:B------:R-:W-:Y:S05]  /*12ee0*/  @P2 BRA `(.L_x_313) ;  /* 0x00000000000c2947 */ /* 0x000fea0003800000 */
[----:B------:R-:W2:Y:S02]  /*12ef0*/  LDG.E.U8 R16, desc[UR50][R6.64+0x11] ;  /* 0x0000113206107981 */ /* 0x000ea4000c1e1100 */
[----:B--2---:R-:W-:-:S05]  /*12f00*/  PRMT R2, R16, 0x8880, RZ ;  /* 0x0000888010027816 */ /* 0x004fca00000000ff */
[----:B------:R-:W-:-:S07]  /*12f10*/  IMAD R2, R2, R18, RZ ;  /* 0x0000001202027224 */ /* 0x000fce00078e02ff */
.L_x_313:
[----:B------:R-:W-:Y:S05]  /*12f20*/  BSYNC B1 ;  /* 0x0000000000017941 */ /* 0x000fea0003800000 */
.L_x_312:
[----:B0-----:R-:W2:Y:S01]  /*12f30*/  LDL.LU R3, [R1+0x22c] ;  /* 0x00022c0001037983 */ /* 0x001ea20000300800 */
[----:B------:R-:W-:Y:S01]  /*12f40*/  IMAD.U32 R156, RZ, RZ, UR45 ;  /* 0x0000002dff9c7e24 */ /* 0x000fe2000f8e00ff */
[----:B------:R-:W-:Y:S01]  /*12f50*/  BSSY B1, `(.L_x_314) ;  /* 0x000000c000017945 */ /* 0x000fe20003800000 */
[----:B------:R-:W-:-:S03]  /*12f60*/  ISETP.LT.OR P3, PT, R0, 0x1a, !P0 ;  /* 0x0000001a0000780c */ /* 0x000fc60004761670 */
[----:B------:R-:W-:Y:S01]  /*12f70*/  @!P6 IADD3 R156, P4, P5, R156, UR43, R4 ;  /* 0x0000002b9c9cec10 */ /* 0x000fe2000fd9e004 */
[----:B--2---:R-:W-:-:S05]  /*12f80*/  @!P2 IMAD R3, R3, R17, R2 ;  /* 0x000000110303a224 */ /* 0x004fca00078e0202 */
[----:B------:R0:W-:Y:S01]  /*12f90*/  @!P2 STG.E.U8 desc[UR50][R154.64+0x11], R3 ;  /* 0x000011039a00a986 */ /* 0x0001e2000c101132 */
[----:B------:R-:W-:Y:S01]  /*12fa0*/  ISETP.LT.OR P2, PT, R0, 0x19, !P1 ;  /* 0x000000190000780c */ /* 0x000fe20004f41670 */
[----:B0-----:R-:W-:Y:S02]  /*12fb0*/  IMAD.U32 R155, RZ, RZ, UR44 ;  /* 0x0000002cff9b7e24 */ /* 0x001fe4000f8e00ff */
[----:B------:R-:W-:-:S10]  /*12fc0*/  IMAD.U32 R154, RZ, RZ, UR45 ;  /* 0x0000002dff9a7e24 */ /* 0x000fd4000f8e00ff */
[----:B------:R-:W-:Y:S05]  /*12fd0*/  @P2 BRA `(.L_x_315) ;  /* 0x00000000000c2947 */ /* 0x000fea0003800000 */
[----:B------:R-:W2:Y:S02]  /*12fe0*/  LDG.E.U8 R16, desc[UR50][R8.64+0x18] ;  /* 0x0000183208107981 */ /* 0x000ea4000c1e1100 */
[----:B--2---:R-:W-:-:S05]  /*12ff0*/  PRMT R2, R16, 0x8880, RZ ;  /* 0x0000888010027816 */ /* 0x004fca00000000ff */
[----:B------:R-:W-:-:S07]  /*13000*/  IMAD R2, R2, R18, RZ ;  /* 0x0000001202027224 */ /* 0x000fce00078e02ff */
.L_x_315:
[----:B------:R-:W-:Y:S05]  /*13010*/  BSYNC B1 ;  /* 0x0000000000017941 */ /* 0x000fea0003800000 */
.L_x_314:
[----:B------:R-:W2:Y:S01]  /*13020*/  LDL.LU R3, [R1+0x230] ;  /* 0x0002300001037983 */ /* 0x000ea20000300800 */
[----:B------:R-:W-:Y:S01]  /*13030*/  IMAD.U32 R153, RZ, RZ, UR44 ;  /* 0x0000002cff997e24 */ /* 0x000fe2000f8e00ff */
[----:B------:R-:W-:Y:S01]  /*13040*/  @!P6 IADD3.X R157, R155, UR42, R5, P4, P5 ;  /* 0x0000002a9b9dec10 */ /* 0x000fe2000a7ea405 */
[----:B------:R-:W-:Y:S01]  /*13050*/  BSSY B1, `(.L_x_316) ;  /* 0x000000c000017945 */ /* 0x000fe20003800000 */
[----:B------:R-:W-:-:S04]  /*13060*/  @!P3 IADD3 R154, P4, P5, R154, UR43, R4 ;  /* 0x0000002b9a9abc10 */ /* 0x000fc8000fd9e004 */
[----:B------:R-:W-:Y:S02]  /*13070*/  @!P3 IADD3.X R155, R153, UR42, R5, P4, P5 ;  /* 0x0000002a999bbc10 */ /* 0x000fe4000a7ea405 */
[C---:B------:R-:W-:Y:S02]  /*13080*/  ISETP.LT.OR P5, PT, R0.reuse, 0x21, !P1 ;  /* 0x000000210000780c */ /* 0x040fe40004fa1670 */
[----:B------:R-:W-:Y:S01]  /*13090*/  ISETP.LT.OR P4, PT, R0, 0x21, !P0 ;  /* 0x000000210000780c */ /* 0x000fe20004781670 */
[----:B--2---:R-:W-:-:S05]  /*130a0*/  @!P2 IMAD R3, R3, R17, R2 ;  /* 0x000000110303a224 */ /* 0x004fca00078e0202 */
[----:B------:R0:W-:Y:S01]  /*130b0*/  @!P2 STG.E.U8 desc[UR50][R10.64+0x18], R3 ;  /* 0x000018030a00a986 */ /* 0x0001e2000c101132 */
[----:B------:R-:W-:-:S13]  /*130c0*/  ISETP.LT.OR P2, PT, R0, 0x1a, !P1 ;  /* 0x0000001a0000780c */ /* 0x000fda0004f41670 */
[----:B0-----:R-:W-:Y:S05]  /*130d0*/  @P2 BRA `(.L_x_317) ;  /* 0x00000000000c2947 */ /* 0x001fea0003800000 */
[----:B------:R-:W2:Y:S02]  /*130e0*/  LDG.E.U8 R16, desc[UR50][R8.64+0x19] ;  /* 0x0000193208107981 */ /* 0x000ea4000c1e1100 */
[----:B--2---:R-:W-:-:S05]  /*130f0*/  PRMT R2, R16, 0x8880, RZ ;  /* 0x0000888010027816 */ /* 0x004fca00000000ff */
[----:B------:R-:W-:-:S07]  /*13100*/  IMAD R2, R2, R18, RZ ;  /* 0x0000001202027224 */ /* 0x000fce00078e02ff */
.L_x_317:
[----:B------:R-:W-:Y:S05]  /*13110*/  BSYNC B1 ;  /* 0x0000000000017941 */ /* 0x000fea0003800000 */
.L_x_316:
        /* <DEDUP_REMOVED lines=8> */
.L_x_319:
[----:B------:R-:W-:Y:S05]  /*131a0*/  BSYNC B1 ;  /* 0x0000000000017941 */ /* 0x000fea0003800000 */
.L_x_318:
        /* <DEDUP_REMOVED lines=8> */
.L_x_321:
[----:B------:R-:W-:Y:S05]  /*13230*/  BSYNC B1 ;  /* 0x0000000000017941 */ /* 0x000fea0003800000 */
.L_x_320:
        /* <DEDUP_REMOVED lines=8> */
.L_x_323:
[----:B------:R-:W-:Y:S05]  /*132c0*/  BSYNC B1 ;  /* 0x0000000000017941 */ /* 0x000fea0003800000 */
.L_x_322:
[----:B0-----:R-:W2:Y:S01]  /*132d0*/  LDL.LU R3, [R1+0x240] ;  /* 0x0002400001037983 */ /* 0x001ea20000300800 */
[C---:B------:R-:W-:Y:S01]  /*132e0*/  ISETP.LT.OR P2, PT, R0.reuse, 0x22, !P1 ;  /* 0x000000220000780c */ /* 0x040fe20004f41670 */
[----:B------:R-:W-:Y:S01]  /*132f0*/  IMAD.U32 R156, RZ, RZ, UR45 ;  /* 0x0000002dff9c7e24 */ /* 0x000fe2000f8e00ff */
[----:B------:R-:W-:Y:S01]  /*13300*/  BSSY B1, `(.L_x_324) ;  /* 0x000000a000017945 */ /* 0x000fe20003800000 */
[----:B------:R-:W-:Y:S01]  /*13310*/  ISETP.LT.OR P6, PT, R0, 0x22, !P0 ;  /* 0x000000220000780c */ /* 0x000fe200047c1670 */
[----:B------:R-:W-:Y:S02]  /*13320*/  IMAD.U32 R153, RZ, RZ, UR44 ;  /* 0x0000002cff997e24 */ /* 0x000fe4000f8e00ff */
[----:B--2---:R-:W-:-:S05]  /*13330*/  @!P5 IMAD R3, R3, R17, R2 ;  /* 0x000000110303d224 */ /* 0x004fca00078e0202 */
[----:B------:R0:W-:Y:S01]  /*13340*/  @!P5 STG.E.U8 desc[UR50][R10.64+0x20], R3 ;  /* 0x000020030a00d986 */ /* 0x0001e2000c101132 */
[----:B------:R-:W-:Y:S01]  /*13350*/  @!P4 IADD3 R156, P3, P5, R156, UR43, R4 ;  /* 0x0000002b9c9ccc10 */ /* 0x000fe2000fd7e004 */
[----:B------:R-:W-:-:S12]  /*13360*/  @P2 BRA `(.L_x_325) ;  /* 0x00000000000c2947 */ /* 0x000fd80003800000 */
[----:B------:R-:W2:Y:S02]  /*13370*/  LDG.E.U8 R16, desc[UR50][R8.64+0x21] ;  /* 0x0000213208107981 */ /* 0x000ea4000c1e1100 */
[----:B--2---:R-:W-:-:S05]  /*13380*/  PRMT R2, R16, 0x8880, RZ ;  /* 0x0000888010027816 */ /* 0x004fca00000000ff */
[----:B------:R-:W-:-:S07]  /*13390*/  IMAD R2, R2, R18, RZ ;  /* 0x0000001202027224 */ /* 0x000fce00078e02ff */
.L_x_325:
[----:B------:R-:W-:Y:S05]  /*133a0*/  BSYNC B1 ;  /* 0x0000000000017941 */ /* 0x000fea0003800000 */
.L_x_324:
[----:B0-----:R-:W2:Y:S01]  /*133b0*/  LDL.LU R3, [R1+0x244] ;  /* 0x0002440001037983 */ /* 0x001ea20000300800 */
[----:B------:R-:W-:Y:S01]  /*133c0*/  BSSY B1, `(.L_x_326) ;  /* 0x0000009000017945 */ /* 0x000fe20003800000 */
[----:B------:R-:W-:Y:S01]  /*133d0*/  IMAD.U32 R154, RZ, RZ, UR45 ;  /* 0x0000002dff9a7e24 */ /* 0x000fe2000f8e00ff */
[----:B------:R-:W-:Y:S01]  /*133e0*/  @!P4 IADD3.X R157, R153, UR42, R5, P3, P5 ;  /* 0x0000002a999dcc10 */ /* 0x000fe20009fea405 */
[----:B--2---:R-:W-:-:S05]  /*133f0*/  @!P2 IMAD R3, R3, R17, R2 ;  /* 0x000000110303a224 */ /* 0x004fca00078e0202 */
[----:B------:R0:W-:Y:S01]  /*13400*/  @!P2 STG.E.U8 desc[UR50][R10.64+0x21], R3 ;  /* 0x000021030a00a986 */ /* 0x0001e2000c101132 */
[----:B------:R-:W-:Y:S05]  /*13410*/  @P4 BRA `(.L_x_327) ;  /* 0x00000000000c4947 */ /* 0x000fea0003800000 */
[----:B------:R-:W2:Y:S02]  /*13420*/  LDG.E.U8 R16, desc[UR50][R6.64+0x20] ;  /* 0x0000203206107981 */ /* 0x000ea4000c1e1100 */
[----:B--2---:R-:W-:-:S05]  /*13430*/  PRMT R2, R16, 0x8880, RZ ;  /* 0x0000888010027816 */ /* 0x004fca00000000ff */
[----:B------:R-:W-:-:S07]  /*13440*/  IMAD R2, R2, R18, RZ ;  /* 0x0000001202027224 */ /* 0x000fce00078e02ff */
.L_x_327:
[----:B------:R-:W-:Y:S05]  /*13450*/  BSYNC B1 ;  /* 0x0000000000017941 */ /* 0x000fea0003800000 */
.L_x_326:
        /* <DEDUP_REMOVED lines=15> */
.L_x_329:
[----:B------:R-:W-:Y:S05]  /*13550*/  BSYNC B1 ;  /* 0x0000000000017941 */ /* 0x000fea0003800000 */
.L_x_328:
        /* <DEDUP_REMOVED lines=8> */
.L_x_331:
[----:B------:R-:W-:Y:S05]  /*135e0*/  BSYNC B1 ;  /* 0x0000000000017941 */ /* 0x000fea0003800000 */
.L_x_330:
        /* <DEDUP_REMOVED lines=9> */
.L_x_333:
[----:B------:R-:W-:Y:S05]  /*13680*/  BSYNC B1 ;  /* 0x0000000000017941 */ /* 0x000fea0003800000 */
.L_x_332:
        /* <DEDUP_REMOVED lines=14> */
.L_x_335:
[----:B------:R-:W-:Y:S05]  /*13770*/  BSYNC B1 ;  /* 0x0000000000017941 */ /* 0x000fea0003800000 */
.L_x_334:
        /* <DEDUP_REMOVED lines=9> */
.L_x_337:
[----:B------:R-:W-:Y:S05]  /*13810*/  BSYNC B1 ;  /* 0x0000000000017941 */ /* 0x000fea0003800000 */
.L_x_336:
[----:B0-----:R-:W2:Y:S01]  /*13820*/  LDL.LU R3, [R1+0x25c] ;  /* 0x00025c0001037983 */ /* 0x001ea20000300800 */
[----:B------:R-:W-:Y:S01]  /*13830*/  ISETP.LT.OR P2, PT, R0, 0x31, !P1 ;  /* 0x000000310000780c */ /* 0x000fe20004f41670 */
[----:B------:R-:W-:Y:S01]  /*13840*/  IMAD.U32 R156, RZ, RZ, UR45 ;  /* 0x0000002dff9c7e24 */ /* 0x000fe2000f8e00ff */
[----:B------:R-:W-:Y:S04]  /*13850*/  BSSY B1, `(.L_x_338) ;  /* 0x000000b000017945 */ /* 0x000fe80003800000 */
[----:B------:R-:W-:Y:S01]  /*13860*/  @!P4 IADD3 R156, P5, P6, R156, UR43, R4 ;  /* 0x0000002b9c9ccc10 */ /* 0x000fe2000febe004 */
[----:B--2---:R-:W-:-:S05]  /*13870*/  @!P3 IMAD R3, R3, R17, R2 ;  /* 0x000000110303b224 */ /* 0x004fca00078e0202 */
[----:B------:R0:W-:Y:S01]  /*13880*/  @!P3 STG.E.U8 desc[UR50][R154.64+0x29], R3 ;  /* 0x000029039a00b986 */ /* 0x0001e2000c101132 */
[----:B------:R-:W-:Y:S01]  /*13890*/  ISETP.LT.OR P3, PT, R0, 0x32, !P0 ;  /* 0x000000320000780c */ /* 0x000fe20004761670 */
[----:B0-----:R-:W-:Y:S02]  /*138a0*/  IMAD.U32 R155, RZ, RZ, UR44 ;  /* 0x0000002cff9b7e24 */ /* 0x001fe4000f8e00ff */
[----:B------:R-:W-:Y:S01]  /*138b0*/  IMAD.U32 R154, RZ, RZ, UR45 ;  /* 0x0000002dff9a7e24 */ /* 0x000fe2000f8e00ff */
[----:B------:R-:W-:Y:S09]  /*138c0*/  @P2 BRA `(.L_x_339) ;  /* 0x00000000000c2947 */ /* 0x000ff20003800000 */
[----:B------:R-:W2:Y:S02]  /*138d0*/  LDG.E.U8 R16, desc[UR50][R8.64+0x30] ;  /* 0x0000303208107981 */ /* 0x000ea4000c1e1100 */
[----:B--2---:R-:W-:-:S05]  /*138e0*/  PRMT R2, R16, 0x8880, RZ ;  /* 0x0000888010027816 */ /* 0x004fca00000000ff */
[----:B------:R-:W-:-:S07]  /*138f0*/  IMAD R2, R2, R18, RZ ;  /* 0x0000001202027224 */ /* 0x000fce00078e02ff */
.L_x_339:
[----:B------:R-:W-:Y:S05]  /*13900*/  BSYNC B1 ;  /* 0x0000000000017941 */ /* 0x000fea0003800000 */
.L_x_338:
        /* <DEDUP_REMOVED lines=15> */
.L_x_341:
[----:B------:R-:W-:Y:S05]  /*13a00*/  BSYNC B1 ;  /* 0x0000000000017941 */ /* 0x000fea0003800000 */
.L_x_340:
        /* <DEDUP_REMOVED lines=8> */
.L_x_343:
[----:B------:R-:W-:Y:S05]  /*13a90*/  BSYNC B1 ;  /* 0x0000000000017941 */ /* 0x000fea0003800000 */
.L_x_342:
        /* <DEDUP_REMOVED lines=8> */
.L_x_345:
[----:B------:R-:W-:Y:S05]  /*13b20*/  BSYNC B1 ;  /* 0x0000000000017941 */ /* 0x000fea0003800000 */
.L_x_344:
        /* <DEDUP_REMOVED lines=8> */
.L_x_347:
[----:B------:R-:W-:Y:S05]  /*13bb0*/  BSYNC B1 ;  /* 0x0000000000017941 */ /* 0x000fea0003800000 */
.L_x_346:
[----:B0-----:R-:W2:Y:S01]  /*13bc0*/  LDL.LU R3, [R1+0x270] ;  /* 0x0002700001037983 */ /* 0x001ea20000300800 */
[----:B------:R-:W-:Y:S01]  /*13bd0*/  ISETP.LT.OR P2, PT, R0, 0x3a, !P1 ;  /* 0x0000003a0000780c */ /* 0x000fe20004f41670 */
[----:B------:R-:W-:Y:S01]  /*13be0*/  IMAD.U32 R156, RZ, RZ, UR45 ;  /* 0x0000002dff9c7e24 */ /* 0x000fe2000f8e00ff */
[----:B------:R-:W-:Y:S01]  /*13bf0*/  BSSY B1, `(.L_x_348) ;  /* 0x000000a000017945 */ /* 0x000fe20003800000 */
[----:B------:R-:W-:-:S03]  /*13c00*/  IMAD.U32 R153, RZ, RZ, UR44 ;  /* 0x0000002cff997e24 */ /* 0x000fc6000f8e00ff */
        /* <DEDUP_REMOVED lines=8> */
.L_x_349:
[----:B------:R-:W-:Y:S05]  /*13c90*/  BSYNC B1 ;  /* 0x0000000000017941 */ /* 0x000fea0003800000 */
.L_x_348:
        /* <DEDUP_REMOVED lines=10> */
.L_x_351:
[----:B------:R-:W-:Y:S05]  /*13d40*/  BSYNC B1 ;  /* 0x0000000000017941 */ /* 0x000fea0003800000 */
.L_x_350:
        /* <DEDUP_REMOVED lines=15> */
.L_x_353:
[----:B------:R-:W-:Y:S05]  /*13e40*/  BSYNC B1 ;  /* 0x0000000000017941 */ /* 0x000fea0003800000 */
.L_x_352:
        /* <DEDUP_REMOVED lines=8> */
.L_x_355:
[----:B------:R-:W-:Y:S05]  /*13ed0*/  BSYNC B1 ;  /* 0x0000000000017941 */ /* 0x000fea0003800000 */
.L_x_354:
        /* <DEDUP_REMOVED lines=9> */
.L_x_357:
[----:B------:R-:W-:Y:S05]  /*13f70*/  BSYNC B1 ;  /* 0x0000000000017941 */ /* 0x000fea0003800000 */
.L_x_356:
        /* <DEDUP_REMOVED lines=14> */
.L_x_359:
[----:B------:R-:W-:Y:S05]  /*14060*/  BSYNC B1 ;  /* 0x0000000000017941 */ /* 0x000fea0003800000 */
.L_x_358:
        /* <DEDUP_REMOVED lines=9> */
.L_x_361:
[----:B------:R-:W-:Y:S05]  /*14100*/  BSYNC B1 ;  /* 0x0000000000017941 */ /* 0x000fea0003800000 */
.L_x_360:
        /* <DEDUP_REMOVED lines=14> */
.L_x_363:
[----:B------:R-:W-:Y:S05]  /*141f0*/  BSYNC B1 ;  /* 0x0000000000017941 */ /* 0x000fea0003800000 */
.L_x_362:
        /* <DEDUP_REMOVED lines=15> */
.L_x_365:
[----:B------:R-:W-:Y:S05]  /*142f0*/  BSYNC B1 ;  /* 0x0000000000017941 */ /* 0x000fea0003800000 */
.L_x_364:
        /* <DEDUP_REMOVED lines=8> */
.L_x_367:
[----:B------:R-:W-:Y:S05]  /*14380*/  BSYNC B1 ;  /* 0x0000000000017941 */ /* 0x000fea0003800000 */
.L_x_366:
        /* <DEDUP_REMOVED lines=8> */
.L_x_369:
[----:B------:R-:W-:Y:S05]  /*14410*/  BSYNC B1 ;  /* 0x0000000000017941 */ /* 0x000fea0003800000 */
.L_x_368:
        /* <DEDUP_REMOVED lines=8> */
.L_x_371:
[----:B------:R-:W-:Y:S05]  /*144a0*/  BSYNC B1 ;  /* 0x0000000000017941 */ /* 0x000fea0003800000 */
.L_x_370:
        /* <DEDUP_REMOVED lines=13> */
.L_x_373:
[----:B------:R-:W-:Y:S05]  /*14580*/  BSYNC B1 ;  /* 0x0000000000017941 */ /* 0x000fea0003800000 */
.L_x_372:
        /* <DEDUP_REMOVED lines=10> */
.L_x_375:
[----:B------:R-:W-:Y:S05]  /*14630*/  BSYNC B1 ;  /* 0x0000000000017941 */ /* 0x000fea0003800000 */
.L_x_374:
        /* <DEDUP_REMOVED lines=15> */
.L_x_377:
[----:B------:R-:W-:Y:S05]  /*14730*/  BSYNC B1 ;  /* 0x0000000000017941 */ /* 0x000fea0003800000 */
.L_x_376:
        /* <DEDUP_REMOVED lines=8> */
.L_x_379:
[----:B------:R-:W-:Y:S05]  /*147c0*/  BSYNC B1 ;  /* 0x0000000000017941 */ /* 0x000fea0003800000 */
.L_x_378:
        /* <DEDUP_REMOVED lines=9> */
.L_x_381:
[----:B------:R-:W-:Y:S05]  /*14860*/  BSYNC B1 ;  /* 0x0000000000017941 */ /* 0x000fea0003800000 */
.L_x_380:
        /* <DEDUP_REMOVED lines=14> */
.L_x_383:
[----:B------:R-:W-:Y:S05]  /*14950*/  BSYNC B1 ;  /* 0x0000000000017941 */ /* 0x000fea0003800000 */
.L_x_382:
        /* <DEDUP_REMOVED lines=9> */
.L_x_385:
[----:B------:R-:W-:Y:S05]  /*149f0*/  BSYNC B1 ;  /* 0x0000000000017941 */ /* 0x000fea0003800000 */
.L_x_384:
        /* <DEDUP_REMOVED lines=14> */
.L_x_387:
[----:B------:R-:W-:Y:S05]  /*14ae0*/  BSYNC B1 ;  /* 0x0000000000017941 */ /* 0x000fea0003800000 */
.L_x_386:
        /* <DEDUP_REMOVED lines=15> */
.L_x_389:
[----:B------:R-:W-:Y:S05]  /*14be0*/  BSYNC B1 ;  /* 0x0000000000017941 */ /* 0x000fea0003800000 */
.L_x_388:
        /* <DEDUP_REMOVED lines=8> */
.L_x_391:
[----:B------:R-:W-:Y:S05]  /*14c70*/  BSYNC B1 ;  /* 0x0000000000017941 */ /* 0x000fea0003800000 */
.L_x_390:
        /* <DEDUP_REMOVED lines=8> */
.L_x_393:
[----:B------:R-:W-:Y:S05]  /*14d00*/  BSYNC B1 ;  /* 0x0000000000017941 */ /* 0x000fea0003800000 */
.L_x_392:
        /* <DEDUP_REMOVED lines=8> */
.L_x_395:
[----:B------:R-:W-:Y:S05]  /*14d90*/  BSYNC B1 ;  /* 0x0000000000017941 */ /* 0x000fea0003800000 */
.L_x_394:
        /* <DEDUP_REMOVED lines=13> */
.L_x_397:
[----:B------:R-:W-:Y:S05]  /*14e70*/  BSYNC B1 ;  /* 0x0000000000017941 */ /* 0x000fea0003800000 */
.L_x_396:
        /* <DEDUP_REMOVED lines=10> */
.L_x_399:
[----:B------:R-:W-:Y:S05]  /*14f20*/  BSYNC B1 ;  /* 0x0000000000017941 */ /* 0x000fea0003800000 */
.L_x_398:
        /* <DEDUP_REMOVED lines=15> */
.L_x_401:
[----:B------:R-:W-:Y:S05]  /*15020*/  BSYNC B1 ;  /* 0x0000000000017941 */ /* 0x000fea0003800000 */
.L_x_400:
        /* <DEDUP_REMOVED lines=8> */
.L_x_403:
[----:B------:R-:W-:Y:S05]  /*150b0*/  BSYNC B1 ;  /* 0x0000000000017941 */ /* 0x000fea0003800000 */
.L_x_402:
        /* <DEDUP_REMOVED lines=9> */
.L_x_405:
[----:B------:R-:W-:Y:S05]  /*15150*/  BSYNC B1 ;  /* 0x0000000000017941 */ /* 0x000fea0003800000 */
.L_x_404:
        /* <DEDUP_REMOVED lines=14> */
.L_x_407:
[----:B------:R-:W-:Y:S05]  /*15240*/  BSYNC B1 ;  /* 0x0000000000017941 */ /* 0x000fea0003800000 */
.L_x_406:
        /* <DEDUP_REMOVED lines=9> */
.L_x_409:
[----:B------:R-:W-:Y:S05]  /*152e0*/  BSYNC B1 ;  /* 0x0000000000017941 */ /* 0x000fea0003800000 */
.L_x_408:
        /* <DEDUP_REMOVED lines=14> */
.L_x_411:
[----:B------:R-:W-:Y:S05]  /*153d0*/  BSYNC B1 ;  /* 0x0000000000017941 */ /* 0x000fea0003800000 */
.L_x_410:
        /* <DEDUP_REMOVED lines=15> */
.L_x_413:
[----:B------:R-:W-:Y:S05]  /*154d0*/  BSYNC B1 ;  /* 0x0000000000017941 */ /* 0x000fea0003800000 */
.L_x_412:
        /* <DEDUP_REMOVED lines=8> */
.L_x_415:
[----:B------:R-:W-:Y:S05]  /*15560*/  BSYNC B1 ;  /* 0x0000000000017941 */ /* 0x000fea0003800000 */
.L_x_414:
        /* <DEDUP_REMOVED lines=8> */
.L_x_417:
[----:B------:R-:W-:Y:S05]  /*155f0*/  BSYNC B1 ;  /* 0x0000000000017941 */ /* 0x000fea0003800000 */
.L_x_416:
        /* <DEDUP_REMOVED lines=8> */
.L_x_419:
[----:B------:R-:W-:Y:S05]  /*15680*/  BSYNC B1 ;  /* 0x0000000000017941 */ /* 0x000fea0003800000 */
.L_x_418:
        /* <DEDUP_REMOVED lines=13> */
.L_x_421:
[----:B------:R-:W-:Y:S05]  /*15760*/  BSYNC B1 ;  /* 0x0000000000017941 */ /* 0x000fea0003800000 */
.L_x_420:
        /* <DEDUP_REMOVED lines=10> */
.L_x_423:
[----:B------:R-:W-:Y:S05]  /*15810*/  BSYNC B1 ;  /* 0x0000000000017941 */ /* 0x000fea0003800000 */
.L_x_422:
        /* <DEDUP_REMOVED lines=15> */
.L_x_425:
[----:B------:R-:W-:Y:S05]  /*15910*/  BSYNC B1 ;  /* 0x0000000000017941 */ /* 0x000fea0003800000 */
.L_x_424:
        /* <DEDUP_REMOVED lines=8> */
.L_x_427:
[----:B------:R-:W-:Y:S05]  /*159a0*/  BSYNC B1 ;  /* 0x0000000000017941 */ /* 0x000fea0003800000 */
.L_x_426:
        /* <DEDUP_REMOVED lines=9> */
.L_x_429:
[----:B------:R-:W-:Y:S05]  /*15a40*/  BSYNC B1 ;  /* 0x0000000000017941 */ /* 0x000fea0003800000 */
.L_x_428:
        /* <DEDUP_REMOVED lines=14> */
.L_x_431:
[----:B------:R-:W-:Y:S05]  /*15b30*/  BSYNC B1 ;  /* 0x0000000000017941 */ /* 0x000fea0003800000 */
.L_x_430:
        /* <DEDUP_REMOVED lines=9> */
.L_x_433:
[----:B------:R-:W-:Y:S05]  /*15bd0*/  BSYNC B1 ;  /* 0x0000000000017941 */ /* 0x000fea0003800000 */
.L_x_432:
        /* <DEDUP_REMOVED lines=14> */
.L_x_435:
[----:B------:R-:W-:Y:S05]  /*15cc0*/  BSYNC B1 ;  /* 0x0000000000017941 */ /* 0x000fea0003800000 */
.L_x_434:
        /* <DEDUP_REMOVED lines=15> */
.L_x_437:
[----:B------:R-:W-:Y:S05]  /*15dc0*/  BSYNC B1 ;  /* 0x0000000000017941 */ /* 0x000fea0003800000 */
.L_x_436:
        /* <DEDUP_REMOVED lines=8> */
.L_x_439:
[----:B------:R-:W-:Y:S05]  /*15e50*/  BSYNC B1 ;  /* 0x0000000000017941 */ /* 0x000fea0003800000 */
.L_x_438:
        /* <DEDUP_REMOVED lines=8> */
.L_x_441:
[----:B------:R-:W-:Y:S05]  /*15ee0*/  BSYNC B1 ;  /* 0x0000000000017941 */ /* 0x000fea0003800000 */
.L_x_440:
        /* <DEDUP_REMOVED lines=8> */
.L_x_443:
[----:B------:R-:W-:Y:S05]  /*15f70*/  BSYNC B1 ;  /* 0x0000000000017941 */ /* 0x000fea0003800000 */
.L_x_442:
        /* <DEDUP_REMOVED lines=13> */
.L_x_445:
[----:B------:R-:W-:Y:S05]  /*16050*/  BSYNC B1 ;  /* 0x0000000000017941 */ /* 0x000fea0003800000 */
.L_x_444:
        /* <DEDUP_REMOVED lines=10> */
.L_x_447:
[----:B------:R-:W-:Y:S05]  /*16100*/  BSYNC B1 ;  /* 0x0000000000017941 */ /* 0x000fea0003800000 */
.L_x_446:
        /* <DEDUP_REMOVED lines=15> */
.L_x_449:
[----:B------:R-:W-:Y:S05]  /*16200*/  BSYNC B1 ;  /* 0x0000000000017941 */ /* 0x000fea0003800000 */
.L_x_448:
        /* <DEDUP_REMOVED lines=8> */
.L_x_451:
[----:B------:R-:W-:Y:S05]  /*16290*/  BSYNC B1 ;  /* 0x0000000000017941 */ /* 0x000fea0003800000 */
.L_x_450:
        /* <DEDUP_REMOVED lines=9> */
.L_x_453:
[----:B------:R-:W-:Y:S05]  /*16330*/  BSYNC B1 ;  /* 0x0000000000017941 */ /* 0x000fea0003800000 */
.L_x_452:
        /* <DEDUP_REMOVED lines=14> */
.L_x_455:
[----:B------:R-:W-:Y:S05]  /*16420*/  BSYNC B1 ;  /* 0x0000000000017941 */ /* 0x000fea0003800000 */
.L_x_454:
        /* <DEDUP_REMOVED lines=9> */
.L_x_457:
[----:B------:R-:W-:Y:S05]  /*164c0*/  BSYNC B1 ;  /* 0x0000000000017941 */ /* 0x000fea0003800000 */
.L_x_456:
        /* <DEDUP_REMOVED lines=14> */
.L_x_459:
[----:B------:R-:W-:Y:S05]  /*165b0*/  BSYNC B1 ;  /* 0x0000000000017941 */ /* 0x000fea0003800000 */
.L_x_458:
        /* <DEDUP_REMOVED lines=15> */
.L_x_461:
[----:B------:R-:W-:Y:S05]  /*166b0*/  BSYNC B1 ;  /* 0x0000000000017941 */ /* 0x000fea0003800000 */
.L_x_460:
        /* <DEDUP_REMOVED lines=8> */
.L_x_463:
[----:B------:R-:W-:Y:S05]  /*16740*/  BSYNC B1 ;  /* 0x0000000000017941 */ /* 0x000fea0003800000 */
.L_x_462:
        /* <DEDUP_REMOVED lines=8> */
.L_x_465:
[----:B------:R-:W-:Y:S05]  /*167d0*/  BSYNC B1 ;  /* 0x0000000000017941 */ /* 0x000fea0003800000 */
.L_x_464:
        /* <DEDUP_REMOVED lines=8> */
.L_x_467:
[----:B------:R-:W-:Y:S05]  /*16860*/  BSYNC B1 ;  /* 0x0000000000017941 */ /* 0x000fea0003800000 */
.L_x_466:
        /* <DEDUP_REMOVED lines=13> */
.L_x_469:
[----:B------:R-:W-:Y:S05]  /*16940*/  BSYNC B1 ;  /* 0x0000000000017941 */ /* 0x000fea0003800000 */
.L_x_468:
        /* <DEDUP_REMOVED lines=10> */
.L_x_471:
[----:B------:R-:W-:Y:S05]  /*169f0*/  BSYNC B1 ;  /* 0x0000000000017941 */ /* 0x000fea0003800000 */
.L_x_470:
        /* <DEDUP_REMOVED lines=15> */
.L_x_473:
[----:B------:R-:W-:Y:S05]  /*16af0*/  BSYNC B1 ;  /* 0x0000000000017941 */ /* 0x000fea0003800000 */
.L_x_472:
        /* <DEDUP_REMOVED lines=8> */
.L_x_475:
[----:B------:R-:W-:Y:S05]  /*16b80*/  BSYNC B1 ;  /* 0x0000000000017941 */ /* 0x000fea0003800000 */
.L_x_474:
        /* <DEDUP_REMOVED lines=9> */
.L_x_477:
[----:B------:R-:W-:Y:S05]  /*16c20*/  BSYNC B1 ;  /* 0x0000000000017941 */ /* 0x000fea0003800000 */
.L_x_476:
        /* <DEDUP_REMOVED lines=14> */
.L_x_479:
[----:B------:R-:W-:Y:S05]  /*16d10*/  BSYNC B1 ;  /* 0x0000000000017941 */ /* 0x000fea0003800000 */
.L_x_478:
        /* <DEDUP_REMOVED lines=9> */
.L_x_481:
[----:B------:R-:W-:Y:S05]  /*16db0*/  BSYNC B1 ;  /* 0x0000000000017941 */ /* 0x000fea0003800000 */
.L_x_480:
        /* <DEDUP_REMOVED lines=14> */
.L_x_483:
[----:B------:R-:W-:Y:S05]  /*16ea0*/  BSYNC B1 ;  /* 0x0000000000017941 */ /* 0x000fea0003800000 */
.L_x_482:
        /* <DEDUP_REMOVED lines=15> */
.L_x_485:
[----:B------:R-:W-:Y:S05]  /*16fa0*/  BSYNC B1 ;  /* 0x0000000000017941 */ /* 0x000fea0003800000 */
.L_x_484:
        /* <DEDUP_REMOVED lines=8> */
.L_x_487:
[----:B------:R-:W-:Y:S05]  /*17030*/  BSYNC B1 ;  /* 0x0000000000017941 */ /* 0x000fea0003800000 */
.L_x_486:
        /* <DEDUP_REMOVED lines=8> */
.L_x_489:
[----:B------:R-:W-:Y:S05]  /*170c0*/  BSYNC B1 ;  /* 0x0000000000017941 */ /* 0x000fea0003800000 */
.L_x_488:
        /* <DEDUP_REMOVED lines=8> */
.L_x_491:
[----:B------:R-:W-:Y:S05]  /*17150*/  BSYNC B1 ;  /* 0x0000000000017941 */ /* 0x000fea0003800000 */
.L_x_490:
        /* <DEDUP_REMOVED lines=13> */
.L_x_493:
[----:B------:R-:W-:Y:S05]  /*17230*/  BSYNC B1 ;  /* 0x0000000000017941 */ /* 0x000fea0003800000 */
.L_x_492:
        /* <DEDUP_REMOVED lines=10> */
.L_x_495:
[----:B------:R-:W-:Y:S05]  /*172e0*/  BSYNC B1 ;  /* 0x0000000000017941 */ /* 0x000fea0003800000 */
.L_x_494:
        /* <DEDUP_REMOVED lines=15> */
.L_x_497:
[----:B------:R-:W-:Y:S05]  /*173e0*/  BSYNC B1 ;  /* 0x0000000000017941 */ /* 0x000fea0003800000 */
.L_x_496:
        /* <DEDUP_REMOVED lines=8> */
.L_x_499:
[----:B------:R-:W-:Y:S05]  /*17470*/  BSYNC B1 ;  /* 0x0000000000017941 */ /* 0x000fea0003800000 */
.L_x_498:
        /* <DEDUP_REMOVED lines=9> */
.L_x_501:
[----:B------:R-:W-:Y:S05]  /*17510*/  BSYNC B1 ;  /* 0x0000000000017941 */ /* 0x000fea0003800000 */
.L_x_500:
        /* <DEDUP_REMOVED lines=14> */
.L_x_503:
[----:B------:R-:W-:Y:S05]  /*17600*/  BSYNC B1 ;  /* 0x0000000000017941 */ /* 0x000fea0003800000 */
.L_x_502:
        /* <DEDUP_REMOVED lines=9> */
.L_x_505:
[----:B------:R-:W-:Y:S05]  /*176a0*/  BSYNC B1 ;  /* 0x0000000000017941 */ /* 0x000fea0003800000 */
.L_x_504:
        /* <DEDUP_REMOVED lines=14> */
.L_x_507:
[----:B------:R-:W-:Y:S05]  /*17790*/  BSYNC B1 ;  /* 0x0000000000017941 */ /* 0x000fea0003800000 */
.L_x_506:
        /* <DEDUP_REMOVED lines=15> */
.L_x_509:
[----:B------:R-:W-:Y:S05]  /*17890*/  BSYNC B1 ;  /* 0x0000000000017941 */ /* 0x000fea0003800000 */
.L_x_508:
        /* <DEDUP_REMOVED lines=8> */
.L_x_511:
[----:B------:R-:W-:Y:S05]  /*17920*/  BSYNC B1 ;  /* 0x0000000000017941 */ /* 0x000fea0003800000 */
.L_x_510:
        /* <DEDUP_REMOVED lines=8> */
.L_x_513:
[----:B------:R-:W-:Y:S05]  /*179b0*/  BSYNC B1 ;  /* 0x0000000000017941 */ /* 0x000fea0003800000 */
.L_x_512:
        /* <DEDUP_REMOVED lines=8> */
.L_x_515:
[----:B------:R-:W-:Y:S05]  /*17a40*/  BSYNC B1 ;  /* 0x0000000000017941 */ /* 0x000fea0003800000 */
.L_x_514:
        /* <DEDUP_REMOVED lines=13> */
.L_x_517:
[----:B------:R-:W-:Y:S05]  /*17b20*/  BSYNC B1 ;  /* 0x0000000000017941 */ /* 0x000fea0003800000 */
.L_x_516:
        /* <DEDUP_REMOVED lines=10> */
.L_x_519:
[----:B------:R-:W-:Y:S05]  /*17bd0*/  BSYNC B1 ;  /* 0x0000000000017941 */ /* 0x000fea0003800000 */
.L_x_518:
        /* <DEDUP_REMOVED lines=15> */
.L_x_521:
[----:B------:R-:W-:Y:S05]  /*17cd0*/  BSYNC B1 ;  /* 0x0000000000017941 */ /* 0x000fea0003800000 */
.L_x_520:
        /* <DEDUP_REMOVED lines=8> */
.L_x_523:
[----:B------:R-:W-:Y:S05]  /*17d60*/  BSYNC B1 ;  /* 0x0000000000017941 */ /* 0x000fea0003800000 */
.L_x_522:
        /* <DEDUP_REMOVED lines=9> */
.L_x_525:
[----:B------:R-:W-:Y:S05]  /*17e00*/  BSYNC B1 ;  /* 0x0000000000017941 */ /* 0x000fea0003800000 */
.L_x_524:
        /* <DEDUP_REMOVED lines=14> */
.L_x_527:
[----:B------:R-:W-:Y:S05]  /*17ef0*/  BSYNC B1 ;  /* 0x0000000000017941 */ /* 0x000fea0003800000 */
.L_x_526:
        /* <DEDUP_REMOVED lines=9> */
.L_x_529:
[----:B------:R-:W-:Y:S05]  /*17f90*/  BSYNC B1 ;  /* 0x0000000000017941 */ /* 0x000fea0003800000 */
.L_x_528:
        /* <DEDUP_REMOVED lines=14> */
.L_x_531:
[----:B------:R-:W-:Y:S05]  /*18080*/  BSYNC B1 ;  /* 0x0000000000017941 */ /* 0x000fea0003800000 */
.L_x_530:
        /* <DEDUP_REMOVED lines=10> */
[C---:B------:R-:W-:Y:S02]  /*18130*/  ISETP.LT.OR P3, PT, R0.reuse, 0xf2, !P1 ;  /* 0x000000f20000780c */ /* 0x040fe40004f61670 */
[----:B------:R-:W-:-:S11]  /*18140*/  ISETP.LT.OR P1, PT, R0, 0xfa, !P1 ;  /* 0x000000fa0000780c */ /* 0x000fd60004f21670 */
[----:B0-----:R-:W-:Y:S05]  /*18150*/  @P3 BRA `(.L_x_533) ;  /* 0x00000000000c3947 */ /* 0x001fea0003800000 */
[----:B------:R-:W2:Y:S02]  /*18160*/  LDG.E.U8 R16, desc[UR50][R8.64+0xf1] ;  /* 0x0000f13208107981 */ /* 0x000ea4000c1e1100 */
[----:B--2---:R-:W-:-:S05]  /*18170*/  PRMT R2, R16, 0x8880, RZ ;  /* 0x0000888010027816 */ /* 0x004fca00000000ff */
[----:B------:R-:W-:-:S07]  /*18180*/  IMAD R2, R2, R18, RZ ;  /* 0x0000001202027224 */ /* 0x000fce00078e02ff */
.L_x_533:
[----:B------:R-:W-:Y:S05]  /*18190*/  BSYNC B1 ;  /* 0x0000000000017941 */ /* 0x000fea0003800000 */
.L_x_532:
        /* <DEDUP_REMOVED lines=8> */
.L_x_535:
[----:B------:R-:W-:Y:S05]  /*18220*/  BSYNC B1 ;  /* 0x0000000000017941 */ /* 0x000fea0003800000 */
.L_x_534:
        /* <DEDUP_REMOVED lines=8> */
.L_x_537:
[----:B------:R-:W-:Y:S05]  /*182b0*/  BSYNC B1 ;  /* 0x0000000000017941 */ /* 0x000fea0003800000 */
.L_x_536:
        /* <DEDUP_REMOVED lines=8> */
.L_x_539:
[----:B------:R-:W-:Y:S05]  /*18340*/  BSYNC B1 ;  /* 0x0000000000017941 */ /* 0x000fea0003800000 */
.L_x_538:
        /* <DEDUP_REMOVED lines=9> */
.L_x_541:
[----:B------:R-:W-:Y:S05]  /*183e0*/  BSYNC B1 ;  /* 0x0000000000017941 */ /* 0x000fea0003800000 */
.L_x_540:
[----:B------:R-:W2:Y:S01]  /*183f0*/  LDL.LU R154, [R1+0x3f4] ;  /* 0x0003f400019a7983 */ /* 0x000ea20000300800 */
[----:B------:R-:W-:Y:S01]  /*18400*/  @!P6 IADD3 R8, P3, P4, R153, UR43, R4 ;  /* 0x0000002b9908ec10 */ /* 0x000fe2000fc7e004 */
[----:B------:R-:W-:Y:S01]  /*18410*/  IMAD.U32 R9, RZ, RZ, UR44 ;  /* 0x0000002cff097e24 */ /* 0x000fe2000f8e00ff */
[----:B0-----:R-:W-:Y:S01]  /*18420*/  IADD3 R3, P2, R15, 0x100, RZ ;  /* 0x000001000f037810 */ /* 0x001fe20007f5e0ff */
[----:B------:R-:W-:Y:S01]  /*18430*/  BSSY B1, `(.L_x_542) ;  /* 0x000000a000017945 */ /* 0x000fe20003800000 */
[----:B------:R-:W-:Y:S02]  /*18440*/  ISETP.LT.OR P0, PT, R0, 0xfa, !P0 ;  /* 0x000000fa0000780c */ /* 0x000fe40004701670 */
[----:B------:R-:W-:Y:S01]  /*18450*/  @!P6 IADD3.X R9, R9, UR42, R5, P3, P4 ;  /* 0x0000002a0909ec10 */ /* 0x000fe20009fe8405 */
[----:B--2---:R-:W-:Y:S02]  /*18460*/  @!P1 IMAD R153, R154, R17, R2 ;  /* 0x000000119a999224 */ /* 0x004fe400078e0202 */
[----:B------:R-:W-:-:S03]  /*18470*/  IMAD.X R154, RZ, RZ, UR7, P2 ;  /* 0x00000007ff9a7e24 */ /* 0x000fc600090e06ff */
[----:B------:R0:W-:Y:S01]  /*18480*/  @!P1 STG.E.U8 desc[UR50][R10.64+0xf9], R153 ;  /* 0x0000f9990a009986 */ /* 0x0001e2000c101132 */
[----:B------:R-:W-:Y:S05]  /*18490*/  @P6 BRA `(.L_x_543) ;  /* 0x00000000000c6947 */ /* 0x000fea0003800000 */
[----:B------:R-:W2:Y:S02]  /*184a0*/  LDG.E.U8 R16, desc[UR50][R6.64+0xf8] ;  /* 0x0000f83206107981 */ /* 0x000ea4000c1e1100 */
[----:B--2---:R-:W-:-:S05]  /*184b0*/  PRMT R2, R16, 0x8880, RZ ;  /* 0x0000888010027816 */ /* 0x004fca00000000ff */
[----:B------:R-:W-:-:S07]  /*184c0*/  IMAD R2, R2, R18, RZ ;  /* 0x0000001202027224 */ /* 0x000fce00078e02ff */
.L_x_543:
[----:B------:R-:W-:Y:S05]  /*184d0*/  BSYNC B1 ;  /* 0x0000000000017941 */ /* 0x000fea0003800000 */
.L_x_542:
[----:B0-----:R-:W2:Y:S01]  /*184e0*/  LDL.LU R10, [R1+0x3f8] ;  /* 0x0003f800010a7983 */ /* 0x001ea20000300800 */
[----:B------:R-:W-:Y:S01]  /*184f0*/  BSSY B1, `(.L_x_544) ;  /* 0x0000009000017945 */ /* 0x000fe20003800000 */
[----:B------:R-:W-:Y:S02]  /*18500*/  IMAD.U32 R155, RZ, RZ, UR45 ;  /* 0x0000002dff9b7e24 */ /* 0x000fe4000f8e00ff */
[----:B------:R-:W-:Y:S02]  /*18510*/  IMAD R153, R154, R12, RZ ;  /* 0x0000000c9a997224 */ /* 0x000fe400078e02ff */
[----:B--2---:R-:W-:-:S05]  /*18520*/  @!P6 IMAD R10, R10, R17, R2 ;  /* 0x000000110a0ae224 */ /* 0x004fca00078e0202 */
[----:B------:R0:W-:Y:S01]  /*18530*/  @!P6 STG.E.U8 desc[UR50][R8.64+0xf8], R10 ;  /* 0x0000f80a0800e986 */ /* 0x0001e2000c101132 */
[----:B------:R-:W-:Y:S05]  /*18540*/  @P0 BRA `(.L_x_545) ;  /* 0x00000000000c0947 */ /* 0x000fea0003800000 */
[----:B------:R-:W2:Y:S02]  /*18550*/  LDG.E.U8 R16, desc[UR50][R6.64+0xf9] ;  /* 0x0000f93206107981 */ /* 0x000ea4000c1e1100 */
[----:B--2---:R-:W-:-:S05]  /*18560*/  PRMT R2, R16, 0x8880, RZ ;  /* 0x0000888010027816 */ /* 0x004fca00000000ff */
[----:B------:R-:W-:-:S07]  /*18570*/  IMAD R2, R2, R18, RZ ;  /* 0x0000001202027224 */ /* 0x000fce00078e02ff */
.L_x_545:
[----:B------:R-:W-:Y:S05]  /*18580*/  BSYNC B1 ;  /* 0x0000000000017941 */ /* 0x000fea0003800000 */
.L_x_544:
[----:B0-----:R-:W2:Y:S01]  /*18590*/  LDL.LU R10, [R1+0x3fc] ;  /* 0x0003fc00010a7983 */ /* 0x001ea20000300800 */
[----:B------:R-:W-:Y:S01]  /*185a0*/  IMAD.WIDE.U32 R6, R3, R12, R22 ;  /* 0x0000000c03067225 */ /* 0x000fe200078e0016 */
[----:B------:R-:W-:Y:S01]  /*185b0*/  @!P0 IADD3 R154, P4, P5, R155, UR43, R4 ;  /* 0x0000002b9b9a8c10 */ /* 0x000fe2000fd9e004 */
[----:B------:R-:W-:Y:S01]  /*185c0*/  BSSY B1, `(.L_x_546) ;  /* 0x0000010000017945 */ /* 0x000fe20003800000 */
[----:B------:R-:W-:Y:S01]  /*185d0*/  ISETP.GE.AND P1, PT, R14, 0x101, PT ;  /* 0x000001010e00780c */ /* 0x000fe20003f26270 */
[----:B------:R-:W-:Y:S01]  /*185e0*/  IMAD.U32 R9, RZ, RZ, UR44 ;  /* 0x0000002cff097e24 */ /* 0x000fe2000f8e00ff */
[----:B------:R-:W-:Y:S01]  /*185f0*/  IADD3 R8, P3, R6, R20, RZ ;  /* 0x0000001406087210 */ /* 0x000fe20007f7e0ff */
[----:B------:R-:W-:Y:S01]  /*18600*/  IMAD R153, R3, R13, R153 ;  /* 0x0000000d03997224 */ /* 0x000fe200078e0299 */
[----:B------:R-:W-:Y:S02]  /*18610*/  ISETP.LT.OR P2, PT, R0, 0x1, !P1 ;  /* 0x000000010000780c */ /* 0x000fe40004f41670 */
[----:B------:R-:W-:-:S02]  /*18620*/  @!P0 IADD3.X R155, R9, UR42, R5, P4, P5 ;  /* 0x0000002a099b8c10 */ /* 0x000fc4000a7ea405 */
[----:B------:R-:W-:Y:S01]  /*18630*/  IADD3.X R9, R21, R7, R153, P3, !PT ;  /* 0x0000000715097210 */ /* 0x000fe20001ffe499 */
[----:B--2---:R-:W-:Y:S01]  /*18640*/  @!P0 IMAD R6, R10, R17, R2 ;  /* 0x000000110a068224 */ /* 0x004fe200078e0202 */
[----:B------:R-:W-:-:S04]  /*18650*/  IADD3 R10, P3, R4, UR47, RZ ;  /* 0x0000002f040a7c10 */ /* 0x000fc8000ff7e0ff */
[----:B------:R0:W-:Y:S01]  /*18660*/  @!P0 STG.E.U8 desc[UR50][R154.64+0xf9], R6 ;  /* 0x0000f9069a008986 */ /* 0x0001e2000c101132 */
[----:B------:R-:W-:Y:S02]  /*18670*/  IADD3.X R11, R5, UR46, RZ, P3, !PT ;  /* 0x0000002e050b7c10 */ /* 0x000fe40009ffe4ff */
[----:B------:R-:W-:Y:S06]  /*18680*/  @P2 BRA `(.L_x_547) ;  /* 0x00000000000c2947 */ /* 0x000fec0003800000 */
[----:B------:R-:W2:Y:S02]  /*18690*/  LDG.E.U8 R16, desc[UR50][R8.64] ;  /* 0x0000003208107981 */ /* 0x000ea4000c1e1100 */
[----:B--2---:R-:W-:-:S05]  /*186a0*/  PRMT R2, R16, 0x8880, RZ ;  /* 0x0000888010027816 */ /* 0x004fca00000000ff */
[----:B------:R-:W-:-:S07]  /*186b0*/  IMAD R2, R2, R18, RZ ;  /* 0x0000001202027224 */ /* 0x000fce00078e02ff */
.L_x_547:
[----:B------:R-:W-:Y:S05]  /*186c0*/  BSYNC B1 ;  /* 0x0000000000017941 */ /* 0x000fea0003800000 */
.L_x_546:
[----:B0-----:R-:W2:Y:S01]  /*186d0*/  LDL.LU R6, [R1] ;  /* 0x0000000001067983 */ /* 0x001ea20000300800 */
        /* <DEDUP_REMOVED lines=14> */
.L_x_549:
[----:B------:R-:W-:Y:S05]  /*187c0*/  BSYNC B1 ;  /* 0x0000000000017941 */ /* 0x000fea0003800000 */
.L_x_548:
        /* <DEDUP_REMOVED lines=13> */
.L_x_551:
[----:B------:R-:W-:Y:S05]  /*188a0*/  BSYNC B1 ;  /* 0x0000000000017941 */ /* 0x000fea0003800000 */
.L_x_550:
        /* <DEDUP_REMOVED lines=9> */
.L_x_553:
[----:B------:R-:W-:Y:S05]  /*18940*/  BSYNC B1 ;  /* 0x0000000000017941 */ /* 0x000fea0003800000 */
.L_x_552:
        /* <DEDUP_REMOVED lines=12> */
.L_x_555:
[----:B------:R-:W-:Y:S05]  /*18a10*/  BSYNC B1 ;  /* 0x0000000000017941 */ /* 0x000fea0003800000 */
.L_x_554:
        /* <DEDUP_REMOVED lines=8> */
.L_x_557:
[----:B------:R-:W-:Y:S05]  /*18aa0*/  BSYNC B1 ;  /* 0x0000000000017941 */ /* 0x000fea0003800000 */
.L_x_556:
        /* <DEDUP_REMOVED lines=10> */
.L_x_559:
[----:B------:R-:W-:Y:S05]  /*18b50*/  BSYNC B1 ;  /* 0x0000000000017941 */ /* 0x000fea0003800000 */
.L_x_558:
        /* <DEDUP_REMOVED lines=15> */
.L_x_561:
[----:B------:R-:W-:Y:S05]  /*18c50*/  BSYNC B1 ;  /* 0x0000000000017941 */ /* 0x000fea0003800000 */
.L_x_560:
        /* <DEDUP_REMOVED lines=8> */
.L_x_563:
[----:B------:R-:W-:Y:S05]  /*18ce0*/  BSYNC B1 ;  /* 0x0000000000017941 */ /* 0x000fea0003800000 */
.L_x_562:
        /* <DEDUP_REMOVED lines=9> */
.L_x_565:
[----:B------:R-:W-:Y:S05]  /*18d80*/  BSYNC B1 ;  /* 0x0000000000017941 */ /* 0x000fea0003800000 */
.L_x_564:
        /* <DEDUP_REMOVED lines=14> */
.L_x_567:
[----:B------:R-:W-:Y:S05]  /*18e70*/  BSYNC B1 ;  /* 0x0000000000017941 */ /* 0x000fea0003800000 */
.L_x_566:
        /* <DEDUP_REMOVED lines=9> */
.L_x_569:
[----:B------:R-:W-:Y:S05]  /*18f10*/  BSYNC B1 ;  /* 0x0000000000017941 */ /* 0x000fea0003800000 */
.L_x_568:
        /* <DEDUP_REMOVED lines=14> */
.L_x_571:
[----:B------:R-:W-:Y:S05]  /*19000*/  BSYNC B1 ;  /* 0x0000000000017941 */ /* 0x000fea0003800000 */
.L_x_570:
        /* <DEDUP_REMOVED lines=15> */
.L_x_573:
[----:B------:R-:W-:Y:S05]  /*19100*/  BSYNC B1 ;  /* 0x0000000000017941 */ /* 0x000fea0003800000 */
.L_x_572:
        /* <DEDUP_REMOVED lines=8> */
.L_x_575:
[----:B------:R-:W-:Y:S05]  /*19190*/  BSYNC B1 ;  /* 0x0000000000017941 */ /* 0x000fea0003800000 */
.L_x_574:
        /* <DEDUP_REMOVED lines=8> */
.L_x_577:
[----:B------:R-:W-:Y:S05]  /*19220*/  BSYNC B1 ;  /* 0x0000000000017941 */ /* 0x000fea0003800000 */
.L_x_576:
        /* <DEDUP_REMOVED lines=8> */
.L_x_579:
[----:B------:R-:W-:Y:S05]  /*192b0*/  BSYNC B1 ;  /* 0x0000000000017941 */ /* 0x000fea0003800000 */
.L_x_578:
        /* <DEDUP_REMOVED lines=13> */
.L_x_581:
[----:B------:R-:W-:Y:S05]  /*19390*/  BSYNC B1 ;  /* 0x0000000000017941 */ /* 0x000fea0003800000 */
.L_x_580:
        /* <DEDUP_REMOVED lines=10> */
.L_x_583:
[----:B------:R-:W-:Y:S05]  /*19440*/  BSYNC B1 ;  /* 0x0000000000017941 */ /* 0x000fea0003800000 */
.L_x_582:
        /* <DEDUP_REMOVED lines=15> */
.L_x_585:
[----:B------:R-:W-:Y:S05]  /*19540*/  BSYNC B1 ;  /* 0x0000000000017941 */ /* 0x000fea0003800000 */
.L_x_584:
        /* <DEDUP_REMOVED lines=8> */
.L_x_587:
[----:B------:R-:W-:Y:S05]  /*195d0*/  BSYNC B1 ;  /* 0x0000000000017941 */ /* 0x000fea0003800000 */
.L_x_586:
        /* <DEDUP_REMOVED lines=9> */
.L_x_589:
[----:B------:R-:W-:Y:S05]  /*19670*/  BSYNC B1 ;  /* 0x0000000000017941 */ /* 0x000fea0003800000 */
.L_x_588:
        /* <DEDUP_REMOVED lines=14> */
.L_x_591:
[----:B------:R-:W-:Y:S05]  /*19760*/  BSYNC B1 ;  /* 0x0000000000017941 */ /* 0x000fea0003800000 */
.L_x_590:
        /* <DEDUP_REMOVED lines=9> */
.L_x_593:
[----:B------:R-:W-:Y:S05]  /*19800*/  BSYNC B1 ;  /* 0x0000000000017941 */ /* 0x000fea0003800000 */
.L_x_592:
        /* <DEDUP_REMOVED lines=14> */
.L_x_595:
[----:B------:R-:W-:Y:S05]  /*198f0*/  BSYNC B1 ;  /* 0x0000000000017941 */ /* 0x000fea0003800000 */
.L_x_594:
        /* <DEDUP_REMOVED lines=15> */
.L_x_597:
[----:B------:R-:W-:Y:S05]  /*199f0*/  BSYNC B1 ;  /* 0x0000000000017941 */ /* 0x000fea0003800000 */
.L_x_596:
        /* <DEDUP_REMOVED lines=8> */
.L_x_599:
[----:B------:R-:W-:Y:S05]  /*19a80*/  BSYNC B1 ;  /* 0x0000000000017941 */ /* 0x000fea0003800000 */
.L_x_598:
        /* <DEDUP_REMOVED lines=8> */
.L_x_601:
[----:B------:R-:W-:Y:S05]  /*19b10*/  BSYNC B1 ;  /* 0x0000000000017941 */ /* 0x000fea0003800000 */
.L_x_600:
        /* <DEDUP_REMOVED lines=8> */
.L_x_603:
[----:B------:R-:W-:Y:S05]  /*19ba0*/  BSYNC B1 ;  /* 0x0000000000017941 */ /* 0x000fea0003800000 */
.L_x_602:
        /* <DEDUP_REMOVED lines=13> */
.L_x_605:
[----:B------:R-:W-:Y:S05]  /*19c80*/  BSYNC B1 ;  /* 0x0000000000017941 */ /* 0x000fea0003800000 */
.L_x_604:
        /* <DEDUP_REMOVED lines=10> */
.L_x_607:
[----:B------:R-:W-:Y:S05]  /*19d30*/  BSYNC B1 ;  /* 0x0000000000017941 */ /* 0x000fea0003800000 */
.L_x_606:
        /* <DEDUP_REMOVED lines=15> */
.L_x_609:
[----:B------:R-:W-:Y:S05]  /*19e30*/  BSYNC B1 ;  /* 0x0000000000017941 */ /* 0x000fea0003800000 */
.L_x_608:
        /* <DEDUP_REMOVED lines=8> */
.L_x_611:
[----:B------:R-:W-:Y:S05]  /*19ec0*/  BSYNC B1 ;  /* 0x0000000000017941 */ /* 0x000fea0003800000 */
.L_x_610:
        /* <DEDUP_REMOVED lines=9> */
.L_x_613:
[----:B------:R-:W-:Y:S05]  /*19f60*/  BSYNC B1 ;  /* 0x0000000000017941 */ /* 0x000fea0003800000 */
.L_x_612:
        /* <DEDUP_REMOVED lines=14> */
.L_x_615:
[----:B------:R-:W-:Y:S05]  /*1a050*/  BSYNC B1 ;  /* 0x0000000000017941 */ /* 0x000fea0003800000 */
.L_x_614:
        /* <DEDUP_REMOVED lines=9> */
.L_x_617:
[----:B------:R-:W-:Y:S05]  /*1a0f0*/  BSYNC B1 ;  /* 0x0000000000017941 */ /* 0x000fea0003800000 */
.L_x_616:
        /* <DEDUP_REMOVED lines=14> */
.L_x_619:
[----:B------:R-:W-:Y:S05]  /*1a1e0*/  BSYNC B1 ;  /* 0x0000000000017941 */ /* 0x000fea0003800000 */
.L_x_618:
        /* <DEDUP_REMOVED lines=15> */
.L_x_621:
[----:B------:R-:W-:Y:S05]  /*1a2e0*/  BSYNC B1 ;  /* 0x0000000000017941 */ /* 0x000fea0003800000 */
.L_x_620:
        /* <DEDUP_REMOVED lines=8> */
.L_x_623:
[----:B------:R-:W-:Y:S05]  /*1a370*/  BSYNC B1 ;  /* 0x0000000000017941 */ /* 0x000fea0003800000 */
.L_x_622:
        /* <DEDUP_REMOVED lines=8> */
.L_x_625:
[----:B------:R-:W-:Y:S05]  /*1a400*/  BSYNC B1 ;  /* 0x0000000000017941 */ /* 0x000fea0003800000 */
.L_x_624:
        /* <DEDUP_REMOVED lines=8> */
.L_x_627:
[----:B------:R-:W-:Y:S05]  /*1a490*/  BSYNC B1 ;  /* 0x0000000000017941 */ /* 0x000fea0003800000 */
.L_x_626:
        /* <DEDUP_REMOVED lines=13> */
.L_x_629:
[----:B------:R-:W-:Y:S05]  /*1a570*/  BSYNC B1 ;  /* 0x0000000000017941 */ /* 0x000fea0003800000 */
.L_x_628:
        /* <DEDUP_REMOVED lines=10> */
.L_x_631:
[----:B------:R-:W-:Y:S05]  /*1a620*/  BSYNC B1 ;  /* 0x0000000000017941 */ /* 0x000fea0003800000 */
.L_x_630:
        /* <DEDUP_REMOVED lines=15> */
.L_x_633:
[----:B------:R-:W-:Y:S05]  /*1a720*/  BSYNC B1 ;  /* 0x0000000000017941 */ /* 0x000fea0003800000 */
.L_x_632:
        /* <DEDUP_REMOVED lines=8> */
.L_x_635:
[----:B------:R-:W-:Y:S05]  /*1a7b0*/  BSYNC B1 ;  /* 0x0000000000017941 */ /* 0x000fea0003800000 */
.L_x_634:
        /* <DEDUP_REMOVED lines=9> */
.L_x_637:
[----:B------:R-:W-:Y:S05]  /*1a850*/  BSYNC B1 ;  /* 0x0000000000017941 */ /* 0x000fea0003800000 */
.L_x_636:
        /* <DEDUP_REMOVED lines=14> */
.L_x_639:
[----:B------:R-:W-:Y:S05]  /*1a940*/  BSYNC B1 ;  /* 0x0000000000017941 */ /* 0x000fea0003800000 */
.L_x_638:
        /* <DEDUP_REMOVED lines=9> */
.L_x_641:
[----:B------:R-:W-:Y:S05]  /*1a9e0*/  BSYNC B1 ;  /* 0x0000000000017941 */ /* 0x000fea0003800000 */
.L_x_640:
        /* <DEDUP_REMOVED lines=14> */
.L_x_643:
[----:B------:R-:W-:Y:S05]  /*1aad0*/  BSYNC B1 ;  /* 0x0000000000017941 */ /* 0x000fea0003800000 */
.L_x_642:
        /* <DEDUP_REMOVED lines=15> */
.L_x_645:
[----:B------:R-:W-:Y:S05]  /*1abd0*/  BSYNC B1 ;  /* 0x0000000000017941 */ /* 0x000fea0003800000 */
.L_x_644:
        /* <DEDUP_REMOVED lines=8> */
.L_x_647:
[----:B------:R-:W-:Y:S05]  /*1ac60*/  BSYNC B1 ;  /* 0x0000000000017941 */ /* 0x000fea0003800000 */
.L_x_646:
[----:B0-----:R-:W2:Y:S01]  /*1ac70*/  LDL.LU R3, [R1+0xc8] ;  /* 0x0000c80001037983 */ /* 0x001ea20000300800 */
[----:B------:R-:W-:Y:S01]  /*1ac80*/  BSSY B1, `(.L_x_648) ;  /* 0x0000007000017945 */ /* 0x000fe20003800000 */
[----:B--2---:R-:W-:-:S05]  /*1ac90*/  @!P4 IMAD R3, R3, R17, R2 ;  /* 0x000000110303c224 */ /* 0x004fca00078e0202 */
[----:B------:R0:W-:Y:S01]  /*1aca0*/  @!P4 STG.E.U8 desc[UR50][R156.64+0x60], R3 ;  /* 0x000060039c00c986 */ /* 0x0001e2000c101132 */
[----:B------:R-:W-:Y:S05]  /*1acb0*/  @P3 BRA `(.L_x_649) ;  /* 0x00000000000c3947 */ /* 0x000fea0003800000 */
[----:B------:R-:W0:Y:S02]  /*1acc0*/  LDG.E.U8 R16, desc[UR50][R6.64+0x61] ;  /* 0x0000613206107981 */ /* 0x000e24000c1e1100 */
[----:B0-----:R-:W-:-:S05]  /*1acd0*/  PRMT R3, R16, 0x8880, RZ ;  /* 0x0000888010037816 */ /* 0x001fca00000000ff */
[----:B------:R-:W-:-:S07]  /*1ace0*/  IMAD R2, R3, R18, RZ ;  /* 0x0000001203027224 */ /* 0x000fce00078e02ff */
.L_x_649:
[----:B------:R-:W-:Y:S05]  /*1acf0*/  BSYNC B1 ;  /* 0x0000000000017941 */ /* 0x000fea0003800000 */
.L_x_648:
        /* <DEDUP_REMOVED lines=8> */
.L_x_651:
[----:B------:R-:W-:Y:S05]  /*1ad80*/  BSYNC B1 ;  /* 0x0000000000017941 */ /* 0x000fea0003800000 */
.L_x_650:
[----:B0-----:R-:W2:Y:S01]  /*1ad90*/  LDL.LU R3, [R1+0xd0] ;  /* 0x0000d00001037983 */ /* 0x001ea20000300800 */
[----:B------:R-:W-:Y:S01]  /*1ada0*/  ISETP.LT.OR P2, PT, R0, 0x6a, !P1 ;  /* 0x0000006a0000780c */ /* 0x000fe20004f41670 */
[----:B------:R-:W-:Y:S01]  /*1adb0*/  IMAD.U32 R155, RZ, RZ, UR45 ;  /* 0x0000002dff9b7e24 */ /* 0x000fe2000f8e00ff */
[----:B------:R-:W-:Y:S04]  /*1adc0*/  BSSY B1, `(.L_x_652) ;  /* 0x000000a000017945 */ /* 0x000fe80003800000 */
[----:B------:R-:W-:Y:S01]  /*1add0*/  @!P5 IADD3 R154, P3, P4, R155, UR47, R4 ;  /* 0x0000002f9b9adc10 */ /* 0x000fe2000fc7e004 */
[----:B--2---:R-:W-:Y:S02]  /*1ade0*/  @!P6 IMAD R153, R3, R17, R2 ;  /* 0x000000110399e224 */ /* 0x004fe400078e0202 */
[----:B------:R-:W-:-:S03]  /*1adf0*/  IMAD.U32 R3, RZ, RZ, UR44 ;  /* 0x0000002cff037e24 */ /* 0x000fc6000f8e00ff */
[----:B------:R0:W-:Y:S01]  /*1ae00*/  @!P6 STG.E.U8 desc[UR50][R10.64+0x68], R153 ;  /* 0x000068990a00e986 */ /* 0x0001e2000c101132 */
[----:B------:R-:W-:Y:S01]  /*1ae10*/  ISETP.LT.OR P6, PT, R0, 0x6a, !P0 ;  /* 0x0000006a0000780c */ /* 0x000fe200047c1670 */
[----:B------:R-:W-:-:S12]  /*1ae20*/  @P2 BRA `(.L_x_653) ;  /* 0x00000000000c2947 */ /* 0x000fd80003800000 */
[----:B------:R-:W0:Y:S02]  /*1ae30*/  LDG.E.U8 R16, desc[UR50][R8.64+0x69] ;  /* 0x0000693208107981 */ /* 0x000e24000c1e1100 */
[----:B0-----:R-:W-:-:S05]  /*1ae40*/  PRMT R153, R16, 0x8880, RZ ;  /* 0x0000888010997816 */ /* 0x001fca00000000ff */
[----:B------:R-:W-:-:S07]  /*1ae50*/  IMAD R2, R153, R18, RZ ;  /* 0x0000001299027224 */ /* 0x000fce00078e02ff */
.L_x_653:
[----:B------:R-:W-:Y:S05]  /*1ae60*/  BSYNC B1 ;  /* 0x0000000000017941 */ /* 0x000fea0003800000 */
.L_x_652:
        /* <DEDUP_REMOVED lines=10> */
.L_x_655:
[----:B------:R-:W-:Y:S05]  /*1af10*/  BSYNC B1 ;  /* 0x0000000000017941 */ /* 0x000fea0003800000 */
.L_x_654:
[----:B------:R-:W2:Y:S01]  /*1af20*/  LDL.LU R3, [R1+0xd8] ;  /* 0x0000d80001037983 */ /* 0x000ea20000300800 */
[----:B0-----:R-:W-:Y:S01]  /*1af30*/  IMAD.U32 R153, RZ, RZ, UR44 ;  /* 0x0000002cff997e24 */ /* 0x001fe2000f8e00ff */
        /* <DEDUP_REMOVED lines=10> */
[----:B------:R-:W0:Y:S02]  /*1afe0*/  LDG.E.U8 R16, desc[UR50][R6.64+0x69] ;  /* 0x0000693206107981 */ /* 0x000e24000c1e1100 */
[----:B0-----:R-:W-:-:S05]  /*1aff0*/  PRMT R3, R16, 0x8880, RZ ;  /* 0x0000888010037816 */ /* 0x001fca00000000ff */
[----:B------:R-:W-:-:S07]  /*1b000*/  IMAD R2, R3, R18, RZ ;  /* 0x0000001203027224 */ /* 0x000fce00078e02ff */
.L_x_657:
[----:B------:R-:W-:Y:S05]  /*1b010*/  BSYNC B1 ;  /* 0x0000000000017941 */ /* 0x000fea0003800000 */
.L_x_656:
        /* <DEDUP_REMOVED lines=8> */
.L_x_659:
[----:B------:R-:W-:Y:S05]  /*1b0a0*/  BSYNC B1 ;  /* 0x0000000000017941 */ /* 0x000fea0003800000 */
.L_x_658:
[----:B0-----:R-:W2:Y:S01]  /*1b0b0*/  LDL.LU R3, [R1+0xe0] ;  /* 0x0000e00001037983 */ /* 0x001ea20000300800 */
[----:B------:R-:W-:Y:S01]  /*1b0c0*/  BSSY B1, `(.L_x_660) ;  /* 0x0000008000017945 */ /* 0x000fe20003800000 */
[----:B------:R-:W-:Y:S02]  /*1b0d0*/  IMAD.U32 R155, RZ, RZ, UR45 ;  /* 0x0000002dff9b7e24 */ /* 0x000fe4000f8e00ff */
[----:B--2---:R-:W-:-:S05]  /*1b0e0*/  @!P5 IMAD R3, R3, R17, R2 ;  /* 0x000000110303d224 */ /* 0x004fca00078e0202 */
[----:B------:R0:W-:Y:S01]  /*1b0f0*/  @!P5 STG.E.U8 desc[UR50][R10.64+0x70], R3 ;  /* 0x000070030a00d986 */ /* 0x0001e2000c101132 */
[----:B------:R-:W-:Y:S05]  /*1b100*/  @P4 BRA `(.L_x_661) ;  /* 0x00000000000c4947 */ /* 0x000fea0003800000 */
[----:B------:R-:W0:Y:S02]  /*1b110*/  LDG.E.U8 R16, desc[UR50][R8.64+0x71] ;  /* 0x0000713208107981 */ /* 0x000e24000c1e1100 */
[----:B0-----:R-:W-:-:S05]  /*1b120*/  PRMT R3, R16, 0x8880, RZ ;  /* 0x0000888010037816 */ /* 0x001fca00000000ff */
[----:B------:R-:W-:-:S07]  /*1b130*/  IMAD R2, R3, R18, RZ ;  /* 0x0000001203027224 */ /* 0x000fce00078e02ff */
.L_x_661:
[----:B------:R-:W-:Y:S05]  /*1b140*/  BSYNC B1 ;  /* 0x0000000000017941 */ /* 0x000fea0003800000 */
.L_x_660:
        /* <DEDUP_REMOVED lines=11> */
[----:B------:R-:W0:Y:S02]  /*1b200*/  LDG.E.U8 R16, desc[UR50][R6.64+0x70] ;  /* 0x0000703206107981 */ /* 0x000e24000c1e1100 */
[----:B0-----:R-:W-:-:S05]  /*1b210*/  PRMT R3, R16, 0x8880, RZ ;  /* 0x0000888010037816 */ /* 0x001fca00000000ff */
[----:B------:R-:W-:-:S07]  /*1b220*/  IMAD R2, R3, R18, RZ ;  /* 0x0000001203027224 */ /* 0x000fce00078e02ff */
.L_x_663:
[----:B------:R-:W-:Y:S05]  /*1b230*/  BSYNC B1 ;  /* 0x0000000000017941 */ /* 0x000fea0003800000 */
.L_x_662:
[----:B0-----:R-:W2:Y:S01]  /*1b240*/  LDL.LU R3, [R1+0xe8] ;  /* 0x0000e80001037983 */ /* 0x001ea20000300800 */
[----:B------:R-:W-:Y:S01]  /*1b250*/  BSSY B1, `(.L_x_664) ;  /* 0x0000008000017945 */ /* 0x000fe20003800000 */
[----:B------:R-:W-:Y:S01]  /*1b260*/  @!P3 IADD3.X R157, R153, UR46, R5, P5, P6 ;  /* 0x0000002e999dbc10 */ /* 0x000fe2000afec405 */
[----:B--2---:R-:W-:-:S05]  /*1b270*/  @!P2 IMAD R3, R3, R17, R2 ;  /* 0x000000110303a224 */ /* 0x004fca00078e0202 */
[----:B------:R0:W-:Y:S01]  /*1b280*/  @!P2 STG.E.U8 desc[UR50][R154.64+0x70], R3 ;  /* 0x000070039a00a986 */ /* 0x0001e2000c101132 */
[----:B------:R-:W-:Y:S05]  /*1b290*/  @P3 BRA `(.L_x_665) ;  /* 0x00000000000c3947 */ /* 0x000fea0003800000 */
[----:B------:R-:W0:Y:S02]  /*1b2a0*/  LDG.E.U8 R16, desc[UR50][R6.64+0x71] ;  /* 0x0000713206107981 */ /* 0x000e24000c1e1100 */
[----:B0-----:R-:W-:-:S05]  /*1b2b0*/  PRMT R3, R16, 0x8880, RZ ;  /* 0x0000888010037816 */ /* 0x001fca00000000ff */
[----:B------:R-:W-:-:S07]  /*1b2c0*/  IMAD R2, R3, R18, RZ ;  /* 0x0000001203027224 */ /* 0x000fce00078e02ff */
.L_x_665:
[----:B------:R-:W-:Y:S05]  /*1b2d0*/  BSYNC B1 ;  /* 0x0000000000017941 */ /* 0x000fea0003800000 */
.L_x_664:
[----:B0-----:R-:W2:Y:S01]  /*1b2e0*/  LDL.LU R3, [R1+0xec] ;  /* 0x0000ec0001037983 */ /* 0x001ea20000300800 */
[----:B------:R-:W-:Y:S01]  /*1b2f0*/  ISETP.LT.OR P2, PT, R0, 0x79, !P1 ;  /* 0x000000790000780c */ /* 0x000fe20004f41670 */
[----:B------:R-:W-:Y:S01]  /*1b300*/  IMAD.U32 R155, RZ, RZ, UR45 ;  /* 0x0000002dff9b7e24 */ /* 0x000fe2000f8e00ff */
[----:B------:R-:W-:Y:S01]  /*1b310*/  BSSY B1, `(.L_x_666) ;  /* 0x000000b000017945 */ /* 0x000fe20003800000 */
[----:B------:R-:W-:Y:S02]  /*1b320*/  IMAD.U32 R153, RZ, RZ, UR44 ;  /* 0x0000002cff997e24 */ /* 0x000fe4000f8e00ff */
[----:B------:R-:W-:Y:S01]  /*1b330*/  IMAD.U32 R163, RZ, RZ, UR45 ;  /* 0x0000002dffa37e24 */ /* 0x000fe2000f8e00ff */
        /* <DEDUP_REMOVED lines=8> */
.L_x_667:
[----:B------:R-:W-:Y:S05]  /*1b3c0*/  BSYNC B1 ;  /* 0x0000000000017941 */ /* 0x000fea0003800000 */
.L_x_666:
[----:B0-----:R-:W2:Y:S01]  /*1b3d0*/  LDL.LU R3, [R1+0xf0] ;  /* 0x0000f00001037983 */ /* 0x001ea20000300800 */
        /* <DEDUP_REMOVED lines=14> */
.L_x_669:
[----:B------:R-:W-:Y:S05]  /*1b4c0*/  BSYNC B1 ;  /* 0x0000000000017941 */ /* 0x000fea0003800000 */
.L_x_668:
[----:B------:R-:W2:Y:S01]  /*1b4d0*/  LDL.LU R3, [R1+0xf4] ;  /* 0x0000f40001037983 */ /* 0x000ea20000300800 */
[----:B------:R-:W-:Y:S01]  /*1b4e0*/  BSSY B1, `(.L_x_670) ;  /* 0x0000007000017945 */ /* 0x000fe20003800000 */
[----:B--2---:R-:W-:-:S05]  /*1b4f0*/  @!P2 IMAD R3, R3, R17, R2 ;  /* 0x000000110303a224 */ /* 0x004fca00078e0202 */
[----:B------:R0:W-:Y:S01]  /*1b500*/  @!P2 STG.E.U8 desc[UR50][R10.64+0x79], R3 ;  /* 0x000079030a00a986 */ /* 0x0001e2000c101132 */
[----:B------:R-:W-:Y:S05]  /*1b510*/  @P4 BRA `(.L_x_671) ;  /* 0x00000000000c4947 */ /* 0x000fea0003800000 */
[----:B------:R-:W0:Y:S02]  /*1b520*/  LDG.E.U8 R16, desc[UR50][R6.64+0x78] ;  /* 0x0000783206107981 */ /* 0x000e24000c1e1100 */
[----:B0-----:R-:W-:-:S05]  /*1b530*/  PRMT R3, R16, 0x8880, RZ ;  /* 0x0000888010037816 */ /* 0x001fca00000000ff */
[----:B------:R-:W-:-:S07]  /*1b540*/  IMAD R2, R3, R18, RZ ;  /* 0x0000001203027224 */ /* 0x000fce00078e02ff */
.L_x_671:
[----:B------:R-:W-:Y:S05]  /*1b550*/  BSYNC B1 ;  /* 0x0000000000017941 */ /* 0x000fea0003800000 */
.L_x_670:
        /* <DEDUP_REMOVED lines=8> */
.L_x_673:
[----:B------:R-:W-:Y:S05]  /*1b5e0*/  BSYNC B1 ;  /* 0x0000000000017941 */ /* 0x000fea0003800000 */
.L_x_672:
        /* <DEDUP_REMOVED lines=8> */
.L_x_675:
[----:B------:R-:W-:Y:S05]  /*1b670*/  BSYNC B1 ;  /* 0x0000000000017941 */ /* 0x000fea0003800000 */
.L_x_674:
        /* <DEDUP_REMOVED lines=13> */
.L_x_677:
[----:B------:R-:W-:Y:S05]  /*1b750*/  BSYNC B1 ;  /* 0x0000000000017941 */ /* 0x000fea0003800000 */
.L_x_676:
[----:B0-----:R-:W2:Y:S01]  /*1b760*/  LDL.LU R3, [R1+0x104] ;  /* 0x0001040001037983 */ /* 0x001ea20000300800 */
[----:B------:R-:W-:Y:S01]  /*1b770*/  BSSY B1, `(.L_x_678) ;  /* 0x0000009000017945 */ /* 0x000fe20003800000 */
[----:B------:R-:W-:Y:S01]  /*1b780*/  IMAD.U32 R157, RZ, RZ, UR45 ;  /* 0x0000002dff9d7e24 */ /* 0x000fe2000f8e00ff */
[----:B------:R-:W-:Y:S01]  /*1b790*/  @!P5 IADD3.X R155, R153, UR46, R5, P3, P4 ;  /* 0x0000002e999bdc10 */ /* 0x000fe20009fe8405 */
[----:B--2---:R-:W-:-:S05]  /*1b7a0*/  @!P2 IMAD R3, R3, R17, R2 ;  /* 0x000000110303a224 */ /* 0x004fca00078e0202 */
[----:B------:R0:W-:Y:S01]  /*1b7b0*/  @!P2 STG.E.U8 desc[UR50][R10.64+0x81], R3 ;  /* 0x000081030a00a986 */ /* 0x0001e2000c101132 */
[----:B------:R-:W-:Y:S05]  /*1b7c0*/  @P5 BRA `(.L_x_679) ;  /* 0x00000000000c5947 */ /* 0x000fea0003800000 */
[----:B------:R-:W0:Y:S02]  /*1b7d0*/  LDG.E.U8 R16, desc[UR50][R6.64+0x80] ;  /* 0x0000803206107981 */ /* 0x000e24000c1e1100 */
[----:B0-----:R-:W-:-:S05]  /*1b7e0*/  PRMT R3, R16, 0x8880, RZ ;  /* 0x0000888010037816 */ /* 0x001fca00000000ff */
[----:B------:R-:W-:-:S07]  /*1b7f0*/  IMAD R2, R3, R18, RZ ;  /* 0x0000001203027224 */ /* 0x000fce00078e02ff */
.L_x_679:
[----:B------:R-:W-:Y:S05]  /*1b800*/  BSYNC B1 ;  /* 0x0000000000017941 */ /* 0x000fea0003800000 */
.L_x_678:
        /* <DEDUP_REMOVED lines=15> */
.L_x_681:
[----:B------:R-:W-:Y:S05]  /*1b900*/  BSYNC B1 ;  /* 0x0000000000017941 */ /* 0x000fea0003800000 */
.L_x_680:
        /* <DEDUP_REMOVED lines=8> */
.L_x_683:
[----:B------:R-:W-:Y:S05]  /*1b990*/  BSYNC B1 ;  /* 0x0000000000017941 */ /* 0x000fea0003800000 */
.L_x_682:
        /* <DEDUP_REMOVED lines=9> */
.L_x_685:
[----:B------:R-:W-:Y:S05]  /*1ba30*/  BSYNC B1 ;  /* 0x0000000000017941 */ /* 0x000fea0003800000 */
.L_x_684:
        /* <DEDUP_REMOVED lines=14> */
.L_x_687:
[----:B------:R-:W-:Y:S05]  /*1bb20*/  BSYNC B1 ;  /* 0x0000000000017941 */ /* 0x000fea0003800000 */
.L_x_686:
        /* <DEDUP_REMOVED lines=9> */
.L_x_689:
[----:B------:R-:W-:Y:S05]  /*1bbc0*/  BSYNC B1 ;  /* 0x0000000000017941 */ /* 0x000fea0003800000 */
.L_x_688:
        /* <DEDUP_REMOVED lines=14> */
.L_x_691:
[----:B------:R-:W-:Y:S05]  /*1bcb0*/  BSYNC B1 ;  /* 0x0000000000017941 */ /* 0x000fea0003800000 */
.L_x_690:
        /* <DEDUP_REMOVED lines=15> */
.L_x_693:
[----:B------:R-:W-:Y:S05]  /*1bdb0*/  BSYNC B1 ;  /* 0x0000000000017941 */ /* 0x000fea0003800000 */
.L_x_692:
        /* <DEDUP_REMOVED lines=8> */
.L_x_695:
[----:B------:R-:W-:Y:S05]  /*1be40*/  BSYNC B1 ;  /* 0x0000000000017941 */ /* 0x000fea0003800000 */
.L_x_694:
        /* <DEDUP_REMOVED lines=8> */
.L_x_697:
[----:B------:R-:W-:Y:S05]  /*1bed0*/  BSYNC B1 ;  /* 0x0000000000017941 */ /* 0x000fea0003800000 */
.L_x_696:
        /* <DEDUP_REMOVED lines=8> */
.L_x_699:
[----:B------:R-:W-:Y:S05]  /*1bf60*/  BSYNC B1 ;  /* 0x0000000000017941 */ /* 0x000fea0003800000 */
.L_x_698:
        /* <DEDUP_REMOVED lines=13> */
.L_x_701:
[----:B------:R-:W-:Y:S05]  /*1c040*/  BSYNC B1 ;  /* 0x0000000000017941 */ /* 0x000fea0003800000 */
.L_x_700:
        /* <DEDUP_REMOVED lines=10> */
.L_x_703:
[----:B------:R-:W-:Y:S05]  /*1c0f0*/  BSYNC B1 ;  /* 0x0000000000017941 */ /* 0x000fea0003800000 */
.L_x_702:
        /* <DEDUP_REMOVED lines=15> */
.L_x_705:
[----:B------:R-:W-:Y:S05]  /*1c1f0*/  BSYNC B1 ;  /* 0x0000000000017941 */ /* 0x000fea0003800000 */
.L_x_704:
        /* <DEDUP_REMOVED lines=8> */
.L_x_707:
[----:B------:R-:W-:Y:S05]  /*1c280*/  BSYNC B1 ;  /* 0x0000000000017941 */ /* 0x000fea0003800000 */
.L_x_706:
        /* <DEDUP_REMOVED lines=9> */
.L_x_709:
[----:B------:R-:W-:Y:S05]  /*1c320*/  BSYNC B1 ;  /* 0x0000000000017941 */ /* 0x000fea0003800000 */
.L_x_708:
        /* <DEDUP_REMOVED lines=14> */
.L_x_711:
[----:B------:R-:W-:Y:S05]  /*1c410*/  BSYNC B1 ;  /* 0x0000000000017941 */ /* 0x000fea0003800000 */
.L_x_710:
        /* <DEDUP_REMOVED lines=9> */
.L_x_713:
[----:B------:R-:W-:Y:S05]  /*1c4b0*/  BSYNC B1 ;  /* 0x0000000000017941 */ /* 0x000fea0003800000 */
.L_x_712:
        /* <DEDUP_REMOVED lines=14> */
.L_x_715:
[----:B------:R-:W-:Y:S05]  /*1c5a0*/  BSYNC B1 ;  /* 0x0000000000017941 */ /* 0x000fea0003800000 */
.L_x_714:
        /* <DEDUP_REMOVED lines=15> */
.L_x_717:
[----:B------:R-:W-:Y:S05]  /*1c6a0*/  BSYNC B1 ;  /* 0x0000000000017941 */ /* 0x000fea0003800000 */
.L_x_716:
        /* <DEDUP_REMOVED lines=8> */
.L_x_719:
[----:B------:R-:W-:Y:S05]  /*1c730*/  BSYNC B1 ;  /* 0x0000000000017941 */ /* 0x000fea0003800000 */
.L_x_718:
        /* <DEDUP_REMOVED lines=8> */
.L_x_721:
[----:B------:R-:W-:Y:S05]  /*1c7c0*/  BSYNC B1 ;  /* 0x0000000000017941 */ /* 0x000fea0003800000 */
.L_x_720:
        /* <DEDUP_REMOVED lines=8> */
.L_x_723:
[----:B------:R-:W-:Y:S05]  /*1c850*/  BSYNC B1 ;  /* 0x0000000000017941 */ /* 0x000fea0003800000 */
.L_x_722:
        /* <DEDUP_REMOVED lines=13> */
.L_x_725:
[----:B------:R-:W-:Y:S05]  /*1c930*/  BSYNC B1 ;  /* 0x0000000000017941 */ /* 0x000fea0003800000 */
.L_x_724:
        /* <DEDUP_REMOVED lines=10> */
.L_x_727:
[----:B------:R-:W-:Y:S05]  /*1c9e0*/  BSYNC B1 ;  /* 0x0000000000017941 */ /* 0x000fea0003800000 */
.L_x_726:
        /* <DEDUP_REMOVED lines=15> */
.L_x_729:
[----:B------:R-:W-:Y:S05]  /*1cae0*/  BSYNC B1 ;  /* 0x0000000000017941 */ /* 0x000fea0003800000 */
.L_x_728:
        /* <DEDUP_REMOVED lines=8> */
.L_x_731:
[----:B------:R-:W-:Y:S05]  /*1cb70*/  BSYNC B1 ;  /* 0x0000000000017941 */ /* 0x000fea0003800000 */
.L_x_730:
        /* <DEDUP_REMOVED lines=9> */
.L_x_733:
[----:B------:R-:W-:Y:S05]  /*1cc10*/  BSYNC B1 ;  /* 0x0000000000017941 */ /* 0x000fea0003800000 */
.L_x_732:
        /* <DEDUP_REMOVED lines=14> */
.L_x_735:
[----:B------:R-:W-:Y:S05]  /*1cd00*/  BSYNC B1 ;  /* 0x0000000000017941 */ /* 0x000fea0003800000 */
.L_x_734:
        /* <DEDUP_REMOVED lines=9> */
.L_x_737:
[----:B------:R-:W-:Y:S05]  /*1cda0*/  BSYNC B1 ;  /* 0x0000000000017941 */ /* 0x000fea0003800000 */
.L_x_736:
        /* <DEDUP_REMOVED lines=14> */
.L_x_739:
[----:B------:R-:W-:Y:S05]  /*1ce90*/  BSYNC B1 ;  /* 0x0000000000017941 */ /* 0x000fea0003800000 */
.L_x_738:
        /* <DEDUP_REMOVED lines=15> */
.L_x_741:
[----:B------:R-:W-:Y:S05]  /*1cf90*/  BSYNC B1 ;  /* 0x0000000000017941 */ /* 0x000fea0003800000 */
.L_x_740:
        /* <DEDUP_REMOVED lines=8> */
.L_x_743:
[----:B------:R-:W-:Y:S05]  /*1d020*/  BSYNC B1 ;  /* 0x0000000000017941 */ /* 0x000fea0003800000 */
.L_x_742:
        /* <DEDUP_REMOVED lines=8> */
.L_x_745:
[----:B------:R-:W-:Y:S05]  /*1d0b0*/  BSYNC B1 ;  /* 0x0000000000017941 */ /* 0x000fea0003800000 */
.L_x_744:
        /* <DEDUP_REMOVED lines=8> */
.L_x_747:
[----:B------:R-:W-:Y:S05]  /*1d140*/  BSYNC B1 ;  /* 0x0000000000017941 */ /* 0x000fea0003800000 */
.L_x_746:
        /* <DEDUP_REMOVED lines=13> */
.L_x_749:
[----:B------:R-:W-:Y:S05]  /*1d220*/  BSYNC B1 ;  /* 0x0000000000017941 */ /* 0x000fea0003800000 */
.L_x_748:
        /* <DEDUP_REMOVED lines=10> */
.L_x_751:
[----:B------:R-:W-:Y:S05]  /*1d2d0*/  BSYNC B1 ;  /* 0x0000000000017941 */ /* 0x000fea0003800000 */
.L_x_750:
        /* <DEDUP_REMOVED lines=15> */
.L_x_753:
[----:B------:R-:W-:Y:S05]  /*1d3d0*/  BSYNC B1 ;  /* 0x0000000000017941 */ /* 0x000fea0003800000 */
.L_x_752:
        /* <DEDUP_REMOVED lines=8> */
.L_x_755:
[----:B------:R-:W-:Y:S05]  /*1d460*/  BSYNC B1 ;  /* 0x0000000000017941 */ /* 0x000fea0003800000 */
.L_x_754:
        /* <DEDUP_REMOVED lines=9> */
.L_x_757:
[----:B------:R-:W-:Y:S05]  /*1d500*/  BSYNC B1 ;  /* 0x0000000000017941 */ /* 0x000fea0003800000 */
.L_x_756:
        /* <DEDUP_REMOVED lines=14> */
.L_x_759:
[----:B------:R-:W-:Y:S05]  /*1d5f0*/  BSYNC B1 ;  /* 0x0000000000017941 */ /* 0x000fea0003800000 */
.L_x_758:
        /* <DEDUP_REMOVED lines=9> */
.L_x_761:
[----:B------:R-:W-:Y:S05]  /*1d690*/  BSYNC B1 ;  /* 0x0000000000017941 */ /* 0x000fea0003800000 */
.L_x_760:
[----:B0-----:R-:W2:Y:S01]  /*1d6a0*/  LDL.LU R3, [R1+0x1ac] ;  /* 0x0001ac0001037983 */ /* 0x001ea20000300800 */
[C---:B------:R-:W-:Y:S01]  /*1d6b0*/  ISETP.LT.OR P2, PT, R0.reuse, 0xd9, !P1 ;  /* 0x000000d90000780c */ /* 0x040fe20004f41670 */
[----:B------:R-:W-:Y:S01]  /*1d6c0*/  IMAD.U32 R155, RZ, RZ, UR45 ;  /* 0x0000002dff9b7e24 */ /* 0x000fe2000f8e00ff */
[----:B------:R-:W-:Y:S01]  /*1d6d0*/  BSSY B1, `(.L_x_762) ;  /* 0x000000b000017945 */ /* 0x000fe20003800000 */
[----:B------:R-:W-:Y:S01]  /*1d6e0*/  ISETP.LT.OR P5, PT, R0, 0xda, !P0 ;  /* 0x000000da0000780c */ /* 0x000fe200047a1670 */
[----:B------:R-:W-:Y:S02]  /*1d6f0*/  IMAD.U32 R153, RZ, RZ, UR44 ;  /* 0x0000002cff997e24 */ /* 0x000fe4000f8e00ff */
[----:B------:R-:W-:Y:S02]  /*1d700*/  IMAD.U32 R163, RZ, RZ, UR45 ;  /* 0x0000002dffa37e24 */ /* 0x000fe4000f8e00ff */
[----:B--2---:R-:W-:-:S05]  /*1d710*/  @!P3 IMAD R3, R3, R17, R2 ;  /* 0x000000110303b224 */ /* 0x004fca00078e0202 */
[----:B------:R0:W-:Y:S01]  /*1d720*/  @!P3 STG.E.U8 desc[UR50][R156.64+0xd1], R3 ;  /* 0x0000d1039c00b986 */ /* 0x0001e2000c101132 */
[----:B------:R-:W-:Y:S01]  /*1d730*/  @!P4 IADD3 R154, P3, P6, R155, UR47, R4 ;  /* 0x0000002f9b9acc10 */ /* 0x000fe2000fe7e004 */
[----:B------:R-:W-:-:S12]  /*1d740*/  @P2 BRA `(.L_x_763) ;  /* 0x00000000000c2947 */ /* 0x000fd80003800000 */
[----:B------:R-:W0:Y:S02]  /*1d750*/  LDG.E.U8 R16, desc[UR50][R8.64+0xd8] ;  /* 0x0000d83208107981 */ /* 0x000e24000c1e1100 */
[----:B0-----:R-:W-:-:S05]  /*1d760*/  PRMT R3, R16, 0x8880, RZ ;  /* 0x0000888010037816 */ /* 0x001fca00000000ff */
[----:B------:R-:W-:-:S07]  /*1d770*/  IMAD R2, R3, R18, RZ ;  /* 0x0000001203027224 */ /* 0x000fce00078e02ff */
.L_x_763:
[----:B------:R-:W-:Y:S05]  /*1d780*/  BSYNC B1 ;  /* 0x0000000000017941 */ /* 0x000fea0003800000 */
.L_x_762:
        /* <DEDUP_REMOVED lines=15> */
.L_x_765:
[----:B------:R-:W-:Y:S05]  /*1d880*/  BSYNC B1 ;  /* 0x0000000000017941 */ /* 0x000fea0003800000 */
.L_x_764:
        /* <DEDUP_REMOVED lines=8> */
.L_x_767:
[----:B------:R-:W-:Y:S05]  /*1d910*/  BSYNC B1 ;  /* 0x0000000000017941 */ /* 0x000fea0003800000 */
.L_x_766:
        /* <DEDUP_REMOVED lines=8> */
.L_x_769:
[----:B------:R-:W-:Y:S05]  /*1d9a0*/  BSYNC B1 ;  /* 0x0000000000017941 */ /* 0x000fea0003800000 */
.L_x_768:
        /* <DEDUP_REMOVED lines=8> */
.L_x_771:
[----:B------:R-:W-:Y:S05]  /*1da30*/  BSYNC B1 ;  /* 0x0000000000017941 */ /* 0x000fea0003800000 */
.L_x_770:
        /* <DEDUP_REMOVED lines=13> */
.L_x_773:
[----:B------:R-:W-:Y:S05]  /*1db10*/  BSYNC B1 ;  /* 0x0000000000017941 */ /* 0x000fea0003800000 */
.L_x_772:
        /* <DEDUP_REMOVED lines=10> */
.L_x_775:
[----:B------:R-:W-:Y:S05]  /*1dbc0*/  BSYNC B1 ;  /* 0x0000000000017941 */ /* 0x000fea0003800000 */
.L_x_774:
        /* <DEDUP_REMOVED lines=15> */
.L_x_777:
[----:B------:R-:W-:Y:S05]  /*1dcc0*/  BSYNC B1 ;  /* 0x0000000000017941 */ /* 0x000fea0003800000 */
.L_x_776:
        /* <DEDUP_REMOVED lines=8> */
.L_x_779:
[----:B------:R-:W-:Y:S05]  /*1dd50*/  BSYNC B1 ;  /* 0x0000000000017941 */ /* 0x000fea0003800000 */
.L_x_778:
        /* <DEDUP_REMOVED lines=9> */
.L_x_781:
[----:B------:R-:W-:Y:S05]  /*1ddf0*/  BSYNC B1 ;  /* 0x0000000000017941 */ /* 0x000fea0003800000 */
.L_x_780:
        /* <DEDUP_REMOVED lines=14> */
.L_x_783:
[----:B------:R-:W-:Y:S05]  /*1dee0*/  BSYNC B1 ;  /* 0x0000000000017941 */ /* 0x000fea0003800000 */
.L_x_782:
        /* <DEDUP_REMOVED lines=9> */
.L_x_785:
[----:B------:R-:W-:Y:S05]  /*1df80*/  BSYNC B1 ;  /* 0x0000000000017941 */ /* 0x000fea0003800000 */
.L_x_784:
        /* <DEDUP_REMOVED lines=14> */
.L_x_787:
[----:B------:R-:W-:Y:S05]  /*1e070*/  BSYNC B1 ;  /* 0x0000000000017941 */ /* 0x000fea0003800000 */
.L_x_786:
        /* <DEDUP_REMOVED lines=16> */
.L_x_789:
[----:B------:R-:W-:Y:S05]  /*1e180*/  BSYNC B1 ;  /* 0x0000000000017941 */ /* 0x000fea0003800000 */
.L_x_788:
        /* <DEDUP_REMOVED lines=8> */
.L_x_791:
[----:B------:R-:W-:Y:S05]  /*1e210*/  BSYNC B1 ;  /* 0x0000000000017941 */ /* 0x000fea0003800000 */
.L_x_790:
        /* <DEDUP_REMOVED lines=8> */
.L_x_793:
[----:B------:R-:W-:Y:S05]  /*1e2a0*/  BSYNC B1 ;  /* 0x0000000000017941 */ /* 0x000fea0003800000 */
.L_x_792:
        /* <DEDUP_REMOVED lines=8> */
.L_x_795:
[----:B------:R-:W-:Y:S05]  /*1e330*/  BSYNC B1 ;  /* 0x0000000000017941 */ /* 0x000fea0003800000 */
.L_x_794:
        /* <DEDUP_REMOVED lines=8> */
.L_x_797:
[----:B------:R-:W-:Y:S05]  /*1e3c0*/  BSYNC B1 ;  /* 0x0000000000017941 */ /* 0x000fea0003800000 */
.L_x_796:
[----:B0-----:R-:W2:Y:S01]  /*1e3d0*/  LDL.LU R3, [R1+0x1f4] ;  /* 0x0001f40001037983 */ /* 0x001ea20000300800 */
[----:B------:R-:W-:Y:S01]  /*1e3e0*/  ISETP.LT.OR P3, PT, R0, 0xfa, !P0 ;  /* 0x000000fa0000780c */ /* 0x000fe20004761670 */
[----:B------:R-:W-:Y:S01]  /*1e3f0*/  IMAD.U32 R157, RZ, RZ, UR45 ;  /* 0x0000002dff9d7e24 */ /* 0x000fe2000f8e00ff */
[----:B------:R-:W-:Y:S01]  /*1e400*/  IADD3 R163, P5, R15, 0x180, RZ ;  /* 0x000001800fa37810 */ /* 0x000fe20007fbe0ff */
[----:B------:R-:W-:Y:S01]  /*1e410*/  IMAD.U32 R15, RZ, RZ, UR44 ;  /* 0x0000002cff0f7e24 */ /* 0x000fe2000f8e00ff */
[----:B------:R-:W-:Y:S01]  /*1e420*/  ISETP.GE.AND P0, PT, R14, 0x181, PT ;  /* 0x000001810e00780c */ /* 0x000fe20003f06270 */
[----:B------:R-:W-:Y:S01]  /*1e430*/  IMAD.U32 R153, RZ, RZ, UR45 ;  /* 0x0000002dff997e24 */ /* 0x000fe2000f8e00ff */
[----:B------:R-:W-:Y:S01]  /*1e440*/  BSSY B1, `(.L_x_798) ;  /* 0x0000010000017945 */ /* 0x000fe20003800000 */
[----:B------:R-:W-:Y:S01]  /*1e450*/  IMAD.X R9, RZ, RZ, UR7, P5 ;  /* 0x00000007ff097e24 */ /* 0x000fe2000a8e06ff */
[----:B------:R-:W-:Y:S01]  /*1e460*/  ISETP.LT.OR P4, PT, R0, 0x1, !P0 ;  /* 0x000000010000780c */ /* 0x000fe20004781670 */
[----:B------:R-:W-:-:S04]  /*1e470*/  IMAD.WIDE.U32 R154, R163, R12, R22 ;  /* 0x0000000ca39a7225 */ /* 0x000fc800078e0016 */
[----:B------:R-:W-:Y:S01]  /*1e480*/  IMAD R162, R9, R12, RZ ;  /* 0x0000000c09a27224 */ /* 0x000fe200078e02ff */
[----:B------:R-:W-:Y:S01]  /*1e490*/  IADD3 R8, P5, R154, R20, RZ ;  /* 0x000000149a087210 */ /* 0x000fe20007fbe0ff */
[----:B--2---:R-:W-:-:S05]  /*1e4a0*/  @!P1 IMAD R3, R3, R17, R2 ;  /* 0x0000001103039224 */ /* 0x004fca00078e0202 */
[----:B------:R0:W-:Y:S01]  /*1e4b0*/  @!P1 STG.E.U8 desc[UR50][R10.64+0xf9], R3 ;  /* 0x0000f9030a009986 */ /* 0x0001e2000c101132 */
[----:B------:R-:W-:-:S04]  /*1e4c0*/  @!P2 IADD3 R156, P1, P6, R157, UR47, R4 ;  /* 0x0000002f9d9cac10 */ /* 0x000fc8000fe3e004 */
[----:B------:R-:W-:Y:S01]  /*1e4d0*/  @!P2 IADD3.X R157, R15, UR46, R5, P1, P6 ;  /* 0x0000002e0f9dac10 */ /* 0x000fe20008fec405 */
[----:B------:R-:W-:Y:S01]  /*1e4e0*/  IMAD R15, R163, R13, R162 ;  /* 0x0000000da30f7224 */ /* 0x000fe200078e02a2 */
[----:B0-----:R-:W-:Y:S01]  /*1e4f0*/  @!P3 IADD3 R10, P1, P6, R153, UR47, R4 ;  /* 0x0000002f990abc10 */ /* 0x001fe2000fe3e004 */
[----:B------:R-:W-:-:S12]  /*1e500*/  @P2 BRA `(.L_x_799) ;  /* 0x00000000000c2947 */ /* 0x000fd80003800000 */
[----:B------:R-:W2:Y:S02]  /*1e510*/  LDG.E.U8 R16, desc[UR50][R6.64+0xf8] ;  /* 0x0000f83206107981 */ /* 0x000ea4000c1e1100 */
[----:B--2---:R-:W-:-:S05]  /*1e520*/  PRMT R3, R16, 0x8880, RZ ;  /* 0x0000888010037816 */ /* 0x004fca00000000ff */
[----:B------:R-:W-:-:S07]  /*1e530*/  IMAD R2, R3, R18, RZ ;  /* 0x0000001203027224 */ /* 0x000fce00078e02ff */
.L_x_799:
[----:B------:R-:W-:Y:S05]  /*1e540*/  BSYNC B1 ;  /* 0x0000000000017941 */ /* 0x000fea0003800000 */
.L_x_798:
[----:B------:R-:W2:Y:S01]  /*1e550*/  LDL.LU R3, [R1+0x1f8] ;  /* 0x0001f80001037983 */ /* 0x000ea20000300800 */
[----:B------:R-:W-:Y:S01]  /*1e560*/  BSSY B1, `(.L_x_800) ;  /* 0x0000009000017945 */ /* 0x000fe20003800000 */
[----:B------:R-:W-:Y:S01]  /*1e570*/  IADD3.X R9, R21, R155, R15, P5, !PT ;  /* 0x0000009b15097210 */ /* 0x000fe20002ffe40f */
[----:B------:R-:W-:Y:S02]  /*1e580*/  IMAD.U32 R13, RZ, RZ, UR44 ;  /* 0x0000002cff0d7e24 */ /* 0x000fe4000f8e00ff */
[----:B--2---:R-:W-:-:S05]  /*1e590*/  @!P2 IMAD R3, R3, R17, R2 ;  /* 0x000000110303a224 */ /* 0x004fca00078e0202 */
[----:B------:R0:W-:Y:S01]  /*1e5a0*/  @!P2 STG.E.U8 desc[UR50][R156.64+0xf8], R3 ;  /* 0x0000f8039c00a986 */ /* 0x0001e2000c101132 */
[----:B------:R-:W-:Y:S05]  /*1e5b0*/  @P3 BRA `(.L_x_801) ;  /* 0x00000000000c3947 */ /* 0x000fea0003800000 */
[----:B------:R-:W0:Y:S02]  /*1e5c0*/  LDG.E.U8 R16, desc[UR50][R6.64+0xf9] ;  /* 0x0000f93206107981 */ /* 0x000e24000c1e1100 */
[----:B0-----:R-:W-:-:S05]  /*1e5d0*/  PRMT R3, R16, 0x8880, RZ ;  /* 0x0000888010037816 */ /* 0x001fca00000000ff */
[----:B------:R-:W-:-:S07]  /*1e5e0*/  IMAD R2, R3, R18, RZ ;  /* 0x0000001203027224 */ /* 0x000fce00078e02ff */
.L_x_801:
[----:B------:R-:W-:Y:S05]  /*1e5f0*/  BSYNC B1 ;  /* 0x0000000000017941 */ /* 0x000fea0003800000 */
.L_x_800:
[----:B0-----:R-:W2:Y:S01]  /*1e600*/  LDL.LU R3, [R1+0x1fc] ;  /* 0x0001fc0001037983 */ /* 0x001ea20000300800 */
[----:B------:R-:W-:Y:S01]  /*1e610*/  @!P3 IADD3.X R11, R13, UR46, R5, P1, P6 ;  /* 0x0000002e0d0bbc10 */ /* 0x000fe20008fec405 */
[----:B--2---:R-:W-:-:S05]  /*1e620*/  @!P3 IMAD R3, R3, R17, R2 ;  /* 0x000000110303b224 */ /* 0x004fca00078e0202 */
[----:B------:R0:W-:Y:S04]  /*1e630*/  @!P3 STG.E.U8 desc[UR50][R10.64+0xf9], R3 ;  /* 0x0000f9030a00b986 */ /* 0x0001e8000c101132 */
[----:B------:R-:W2:Y:S01]  /*1e640*/  @!P4 LDG.E.U8 R16, desc[UR50][R8.64] ;  /* 0x000000320810c981 */ /* 0x000ea2000c1e1100 */
[----:B------:R-:W-:Y:S01]  /*1e650*/  IMAD.U32 R153, RZ, RZ, UR11 ;  /* 0x0000000bff997e24 */ /* 0x000fe2000f8e00ff */
[----:B------:R-:W-:Y:S01]  /*1e660*/  ISETP.GE.AND P1, PT, R14, 0x189, PT ;  /* 0x000001890e00780c */ /* 0x000fe20003f26270 */
[----:B------:R-:W-:Y:S01]  /*1e670*/  IMAD.U32 R13, RZ, RZ, UR10 ;  /* 0x0000000aff0d7e24 */ /* 0x000fe2000f8e00ff */
[----:B------:R-:W-:Y:S01]  /*1e680*/  BSSY B1, `(.L_x_802) ;  /* 0x0000013000017945 */ /* 0x000fe20003800000 */
[----:B------:R-:W-:Y:S01]  /*1e690*/  IMAD R153, R153, 0x180, RZ ;  /* 0x0000018099997824 */ /* 0x000fe200078e02ff */
[C---:B------:R-:W-:Y:S01]  /*1e6a0*/  ISETP.LT.OR P3, PT, R0.reuse, 0x1, !P1 ;  /* 0x000000010000780c */ /* 0x040fe20004f61670 */
[----:B------:R-:W-:Y:S01]  /*1e6b0*/  IMAD.WIDE.U32 R4, R13, 0x180, R4 ;  /* 0x000001800d047825 */ /* 0x000fe200078e0004 */
[----:B------:R-:W-:-:S03]  /*1e6c0*/  ISETP.LT.OR P2, PT, R0, 0x2, !P1 ;  /* 0x000000020000780c */ /* 0x000fc60004f41670 */
[----:B------:R-:W-:Y:S02]  /*1e6d0*/  @!P4 IMAD.MOV.U32 R6, RZ, RZ, R4 ;  /* 0x000000ffff06c224 */ /* 0x000fe400078e0004 */
[----:B------:R-:W-:-:S03]  /*1e6e0*/  IMAD.WIDE.U32 R12, R163, R12, R160 ;  /* 0x0000000ca30c7225 */ /* 0x000fc600078e00a0 */
[----:B------:R-:W-:Y:S01]  /*1e6f0*/  IADD3 R20, P6, P5, R158, R20, R12 ;  /* 0x000000149e147210 */ /* 0x000fe20007dde00c */
[----:B------:R-:W-:Y:S01]  /*1e700*/  IMAD.IADD R12, R15, 0x1, R13 ;  /* 0x000000010f0c7824 */ /* 0x000fe200078e020d */
[----:B--2---:R-:W-:-:S05]  /*1e710*/  @!P4 PRMT R7, R16, 0x8880, RZ ;  /* 0x000088801007c816 */ /* 0x004fca00000000ff */
[----:B------:R-:W-:Y:S02]  /*1e720*/  @!P4 IMAD R2, R7, R18, RZ ;  /* 0x000000120702c224 */ /* 0x000fe400078e02ff */
[----:B------:R-:W-:Y:S02]  /*1e730*/  IMAD.IADD R7, R5, 0x1, R153 ;  /* 0x0000000105077824 */ /* 0x000fe400078e0299 */
[----:B0-----:R-:W-:-:S05]  /*1e740*/  @!P4 IMAD R3, R24, R17, R2 ;  /* 0x000000111803c224 */ /* 0x001fca00078e0202 */
[----:B------:R0:W-:Y:S01]  /*1e750*/  @!P4 STG.E.U8 desc[UR50][R6.64], R3 ;  /* 0x000000030600c986 */ /* 0x0001e2000c101132 */
[----:B------:R-:W-:-:S13]  /*1e760*/  ISETP.LT.OR P4, PT, R0, 0x2, !P0 ;  /* 0x000000020000780c */ /* 0x000fda0004781670 */
[----:B0-----:R-:W-:Y:S05]  /*1e770*/  @P4 BRA `(.L_x_803) ;  /* 0x00000000000c4947 */ /* 0x001fea0003800000 */
[----:B------:R-:W2:Y:S02]  /*1e780*/  LDG.E.U8 R16, desc[UR50][R8.64+0x1] ;  /* 0x0000013208107981 */ /* 0x000ea4000c1e1100 */
[----:B--2---:R-:W-:-:S05]  /*1e790*/  PRMT R3, R16, 0x8880, RZ ;  /* 0x0000888010037816 */ /* 0x004fca00000000ff */
[----:B------:R-:W-:-:S07]  /*1e7a0*/  IMAD R2, R3, R18, RZ ;  /* 0x0000001203027224 */ /* 0x000fce00078e02ff */
.L_x_803:
[----:B------:R-:W-:Y:S05]  /*1e7b0*/  BSYNC B1 ;  /* 0x0000000000017941 */ /* 0x000fea0003800000 */
.L_x_802:
[----:B------:R-:W-:Y:S01]  /*1e7c0*/  IADD3.X R21, R23, R21, R12, P6, P5 ;  /* 0x0000001517157210 */ /* 0x000fe200037ea40c */
[----:B------:R-:W-:Y:S01]  /*1e7d0*/  @!P4 IMAD R25, R25, R17, R2 ;  /* 0x000000111919c224 */ /* 0x000fe200078e0202 */
[----:B------:R-:W-:Y:S01]  /*1e7e0*/  @!P3 IADD3 R10, P5, R4, UR45, RZ ;  /* 0x0000002d040abc10 */ /* 0x000fe2000ffbe0ff */
[----:B------:R-:W-:Y:S01]  /*1e7f0*/  @!P4 IMAD.MOV.U32 R12, RZ, RZ, R4 ;  /* 0x000000ffff0cc224 */ /* 0x000fe200078e0004 */
[----:B------:R-:W-:Y:S01]  /*1e800*/  BSSY B1, `(.L_x_804) ;  /* 0x0000008000017945 */ /* 0x000fe20003800000 */
[----:B------:R-:W-:Y:S01]  /*1e810*/  @!P4 IMAD.MOV.U32 R13, RZ, RZ, R7 ;  /* 0x000000ffff0dc224 */ /* 0x000fe200078e0007 */
[----:B------:R-:W-:-:S04]  /*1e820*/  @!P3 IADD3.X R11, R7, UR44, RZ, P5, !PT ;  /* 0x0000002c070bbc10 */ /* 0x000fc8000affe4ff */
[----:B------:R0:W-:Y:S01]  /*1e830*/  @!P4 STG.E.U8 desc[UR50][R12.64+0x1], R25 ;  /* 0x000001190c00c986 */ /* 0x0001e2000c101132 */
[----:B------:R-:W-:Y:S05]  /*1e840*/  @P3 BRA `(.L_x_805) ;  /* 0x00000000000c3947 */ /* 0x000fea0003800000 */
[----:B------:R-:W2:Y:S02]  /*1e850*/  LDG.E.U8 R16, desc[UR50][R20.64] ;  /* 0x0000003214107981 */ /* 0x000ea4000c1e1100 */
[----:B--2---:R-:W-:-:S05]  /*1e860*/  PRMT R3, R16, 0x8880, RZ ;  /* 0x0000888010037816 */ /* 0x004fca00000000ff */
[----:B------:R-:W-:-:S07]  /*1e870*/  IMAD R2, R3, R18, RZ ;  /* 0x0000001203027224 */ /* 0x000fce00078e02ff */
.L_x_805:
[----:B------:R-:W-:Y:S05]  /*1e880*/  BSYNC B1 ;  /* 0x0000000000017941 */ /* 0x000fea0003800000 */
.L_x_804:
[----:B------:R-:W-:Y:S01]  /*1e890*/  @!P3 IMAD R3, R26, R17, R2 ;  /* 0x000000111a03b224 */ /* 0x000fe200078e0202 */
[----:B------:R-:W-:Y:S01]  /*1e8a0*/  @!P2 IADD3 R6, P5, R4, UR45, RZ ;  /* 0x0000002d0406ac10 */ /* 0x000fe2000ffbe0ff */
[----:B------:R-:W-:Y:S01]  /*1e8b0*/  BSSY B1, `(.L_x_806) ;  /* 0x000000b000017945 */ /* 0x000fe20003800000 */
[C---:B------:R-:W-:Y:S02]  /*1e8c0*/  ISETP.LT.OR P6, PT, R0.reuse, 0x9, !P0 ;  /* 0x000000090000780c */ /* 0x040fe400047c1670 */
[----:B------:R1:W-:Y:S01]  /*1e8d0*/  @!P3 STG.E.U8 desc[UR50][R10.64], R3 ;  /* 0x000000030a00b986 */ /* 0x0003e2000c101132 */
[----:B------:R-:W-:Y:S02]  /*1e8e0*/  @!P2 IADD3.X R7, R7, UR44, RZ, P5, !PT ;  /* 0x0000002c0707ac10 */ /* 0x000fe4000affe4ff */
[C---:B------:R-:W-:Y:S02]  /*1e8f0*/  ISETP.LT.OR P3, PT, R0.reuse, 0xa, !P0 ;  /* 0x0000000a0000780c */ /* 0x040fe40004761670 */
[----:B------:R-:W-:-:S02]  /*1e900*/  ISETP.LT.OR P4, PT, R0, 0x9, !P1 ;  /* 0x000000090000780c */ /* 0x000fc40004f81670 */
[----:B------:R-:W-:Y:S01]  /*1e910*/  ISETP.LT.OR P5, PT, R0, 0xa, !P1 ;  /* 0x0000000a0000780c */ /* 0x000fe20004fa1670 */
[----:B------:R-:W-:-:S12]  /*1e920*/  @P2 BRA `(.L_x_807) ;  /* 0x00000000000c2947 */ /* 0x000fd80003800000 */
[----:B------:R-:W1:Y:S02]  /*1e930*/  LDG.E.U8 R16, desc[UR50][R20.64+0x1] ;  /* 0x0000013214107981 */ /* 0x000e64000c1e1100 */
[----:B-1----:R-:W-:-:S05]  /*1e940*/  PRMT R3, R16, 0x8880, RZ ;  /* 0x0000888010037816 */ /* 0x002fca00000000ff */
[----:B------:R-:W-:-:S07]  /*1e950*/  IMAD R2, R3, R18, RZ ;  /* 0x0000001203027224 */ /* 0x000fce00078e02ff */
.L_x_807:
[----:B------:R-:W-:Y:S05]  /*1e960*/  BSYNC B1 ;  /* 0x0000000000017941 */ /* 0x000fea0003800000 */
.L_x_806:
[----:B------:R-:W-:Y:S01]  /*1e970*/  @!P2 IMAD R27, R27, R17, R2 ;  /* 0x000000111b1ba224 */ /* 0x000fe200078e0202 */
[----:B------:R-:W-:Y:S01]  /*1e980*/  BSSY B1, `(.L_x_808) ;  /* 0x0000007000017945 */ /* 0x000fe20003800000 */
[----:B-1----:R-:W-:-:S03]  /*1e990*/  IMAD.IADD R3, R153, 0x1, R5 ;  /* 0x0000000199037824 */ /* 0x002fc600078e0205 */
[----:B------:R1:W-:Y:S01]  /*1e9a0*/  @!P2 STG.E.U8 desc[UR50][R6.64+0x1], R27 ;  /* 0x0000011b0600a986 */ /* 0x0003e2000c101132 */
[----:B------:R-:W-:Y:S05]  /*1e9b0*/  @P6 BRA `(.L_x_809) ;  /* 0x00000000000c6947 */ /* 0x000fea0003800000 */
[----:B------:R-:W1:Y:S02]  /*1e9c0*/  LDG.E.U8 R16, desc[UR50][R8.64+0x8] ;  /* 0x0000083208107981 */ /* 0x000e64000c1e1100 */
[----:B-1----:R-:W-:-:S05]  /*1e9d0*/  PRMT R7, R16, 0x8880, RZ ;  /* 0x0000888010077816 */ /* 0x002fca00000000ff */
[----:B------:R-:W-:-:S07]  /*1e9e0*/  IMAD R2, R7, R18, RZ ;  /* 0x0000001207027224 */ /* 0x000fce00078e02ff */
.L_x_809:
[----:B------:R-:W-:Y:S05]  /*1e9f0*/  BSYNC B1 ;  /* 0x0000000000017941 */ /* 0x000fea0003800000 */
.L_x_808:
[----:B------:R-:W-:Y:S01]  /*1ea00*/  @!P6 IMAD R11, R28, R17, R2 ;  /* 0x000000111c0be224 */ /* 0x000fe200078e0202 */
[----:B------:R-:W-:Y:S01]  /*1ea10*/  BSSY B1, `(.L_x_810) ;  /* 0x0000008000017945 */ /* 0x000fe20003800000 */
[----:B-1----:R-:W-:Y:S02]  /*1ea20*/  @!P6 IMAD.MOV.U32 R6, RZ, RZ, R4 ;  /* 0x000000ffff06e224 */ /* 0x002fe400078e0004 */
[----:B------:R-:W-:-:S05]  /*1ea30*/  @!P6 IMAD.MOV.U32 R7, RZ, RZ, R3 ;  /* 0x000000ffff07e224 */ /* 0x000fca00078e0003 */
[----:B------:R1:W-:Y:S01]  /*1ea40*/  @!P6 STG.E.U8 desc[UR50][R6.64+0x8], R11 ;  /* 0x0000080b0600e986 */ /* 0x0003e2000c101132 */
[----:B------:R-:W-:Y:S05]  /*1ea50*/  @P3 BRA `(.L_x_811) ;  /* 0x00000000000c3947 */ /* 0x000fea0003800000 */
[----:B------:R-:W1:Y:S02]  /*1ea60*/  LDG.E.U8 R16, desc[UR50][R8.64+0x9] ;  /* 0x0000093208107981 */ /* 0x000e64000c1e1100 */
[----:B-1----:R-:W-:-:S05]  /*1ea70*/  PRMT R7, R16, 0x8880, RZ ;  /* 0x0000888010077816 */ /* 0x002fca00000000ff */
[----:B------:R-:W-:-:S07]  /*1ea80*/  IMAD R2, R7, R18, RZ ;  /* 0x0000001207027224 */ /* 0x000fce00078e02ff */
.L_x_811:
[----:B------:R-:W-:Y:S05]  /*1ea90*/  BSYNC B1 ;  /* 0x0000000000017941 */ /* 0x000fea0003800000 */
.L_x_810:
[----:B------:R-:W-:Y:S01]  /*1eaa0*/  @!P3 IMAD R29, R29, R17, R2 ;  /* 0x000000111d1db224 */ /* 0x000fe200078e0202 */
[----:B------:R-:W-:Y:S01]  /*1eab0*/  BSSY B1, `(.L_x_812) ;  /* 0x000000c000017945 */ /* 0x000fe20003800000 */
[----:B------:R-:W-:Y:S01]  /*1eac0*/  @!P3 IMAD.MOV.U32 R10, RZ, RZ, R4 ;  /* 0x000000ffff0ab224 */ /* 0x000fe200078e0004 */
[----:B------:R-:W-:Y:S01]  /*1ead0*/  ISETP.LT.OR P2, PT, R0, 0x11, !P1 ;  /* 0x000000110000780c */ /* 0x000fe20004f41670 */
[----:B-1----:R-:W-:Y:S01]  /*1eae0*/  @!P3 IMAD.MOV.U32 R11, RZ, RZ, R3 ;  /* 0x000000ffff0bb224 */ /* 0x002fe200078e0003 */
[----:B0-----:R-:W-:-:S04]  /*1eaf0*/  @!P5 IADD3 R12, P6, R4, UR45, RZ ;  /* 0x0000002d040cdc10 */ /* 0x001fc8000ffde0ff */
[----:B------:R0:W-:Y:S01]  /*1eb00*/  @!P3 STG.E.U8 desc[UR50][R10.64+0x9], R29 ;  /* 0x0000091d0a00b986 */ /* 0x0001e2000c101132 */
[----:B------:R-:W-:-:S04]  /*1eb10*/  @!P4 IADD3 R6, P3, R4, UR45, RZ ;  /* 0x0000002d0406cc10 */ /* 0x000fc8000ff7e0ff */
[----:B------:R-:W-:Y:S01]  /*1eb20*/  @!P4 IADD3.X R7, R3, UR44, RZ, P3, !PT ;  /* 0x0000002c0307cc10 */ /* 0x000fe20009ffe4ff */
[----:B------:R-:W-:Y:S08]  /*1eb30*/  @P4 BRA `(.L_x_813) ;  /* 0x00000000000c4947 */ /* 0x000ff00003800000 */
[----:B------:R-:W0:Y:S02]  /*1eb40*/  LDG.E.U8 R16, desc[UR50][R20.64+0x8] ;  /* 0x0000083214107981 */ /* 0x000e24000c1e1100 */
[----:B0-----:R-:W-:-:S05]  /*1eb50*/  PRMT R11, R16, 0x8880, RZ ;  /* 0x00008880100b7816 */ /* 0x001fca00000000ff */
[----:B------:R-:W-:-:S07]  /*1eb60*/  IMAD R2, R11, R18, RZ ;  /* 0x000000120b027224 */ /* 0x000fce00078e02ff */
.L_x_813:
[----:B------:R-:W-:Y:S05]  /*1eb70*/  BSYNC B1 ;  /* 0x0000000000017941 */ /* 0x000fea0003800000 */
.L_x_812:
[----:B0-----:R-:W-:Y:S01]  /*1eb80*/  @!P4 IMAD R11, R30, R17, R2 ;  /* 0x000000111e0bc224 */ /* 0x001fe200078e0202 */
[----:B------:R-:W-:Y:S01]  /*1eb90*/  BSSY B1, `(.L_x_814) ;  /* 0x0000007000017945 */ /* 0x000fe20003800000 */
[----:B------:R-:W-:-:S03]  /*1eba0*/  @!P5 IADD3.X R13, R3, UR44, RZ, P6, !PT ;  /* 0x0000002c030ddc10 */ /* 0x000fc6000b7fe4ff */
[----:B------:R0:W-:Y:S01]  /*1ebb0*/  @!P4 STG.E.U8 desc[UR50][R6.64+0x8], R11 ;  /* 0x0000080b0600c986 */ /* 0x0001e2000c101132 */
[----:B------:R-:W-:Y:S05]  /*1ebc0*/  @P5 BRA `(.L_x_815) ;  /* 0x00000000000c5947 */ /* 0x000fea0003800000 */
[----:B------:R-:W0:Y:S02]  /*1ebd0*/  LDG.E.U8 R16, desc[UR50][R20.64+0x9] ;  /* 0x0000093214107981 */ /* 0x000e24000c1e1100 */
[----:B0-----:R-:W-:-:S05]  /*1ebe0*/  PRMT R7, R16, 0x8880, RZ ;  /* 0x0000888010077816 */ /* 0x001fca00000000ff */
[----:B------:R-:W-:-:S07]  /*1ebf0*/  IMAD R2, R7, R18, RZ ;  /* 0x0000001207027224 */ /* 0x000fce00078e02ff */
.L_x_815:
[----:B------:R-:W-:Y:S05]  /*1ec00*/  BSYNC B1 ;  /* 0x0000000000017941 */ /* 0x000fea0003800000 */
.L_x_814:
[C---:B------:R-:W-:Y:S01]  /*1ec10*/  ISETP.LT.OR P4, PT, R0.reuse, 0x11, !P0 ;  /* 0x000000110000780c */ /* 0x040fe20004781670 */
[----:B------:R-:W-:Y:S01]  /*1ec20*/  @!P5 IMAD R31, R31, R17, R2 ;  /* 0x000000111f1fd224 */ /* 0x000fe200078e0202 */
[----:B------:R-:W-:Y:S01]  /*1ec30*/  BSSY B1, `(.L_x_816) ;  /* 0x0000009000017945 */ /* 0x000fe20003800000 */
[----:B------:R-:W-:Y:S02]  /*1ec40*/  ISETP.LT.OR P3, PT, R0, 0x12, !P1 ;  /* 0x000000120000780c */ /* 0x000fe40004f61670 */
[----:B------:R-:W-:Y:S01]  /*1ec50*/  @!P2 IADD3 R10, P6, R4, UR45, RZ ;  /* 0x0000002d040aac10 */ /* 0x000fe2000ffde0ff */
[----:B------:R1:W-:Y:S01]  /*1ec60*/  @!P5 STG.E.U8 desc[UR50][R12.64+0x9], R31 ;  /* 0x0000091f0c00d986 */ /* 0x0003e2000c101132 */
[----:B------:R-:W-:-:S06]  /*1ec70*/  ISETP.LT.OR P5, PT, R0, 0x12, !P0 ;  /* 0x000000120000780c */ /* 0x000fcc00047a1670 */
[----:B------:R-:W-:Y:S07]  /*1ec80*/  @P4 BRA `(.L_x_817) ;  /* 0x00000000000c4947 */ /* 0x000fee0003800000 */
[----:B------:R-:W0:Y:S02]  /*1ec90*/  LDG.E.U8 R16, desc[UR50][R8.64+0x10] ;  /* 0x0000103208107981 */ /* 0x000e24000c1e1100 */
[----:B0-----:R-:W-:-:S05]  /*1eca0*/  PRMT R7, R16, 0x8880, RZ ;  /* 0x0000888010077816 */ /* 0x001fca00000000ff */
[----:B------:R-:W-:-:S07]  /*1ecb0*/  IMAD R2, R7, R18, RZ ;  /* 0x0000001207027224 */ /* 0x000fce00078e02ff */
.L_x_817:
[----:B------:R-:W-:Y:S05]  /*1ecc0*/  BSYNC B1 ;  /* 0x0000000000017941 */ /* 0x000fea0003800000 */
.L_x_816:
[----:B-1----:R-:W-:Y:S01]  /*1ecd0*/  @!P4 IMAD R13, R32, R17, R2 ;  /* 0x00000011200dc224 */ /* 0x002fe200078e0202 */
[----:B------:R-:W-:Y:S01]  /*1ece0*/  BSSY B1, `(.L_x_818) ;  /* 0x0000008000017945 */ /* 0x000fe20003800000 */
[----:B0-----:R-:W-:Y:S02]  /*1ecf0*/  @!P4 IMAD.MOV.U32 R6, RZ, RZ, R4 ;  /* 0x000000ffff06c224 */ /* 0x001fe400078e0004 */
[----:B------:R-:W-:-:S05]  /*1ed00*/  @!P4 IMAD.MOV.U32 R7, RZ, RZ, R3 ;  /* 0x000000ffff07c224 */ /* 0x000fca00078e0003 */
[----:B------:R0:W-:Y:S01]  /*1ed10*/  @!P4 STG.E.U8 desc[UR50][R6.64+0x10], R13 ;  /* 0x0000100d0600c986 */ /* 0x0001e2000c101132 */
[----:B------:R-:W-:Y:S05]  /*1ed20*/  @P5 BRA `(.L_x_819) ;  /* 0x00000000000c5947 */ /* 0x000fea0003800000 */
[----:B------:R-:W0:Y:S02]  /*1ed30*/  LDG.E.U8 R16, desc[UR50][R8.64+0x11] ;  /* 0x0000113208107981 */ /* 0x000e24000c1e1100 */
[----:B0-----:R-:W-:-:S05]  /*1ed40*/  PRMT R7, R16, 0x8880, RZ ;  /* 0x0000888010077816 */ /* 0x001fca00000000ff */
[----:B------:R-:W-:-:S07]  /*1ed50*/  IMAD R2, R7, R18, RZ ;  /* 0x0000001207027224 */ /* 0x000fce00078e02ff */
.L_x_819:
[----:B------:R-:W-:Y:S05]  /*1ed60*/  BSYNC B1 ;  /* 0x0000000000017941 */ /* 0x000fea0003800000 */
.L_x_818:
[----:B------:R-:W-:Y:S01]  /*1ed70*/  @!P5 IMAD R33, R33, R17, R2 ;  /* 0x000000112121d224 */ /* 0x000fe200078e0202 */
[----:B------:R-:W-:Y:S01]  /*1ed80*/  BSSY B1, `(.L_x_820) ;  /* 0x0000009000017945 */ /* 0x000fe20003800000 */
[----:B0-----:R-:W-:Y:S01]  /*1ed90*/  @!P5 IMAD.MOV.U32 R6, RZ, RZ, R4 ;  /* 0x000000ffff06d224 */ /* 0x001fe200078e0004 */
[----:B------:R-:W-:Y:S01]  /*1eda0*/  @!P2 IADD3.X R11, R3, UR44, RZ, P6, !PT ;  /* 0x0000002c030bac10 */ /* 0x000fe2000b7fe4ff */
[----:B------:R-:W-:-:S05]  /*1edb0*/  @!P5 IMAD.MOV.U32 R7, RZ, RZ, R3 ;  /* 0x000000ffff07d224 */ /* 0x000fca00078e0003 */
[----:B------:R0:W-:Y:S01]  /*1edc0*/  @!P5 STG.E.U8 desc[UR50][R6.64+0x11], R33 ;  /* 0x000011210600d986 */ /* 0x0001e2000c101132 */
[----:B------:R-:W-:Y:S05]  /*1edd0*/  @P2 BRA `(.L_x_821) ;  /* 0x00000000000c2947 */ /* 0x000fea0003800000 */
[----:B------:R-:W0:Y:S02]  /*1ede0*/  LDG.E.U8 R16, desc[UR50][R20.64+0x10] ;  /* 0x0000103214107981 */ /* 0x000e24000c1e1100 */
[----:B0-----:R-:W-:-:S05]  /*1edf0*/  PRMT R7, R16, 0x8880, RZ ;  /* 0x0000888010077816 */ /* 0x001fca00000000ff */
[----:B------:R-:W-:-:S07]  /*1ee00*/  IMAD R2, R7, R18, RZ ;  /* 0x0000001207027224 */ /* 0x000fce00078e02ff */
.L_x_821:
[----:B------:R-:W-:Y:S05]  /*1ee10*/  BSYNC B1 ;  /* 0x0000000000017941 */ /* 0x000fea0003800000 */
.L_x_820:
[----:B------:R-:W-:Y:S01]  /*1ee20*/  @!P2 IMAD R13, R34, R17, R2 ;  /* 0x00000011220da224 */ /* 0x000fe200078e0202 */
[----:B0-----:R-:W-:Y:S01]  /*1ee30*/  @!P3 IADD3 R6, P5, R4, UR45, RZ ;  /* 0x0000002d0406bc10 */ /* 0x001fe2000ffbe0ff */
        /* <DEDUP_REMOVED lines=8> */
[----:B------:R-:W0:Y:S02]  /*1eec0*/  LDG.E.U8 R16, desc[UR50][R20.64+0x11] ;  /* 0x0000113214107981 */ /* 0x000e24000c1e1100 */
[----:B0-----:R-:W-:-:S05]  /*1eed0*/  PRMT R11, R16, 0x8880, RZ ;  /* 0x00008880100b7816 */ /* 0x001fca00000000ff */
[----:B------:R-:W-:-:S07]  /*1eee0*/  IMAD R2, R11, R18, RZ ;  /* 0x000000120b027224 */ /* 0x000fce00078e02ff */
.L_x_823:
[----:B------:R-:W-:Y:S05]  /*1eef0*/  BSYNC B1 ;  /* 0x0000000000017941 */ /* 0x000fea0003800000 */
.L_x_822:
[----:B------:R-:W-:Y:S01]  /*1ef00*/  @!P3 IMAD R35, R35, R17, R2 ;  /* 0x000000112323b224 */ /* 0x000fe200078e0202 */
[----:B------:R-:W-:Y:S04]  /*1ef10*/  BSSY B1, `(.L_x_824) ;  /* 0x0000006000017945 */ /* 0x000fe80003800000 */
[----:B------:R1:W-:Y:S01]  /*1ef20*/  @!P3 STG.E.U8 desc[UR50][R6.64+0x11], R35 ;  /* 0x000011230600b986 */ /* 0x0003e2000c101132 */
[----:B------:R-:W-:Y:S05]  /*1ef30*/  @P6 BRA `(.L_x_825) ;  /* 0x00000000000c6947 */ /* 0x000fea0003800000 */
[----:B------:R-:W1:Y:S02]  /*1ef40*/  LDG.E.U8 R16, desc[UR50][R8.64+0x18] ;  /* 0x0000183208107981 */ /* 0x000e64000c1e1100 */
[----:B-1----:R-:W-:-:S05]  /*1ef50*/  PRMT R7, R16, 0x8880, RZ ;  /* 0x0000888010077816 */ /* 0x002fca00000000ff */
[----:B------:R-:W-:-:S07]  /*1ef60*/  IMAD R2, R7, R18, RZ ;  /* 0x0000001207027224 */ /* 0x000fce00078e02ff */
.L_x_825:
[----:B------:R-:W-:Y:S05]  /*1ef70*/  BSYNC B1 ;  /* 0x0000000000017941 */ /* 0x000fea0003800000 */
.L_x_824:
[----:B0-----:R-:W-:Y:S01]  /*1ef80*/  @!P6 IMAD R11, R36, R17, R2 ;  /* 0x00000011240be224 */ /* 0x001fe200078e0202 */
[----:B------:R-:W-:Y:S01]  /*1ef90*/  BSSY B1, `(.L_x_826) ;  /* 0x0000008000017945 */ /* 0x000fe20003800000 */
[----:B-1----:R-:W-:Y:S02]  /*1efa0*/  @!P6 IMAD.MOV.U32 R6, RZ, RZ, R4 ;  /* 0x000000ffff06e224 */ /* 0x002fe400078e0004 */
[----:B------:R-:W-:-:S05]  /*1efb0*/  @!P6 IMAD.MOV.U32 R7, RZ, RZ, R3 ;  /* 0x000000ffff07e224 */ /* 0x000fca00078e0003 */
[----:B------:R0:W-:Y:S01]  /*1efc0*/  @!P6 STG.E.U8 desc[UR50][R6.64+0x18], R11 ;  /* 0x0000180b0600e986 */ /* 0x0001e2000c101132 */
[----:B------:R-:W-:Y:S05]  /*1efd0*/  @P2 BRA `(.L_x_827) ;  /* 0x00000000000c2947 */ /* 0x000fea0003800000 */
[----:B------:R-:W0:Y:S02]  /*1efe0*/  LDG.E.U8 R16, desc[UR50][R8.64+0x19] ;  /* 0x0000193208107981 */ /* 0x000e24000c1e1100 */
[----:B0-----:R-:W-:-:S05]  /*1eff0*/  PRMT R7, R16, 0x8880, RZ ;  /* 0x0000888010077816 */ /* 0x001fca00000000ff */
[----:B------:R-:W-:-:S07]  /*1f000*/  IMAD R2, R7, R18, RZ ;  /* 0x0000001207027224 */ /* 0x000fce00078e02ff */
.L_x_827:
[----:B------:R-:W-:Y:S05]  /*1f010*/  BSYNC B1 ;  /* 0x0000000000017941 */ /* 0x000fea0003800000 */
.L_x_826:
[----:B------:R-:W-:Y:S01]  /*1f020*/  @!P2 IMAD R37, R37, R17, R2 ;  /* 0x000000112525a224 */ /* 0x000fe200078e0202 */
[----:B------:R-:W-:Y:S01]  /*1f030*/  BSSY B1, `(.L_x_828) ;  /* 0x000000c000017945 */ /* 0x000fe20003800000 */
[----:B0-----:R-:W-:Y:S01]  /*1f040*/  @!P2 IMAD.MOV.U32 R6, RZ, RZ, R4 ;  /* 0x000000ffff06a224 */ /* 0x001fe200078e0004 */
[----:B------:R-:W-:Y:S01]  /*1f050*/  ISETP.LT.OR P3, PT, R0, 0x21, !P1 ;  /* 0x000000210000780c */ /* 0x000fe20004f61670 */
[----:B------:R-:W-:Y:S01]  /*1f060*/  @!P2 IMAD.MOV.U32 R7, RZ, RZ, R3 ;  /* 0x000000ffff07a224 */ /* 0x000fe200078e0003 */
[----:B------:R-:W-:-:S04]  /*1f070*/  @!P5 IADD3 R12, P6, R4, UR45, RZ ;  /* 0x0000002d040cdc10 */ /* 0x000fc8000ffde0ff */
[----:B------:R0:W-:Y:S01]  /*1f080*/  @!P2 STG.E.U8 desc[UR50][R6.64+0x19], R37 ;  /* 0x000019250600a986 */ /* 0x0001e2000c101132 */
[----:B------:R-:W-:-:S04]  /*1f090*/  @!P4 IADD3 R10, P2, R4, UR45, RZ ;  /* 0x0000002d040acc10 */ /* 0x000fc8000ff5e0ff */
[----:B------:R-:W-:Y:S01]  /*1f0a0*/  @!P4 IADD3.X R11, R3, UR44, RZ, P2, !PT ;  /* 0x0000002c030bcc10 */ /* 0x000fe200097fe4ff */
[----:B------:R-:W-:Y:S08]  /*1f0b0*/  @P4 BRA `(.L_x_829) ;  /* 0x00000000000c4947 */ /* 0x000ff00003800000 */
[----:B------:R-:W0:Y:S02]  /*1f0c0*/  LDG.E.U8 R16, desc[UR50][R20.64+0x18] ;  /* 0x0000183214107981 */ /* 0x000e24000c1e1100 */
[----:B0-----:R-:W-:-:S05]  /*1f0d0*/  PRMT R7, R16, 0x8880, RZ ;  /* 0x0000888010077816 */ /* 0x001fca00000000ff */
[----:B------:R-:W-:-:S07]  /*1f0e0*/  IMAD R2, R7, R18, RZ ;  /* 0x0000001207027224 */ /* 0x000fce00078e02ff */
.L_x_829:
[----:B------:R-:W-:Y:S05]  /*1f0f0*/  BSYNC B1 ;  /* 0x0000000000017941 */ /* 0x000fea0003800000 */
.L_x_828:
        /* <DEDUP_REMOVED lines=8> */
.L_x_831:
[----:B------:R-:W-:Y:S05]  /*1f180*/  BSYNC B1 ;  /* 0x0000000000017941 */ /* 0x000fea0003800000 */
.L_x_830:
[C---:B------:R-:W-:Y:S01]  /*1f190*/  ISETP.LT.OR P4, PT, R0.reuse, 0x21, !P0 ;  /* 0x000000210000780c */ /* 0x040fe20004781670 */
[----:B------:R-:W-:Y:S01]  /*1f1a0*/  @!P5 IMAD R39, R39, R17, R2 ;  /* 0x000000112727d224 */ /* 0x000fe200078e0202 */
[----:B------:R-:W-:Y:S01]  /*1f1b0*/  BSSY B1, `(.L_x_832) ;  /* 0x0000009000017945 */ /* 0x000fe20003800000 */
[----:B------:R-:W-:Y:S02]  /*1f1c0*/  ISETP.LT.OR P2, PT, R0, 0x22, !P1 ;  /* 0x000000220000780c */ /* 0x000fe40004f41670 */
[----:B0-----:R-:W-:Y:S01]  /*1f1d0*/  @!P3 IADD3 R10, P6, R4, UR45, RZ ;  /* 0x0000002d040abc10 */ /* 0x001fe2000ffde0ff */
[----:B------:R0:W-:Y:S01]  /*1f1e0*/  @!P5 STG.E.U8 desc[UR50][R12.64+0x19], R39 ;  /* 0x000019270c00d986 */ /* 0x0001e2000c101132 */
[----:B------:R-:W-:-:S06]  /*1f1f0*/  ISETP.LT.OR P5, PT, R0, 0x22, !P0 ;  /* 0x000000220000780c */ /* 0x000fcc00047a1670 */
[----:B------:R-:W-:Y:S07]  /*1f200*/  @P4 BRA `(.L_x_833) ;  /* 0x00000000000c4947 */ /* 0x000fee0003800000 */
[----:B------:R-:W2:Y:S02]  /*1f210*/  LDG.E.U8 R16, desc[UR50][R8.64+0x20] ;  /* 0x0000203208107981 */ /* 0x000ea4000c1e1100 */
[----:B--2---:R-:W-:-:S05]  /*1f220*/  PRMT R7, R16, 0x8880, RZ ;  /* 0x0000888010077816 */ /* 0x004fca00000000ff */
[----:B------:R-:W-:-:S07]  /*1f230*/  IMAD R2, R7, R18, RZ ;  /* 0x0000001207027224 */ /* 0x000fce00078e02ff */
.L_x_833:
[----:B------:R-:W-:Y:S05]  /*1f240*/  BSYNC B1 ;  /* 0x0000000000017941 */ /* 0x000fea0003800000 */
.L_x_832:
[----:B0-----:R-:W-:Y:S01]  /*1f250*/  @!P4 IMAD R13, R40, R17, R2 ;  /* 0x00000011280dc224 */ /* 0x001fe200078e0202 */
[----:B------:R-:W-:Y:S01]  /*1f260*/  BSSY B1, `(.L_x_834) ;  /* 0x0000008000017945 */ /* 0x000fe20003800000 */
[----:B------:R-:W-:Y:S02]  /*1f270*/  @!P4 IMAD.MOV.U32 R6, RZ, RZ, R4 ;  /* 0x000000ffff06c224 */ /* 0x000fe400078e0004 */
[----:B------:R-:W-:-:S05]  /*1f280*/  @!P4 IMAD.MOV.U32 R7, RZ, RZ, R3 ;  /* 0x000000ffff07c224 */ /* 0x000fca00078e0003 */
[----:B------:R0:W-:Y:S01]  /*1f290*/  @!P4 STG.E.U8 desc[UR50][R6.64+0x20], R13 ;  /* 0x0000200d0600c986 */ /* 0x0001e2000c101132 */
[----:B------:R-:W-:Y:S05]  /*1f2a0*/  @P5 BRA `(.L_x_835) ;  /* 0x00000000000c5947 */ /* 0x000fea0003800000 */
[----:B------:R-:W0:Y:S02]  /*1f2b0*/  LDG.E.U8 R16, desc[UR50][R8.64+0x21] ;  /* 0x0000213208107981 */ /* 0x000e24000c1e1100 */
[----:B0-----:R-:W-:-:S05]  /*1f2c0*/  PRMT R7, R16, 0x8880, RZ ;  /* 0x0000888010077816 */ /* 0x001fca00000000ff */
[----:B------:R-:W-:-:S07]  /*1f2d0*/  IMAD R2, R7, R18, RZ ;  /* 0x0000001207027224 */ /* 0x000fce00078e02ff */
.L_x_835:
[----:B------:R-:W-:Y:S05]  /*1f2e0*/  BSYNC B1 ;  /* 0x0000000000017941 */ /* 0x000fea0003800000 */
.L_x_834:
        /* <DEDUP_REMOVED lines=10> */
.L_x_837:
[----:B------:R-:W-:Y:S05]  /*1f390*/  BSYNC B1 ;  /* 0x0000000000017941 */ /* 0x000fea0003800000 */
.L_x_836:
        /* <DEDUP_REMOVED lines=13> */
.L_x_839:
[----:B------:R-:W-:Y:S05]  /*1f470*/  BSYNC B1 ;  /* 0x0000000000017941 */ /* 0x000fea0003800000 */
.L_x_838:
[----:B------:R-:W-:Y:S01]  /*1f480*/  @!P2 IMAD R43, R43, R17, R2 ;  /* 0x000000112b2ba224 */ /* 0x000fe200078e0202 */
[----:B------:R-:W-:Y:S04]  /*1f490*/  BSSY B1, `(.L_x_840) ;  /* 0x0000006000017945 */ /* 0x000fe80003800000 */
[----:B------:R1:W-:Y:S01]  /*1f4a0*/  @!P2 STG.E.U8 desc[UR50][R6.64+0x21], R43 ;  /* 0x0000212b0600a986 */ /* 0x0003e2000c101132 */
[----:B------:R-:W-:Y:S05]  /*1f4b0*/  @P6 BRA `(.L_x_841) ;  /* 0x00000000000c6947 */ /* 0x000fea0003800000 */
[----:B------:R-:W1:Y:S02]  /*1f4c0*/  LDG.E.U8 R16, desc[UR50][R8.64+0x28] ;  /* 0x0000283208107981 */ /* 0x000e64000c1e1100 */
[----:B-1----:R-:W-:-:S05]  /*1f4d0*/  PRMT R7, R16, 0x8880, RZ ;  /* 0x0000888010077816 */ /* 0x002fca00000000ff */
[----:B------:R-:W-:-:S07]  /*1f4e0*/  IMAD R2, R7, R18, RZ ;  /* 0x0000001207027224 */ /* 0x000fce00078e02ff */
.L_x_841:
[----:B------:R-:W-:Y:S05]  /*1f4f0*/  BSYNC B1 ;  /* 0x0000000000017941 */ /* 0x000fea0003800000 */
.L_x_840:
        /* <DEDUP_REMOVED lines=9> */
.L_x_843:
[----:B------:R-:W-:Y:S05]  /*1f590*/  BSYNC B1 ;  /* 0x0000000000017941 */ /* 0x000fea0003800000 */
.L_x_842:
        /* <DEDUP_REMOVED lines=13> */
.L_x_845:
[----:B------:R-:W-:Y:S05]  /*1f670*/  BSYNC B1 ;  /* 0x0000000000017941 */ /* 0x000fea0003800000 */
.L_x_844:
        /* <DEDUP_REMOVED lines=8> */
.L_x_847:
[----:B------:R-:W-:Y:S05]  /*1f700*/  BSYNC B1 ;  /* 0x0000000000017941 */ /* 0x000fea0003800000 */
.L_x_846:
        /* <DEDUP_REMOVED lines=11> */
.L_x_849:
[----:B------:R-:W-:Y:S05]  /*1f7c0*/  BSYNC B1 ;  /* 0x0000000000017941 */ /* 0x000fea0003800000 */
.L_x_848:
        /* <DEDUP_REMOVED lines=9> */
.L_x_851:
[----:B------:R-:W-:Y:S05]  /*1f860*/  BSYNC B1 ;  /* 0x0000000000017941 */ /* 0x000fea0003800000 */
.L_x_850:
        /* <DEDUP_REMOVED lines=10> */
.L_x_853:
[----:B------:R-:W-:Y:S05]  /*1f910*/  BSYNC B1 ;  /* 0x0000000000017941 */ /* 0x000fea0003800000 */
.L_x_852:
        /* <DEDUP_REMOVED lines=13> */
.L_x_855:
[----:B------:R-:W-:Y:S05]  /*1f9f0*/  BSYNC B1 ;  /* 0x0000000000017941 */ /* 0x000fea0003800000 */
.L_x_854:
[----:B------:R-:W-:Y:S01]  /*1fa00*/  @!P3 IMAD R51, R51, R17, R2 ;  /* 0x000000113333b224 */ /* 0x000fe200078e0202 */
[----:B------:R-:W-:Y:S04]  /*1fa10*/  BSSY B1, `(.L_x_856) ;  /* 0x0000006000017945 */ /* 0x000fe80003800000 */
[----:B------:R1:W-:Y:S01]  /*1fa20*/  @!P3 STG.E.U8 desc[UR50][R6.64+0x31], R51 ;  /* 0x000031330600b986 */ /* 0x0003e2000c101132 */
[----:B------:R-:W-:Y:S05]  /*1fa30*/  @P6 BRA `(.L_x_857) ;  /* 0x00000000000c6947 */ /* 0x000fea0003800000 */
[----:B------:R-:W1:Y:S02]  /*1fa40*/  LDG.E.U8 R16, desc[UR50][R8.64+0x38] ;  /* 0x0000383208107981 */ /* 0x000e64000c1e1100 */
[----:B-1----:R-:W-:-:S05]  /*1fa50*/  PRMT R7, R16, 0x8880, RZ ;  /* 0x0000888010077816 */ /* 0x002fca00000000ff */
[----:B------:R-:W-:-:S07]  /*1fa60*/  IMAD R2, R7, R18, RZ ;  /* 0x0000001207027224 */ /* 0x000fce00078e02ff */
.L_x_857:
[----:B------:R-:W-:Y:S05]  /*1fa70*/  BSYNC B1 ;  /* 0x0000000000017941 */ /* 0x000fea0003800000 */
.L_x_856:
        /* <DEDUP_REMOVED lines=9> */
.L_x_859:
[----:B------:R-:W-:Y:S05]  /*1fb10*/  BSYNC B1 ;  /* 0x0000000000017941 */ /* 0x000fea0003800000 */
.L_x_858:
        /* <DEDUP_REMOVED lines=13> */
.L_x_861:
[----:B------:R-:W-:Y:S05]  /*1fbf0*/  BSYNC B1 ;  /* 0x0000000000017941 */ /* 0x000fea0003800000 */
.L_x_860:
        /* <DEDUP_REMOVED lines=8> */
.L_x_863:
[----:B------:R-:W-:Y:S05]  /*1fc80*/  BSYNC B1 ;  /* 0x0000000000017941 */ /* 0x000fea0003800000 */
.L_x_862:
        /* <DEDUP_REMOVED lines=11> */
.L_x_865:
[----:B------:R-:W-:Y:S05]  /*1fd40*/  BSYNC B1 ;  /* 0x0000000000017941 */ /* 0x000fea0003800000 */
.L_x_864:
        /* <DEDUP_REMOVED lines=9> */
.L_x_867:
[----:B------:R-:W-:Y:S05]  /*1fde0*/  BSYNC B1 ;  /* 0x0000000000017941 */ /* 0x000fea0003800000 */
.L_x_866:
        /* <DEDUP_REMOVED lines=10> */
.L_x_869:
[----:B------:R-:W-:Y:S05]  /*1fe90*/  BSYNC B1 ;  /* 0x0000000000017941 */ /* 0x000fea0003800000 */
.L_x_868:
        /* <DEDUP_REMOVED lines=13> */
.L_x_871:
[----:B------:R-:W-:Y:S05]  /*1ff70*/  BSYNC B1 ;  /* 0x0000000000017941 */ /* 0x000fea0003800000 */
.L_x_870:
[----:B------:R-:W-:Y:S01]  /*1ff80*/  @!P2 IMAD R59, R59, R17, R2 ;  /* 0x000000113b3ba224 */ /* 0x000fe200078e0202 */
[----:B------:R-:W-:Y:S04]  /*1ff90*/  BSSY B1, `(.L_x_872) ;  /* 0x0000006000017945 */ /* 0x000fe80003800000 */
[----:B------:R1:W-:Y:S01]  /*1ffa0*/  @!P2 STG.E.U8 desc[UR50][R6.64+0x41], R59 ;  /* 0x0000413b0600a986 */ /* 0x0003e2000c101132 */
[----:B------:R-:W-:Y:S05]  /*1ffb0*/  @P6 BRA `(.L_x_873) ;  /* 0x00000000000c6947 */ /* 0x000fea0003800000 */
[----:B------:R-:W1:Y:S02]  /*1ffc0*/  LDG.E.U8 R16, desc[UR50][R8.64+0x48] ;  /* 0x0000483208107981 */ /* 0x000e64000c1e1100 */
[----:B-1----:R-:W-:-:S05]  /*1ffd0*/  PRMT R7, R16, 0x8880, RZ ;  /* 0x0000888010077816 */ /* 0x002fca00000000ff */
[----:B------:R-:W-:-:S07]  /*1ffe0*/  IMAD R2, R7, R18, RZ ;  /* 0x0000001207027224 */ /* 0x000fce00078e02ff */
.L_x_873:
[----:B------:R-:W-:Y:S05]  /*1fff0*/  BSYNC B1 ;  /* 0x0000000000017941 */ /* 0x000fea0003800000 */
.L_x_872:
        /* <DEDUP_REMOVED lines=9> */
.L_x_875:
[----:B------:R-:W-:Y:S05]  /*20090*/  BSYNC B1 ;  /* 0x0000000000017941 */ /* 0x000fea0003800000 */
.L_x_874:
        /* <DEDUP_REMOVED lines=13> */
.L_x_877:
[----:B------:R-:W-:Y:S05]  /*20170*/  BSYNC B1 ;  /* 0x0000000000017941 */ /* 0x000fea0003800000 */
.L_x_876:
        /* <DEDUP_REMOVED lines=8> */
.L_x_879:
[----:B------:R-:W-:Y:S05]  /*20200*/  BSYNC B1 ;  /* 0x0000000000017941 */ /* 0x000fea0003800000 */
.L_x_878:
        /* <DEDUP_REMOVED lines=11> */
.L_x_881:
[----:B------:R-:W-:Y:S05]  /*202c0*/  BSYNC B1 ;  /* 0x0000000000017941 */ /* 0x000fea0003800000 */
.L_x_880:
        /* <DEDUP_REMOVED lines=9> */
.L_x_883:
[----:B------:R-:W-:Y:S05]  /*20360*/  BSYNC B1 ;  /* 0x0000000000017941 */ /* 0x000fea0003800000 */
.L_x_882:
        /* <DEDUP_REMOVED lines=10> */
.L_x_885:
[----:B------:R-:W-:Y:S05]  /*20410*/  BSYNC B1 ;  /* 0x0000000000017941 */ /* 0x000fea0003800000 */
.L_x_884:
        /* <DEDUP_REMOVED lines=13> */
.L_x_887:
[----:B------:R-:W-:Y:S05]  /*204f0*/  BSYNC B1 ;  /* 0x0000000000017941 */ /* 0x000fea0003800000 */
.L_x_886:
[----:B------:R-:W-:Y:S01]  /*20500*/  @!P3 IMAD R67, R67, R17, R2 ;  /* 0x000000114343b224 */ /* 0x000fe200078e0202 */
[----:B------:R-:W-:Y:S04]  /*20510*/  BSSY B1, `(.L_x_888) ;  /* 0x0000006000017945 */ /* 0x000fe80003800000 */
[----:B------:R1:W-:Y:S01]  /*20520*/  @!P3 STG.E.U8 desc[UR50][R6.64+0x51], R67 ;  /* 0x000051430600b986 */ /* 0x0003e2000c101132 */
[----:B------:R-:W-:Y:S05]  /*20530*/  @P6 BRA `(.L_x_889) ;  /* 0x00000000000c6947 */ /* 0x000fea0003800000 */
[----:B------:R-:W1:Y:S02]  /*20540*/  LDG.E.U8 R16, desc[UR50][R8.64+0x58] ;  /* 0x0000583208107981 */ /* 0x000e64000c1e1100 */
[----:B-1----:R-:W-:-:S05]  /*20550*/  PRMT R7, R16, 0x8880, RZ ;  /* 0x0000888010077816 */ /* 0x002fca00000000ff */
[----:B------:R-:W-:-:S07]  /*20560*/  IMAD R2, R7, R18, RZ ;  /* 0x0000001207027224 */ /* 0x000fce00078e02ff */
.L_x_889:
[----:B------:R-:W-:Y:S05]  /*20570*/  BSYNC B1 ;  /* 0x0000000000017941 */ /* 0x000fea0003800000 */
.L_x_888:
        /* <DEDUP_REMOVED lines=9> */
.L_x_891:
[----:B------:R-:W-:Y:S05]  /*20610*/  BSYNC B1 ;  /* 0x0000000000017941 */ /* 0x000fea0003800000 */
.L_x_890:
        /* <DEDUP_REMOVED lines=13> */
.L_x_893:
[----:B------:R-:W-:Y:S05]  /*206f0*/  BSYNC B1 ;  /* 0x0000000000017941 */ /* 0x000fea0003800000 */
.L_x_892:
        /* <DEDUP_REMOVED lines=8> */
.L_x_895:
[----:B------:R-:W-:Y:S05]  /*20780*/  BSYNC B1 ;  /* 0x0000000000017941 */ /* 0x000fea0003800000 */
.L_x_894:
        /* <DEDUP_REMOVED lines=11> */
.L_x_897:
[----:B------:R-:W-:Y:S05]  /*20840*/  BSYNC B1 ;  /* 0x0000000000017941 */ /* 0x000fea0003800000 */
.L_x_896:
        /* <DEDUP_REMOVED lines=9> */
.L_x_899:
[----:B------:R-:W-:Y:S05]  /*208e0*/  BSYNC B1 ;  /* 0x0000000000017941 */ /* 0x000fea0003800000 */
.L_x_898:
        /* <DEDUP_REMOVED lines=10> */
.L_x_901:
[----:B------:R-:W-:Y:S05]  /*20990*/  BSYNC B1 ;  /* 0x0000000000017941 */ /* 0x000fea0003800000 */
.L_x_900:
        /* <DEDUP_REMOVED lines=13> */
.L_x_903:
[----:B------:R-:W-:Y:S05]  /*20a70*/  BSYNC B1 ;  /* 0x0000000000017941 */ /* 0x000fea0003800000 */
.L_x_902:
[----:B------:R-:W-:Y:S01]  /*20a80*/  @!P2 IMAD R75, R75, R17, R2 ;  /* 0x000000114b4ba224 */ /* 0x000fe200078e0202 */
[----:B------:R-:W-:Y:S04]  /*20a90*/  BSSY B1, `(.L_x_904) ;  /* 0x0000006000017945 */ /* 0x000fe80003800000 */
[----:B------:R1:W-:Y:S01]  /*20aa0*/  @!P2 STG.E.U8 desc[UR50][R6.64+0x61], R75 ;  /* 0x0000614b0600a986 */ /* 0x0003e2000c101132 */
[----:B------:R-:W-:Y:S05]  /*20ab0*/  @P6 BRA `(.L_x_905) ;  /* 0x00000000000c6947 */ /* 0x000fea0003800000 */
[----:B------:R-:W1:Y:S02]  /*20ac0*/  LDG.E.U8 R16, desc[UR50][R8.64+0x68] ;  /* 0x0000683208107981 */ /* 0x000e64000c1e1100 */
[----:B-1----:R-:W-:-:S05]  /*20ad0*/  PRMT R7, R16, 0x8880, RZ ;  /* 0x0000888010077816 */ /* 0x002fca00000000ff */
[----:B------:R-:W-:-:S07]  /*20ae0*/  IMAD R2, R7, R18, RZ ;  /* 0x0000001207027224 */ /* 0x000fce00078e02ff */
.L_x_905:
[----:B------:R-:W-:Y:S05]  /*20af0*/  BSYNC B1 ;  /* 0x0000000000017941 */ /* 0x000fea0003800000 */
.L_x_904:
        /* <DEDUP_REMOVED lines=9> */
.L_x_907:
[----:B------:R-:W-:Y:S05]  /*20b90*/  BSYNC B1 ;  /* 0x0000000000017941 */ /* 0x000fea0003800000 */
.L_x_906:
        /* <DEDUP_REMOVED lines=13> */
.L_x_909:
[----:B------:R-:W-:Y:S05]  /*20c70*/  BSYNC B1 ;  /* 0x0000000000017941 */ /* 0x000fea0003800000 */
.L_x_908:
        /* <DEDUP_REMOVED lines=8> */
.L_x_911:
[----:B------:R-:W-:Y:S05]  /*20d00*/  BSYNC B1 ;  /* 0x0000000000017941 */ /* 0x000fea0003800000 */
.L_x_910:
        /* <DEDUP_REMOVED lines=11> */
.L_x_913:
[----:B------:R-:W-:Y:S05]  /*20dc0*/  BSYNC B1 ;  /* 0x0000000000017941 */ /* 0x000fea0003800000 */
.L_x_912:
        /* <DEDUP_REMOVED lines=9> */
.L_x_915:
[----:B------:R-:W-:Y:S05]  /*20e60*/  BSYNC B1 ;  /* 0x0000000000017941 */ /* 0x000fea0003800000 */
.L_x_914:
        /* <DEDUP_REMOVED lines=10> */
.L_x_917:
[----:B------:R-:W-:Y:S05]  /*20f10*/  BSYNC B1 ;  /* 0x0000000000017941 */ /* 0x000fea0003800000 */
.L_x_916:
        /* <DEDUP_REMOVED lines=13> */
.L_x_919:
[----:B------:R-:W-:Y:S05]  /*20ff0*/  BSYNC B1 ;  /* 0x0000000000017941 */ /* 0x000fea0003800000 */
.L_x_918:
[----:B------:R-:W-:Y:S01]  /*21000*/  @!P4 IMAD R83, R83, R17, R2 ;  /* 0x000000115353c224 */ /* 0x000fe200078e0202 */
[----:B------:R-:W-:Y:S04]  /*21010*/  BSSY B1, `(.L_x_920) ;  /* 0x0000006000017945 */ /* 0x000fe80003800000 */
[----:B------:R1:W-:Y:S01]  /*21020*/  @!P4 STG.E.U8 desc[UR50][R6.64+0x71], R83 ;  /* 0x000071530600c986 */ /* 0x0003e2000c101132 */
[----:B------:R-:W-:Y:S05]  /*21030*/  @P5 BRA `(.L_x_921) ;  /* 0x00000000000c5947 */ /* 0x000fea0003800000 */
[----:B------:R-:W1:Y:S02]  /*21040*/  LDG.E.U8 R16, desc[UR50][R8.64+0x78] ;  /* 0x0000783208107981 */ /* 0x000e64000c1e1100 */
[----:B-1----:R-:W-:-:S05]  /*21050*/  PRMT R7, R16, 0x8880, RZ ;  /* 0x0000888010077816 */ /* 0x002fca00000000ff */
[----:B------:R-:W-:-:S07]  /*21060*/  IMAD R2, R7, R18, RZ ;  /* 0x0000001207027224 */ /* 0x000fce00078e02ff */
.L_x_921:
[----:B------:R-:W-:Y:S05]  /*21070*/  BSYNC B1 ;  /* 0x0000000000017941 */ /* 0x000fea0003800000 */
.L_x_920:
        /* <DEDUP_REMOVED lines=9> */
.L_x_923:
[----:B------:R-:W-:Y:S05]  /*21110*/  BSYNC B1 ;  /* 0x0000000000017941 */ /* 0x000fea0003800000 */
.L_x_922:
        /* <DEDUP_REMOVED lines=13> */
.L_x_925:
[----:B------:R-:W-:Y:S05]  /*211f0*/  BSYNC B1 ;  /* 0x0000000000017941 */ /* 0x000fea0003800000 */
.L_x_924:
        /* <DEDUP_REMOVED lines=8> */
.L_x_927:
[----:B------:R-:W-:Y:S05]  /*21280*/  BSYNC B1 ;  /* 0x0000000000017941 */ /* 0x000fea0003800000 */
.L_x_926:
[C---:B------:R-:W-:Y:S01]  /*21290*/  ISETP.LT.OR P2, PT, R0.reuse, 0x81, !P0 ;  /* 0x000000810000780c */ /* 0x040fe20004741670 */
[----:B------:R-:W-:Y:S01]  /*212a0*/  @!P6 IMAD R87, R87, R17, R2 ;  /* 0x000000115757e224 */ /* 0x000fe200078e0202 */
[----:B------:R-:W-:Y:S01]  /*212b0*/  BSSY B1, `(.L_x_928) ;  /* 0x0000009000017945 */ /* 0x000fe20003800000 */
[C---:B------:R-:W-:Y:S02]  /*212c0*/  ISETP.LT.OR P5, PT, R0.reuse, 0x82, !P0 ;  /* 0x000000820000780c */ /* 0x040fe400047a1670 */
[----:B------:R-:W-:Y:S01]  /*212d0*/  ISETP.LT.OR P3, PT, R0, 0x82, !P1 ;  /* 0x000000820000780c */ /* 0x000fe20004f61670 */
[----:B------:R1:W-:Y:S01]  /*212e0*/  @!P6 STG.E.U8 desc[UR50][R12.64+0x79], R87 ;  /* 0x000079570c00e986 */ /* 0x0003e2000c101132 */
[----:B0-----:R-:W-:-:S06]  /*212f0*/  @!P4 IADD3 R10, P6, R4, UR45, RZ ;  /* 0x0000002d040acc10 */ /* 0x001fcc000ffde0ff */
[----:B------:R-:W-:Y:S07]  /*21300*/  @P2 BRA `(.L_x_929) ;  /* 0x00000000000c2947 */ /* 0x000fee0003800000 */
[----:B------:R-:W2:Y:S02]  /*21310*/  LDG.E.U8 R16, desc[UR50][R8.64+0x80] ;  /* 0x0000803208107981 */ /* 0x000ea4000c1e1100 */
[----:B--2---:R-:W-:-:S05]  /*21320*/  PRMT R7, R16, 0x8880, RZ ;  /* 0x0000888010077816 */ /* 0x004fca00000000ff */
[----:B------:R-:W-:-:S07]  /*21330*/  IMAD R2, R7, R18, RZ ;  /* 0x0000001207027224 */ /* 0x000fce00078e02ff */
.L_x_929:
[----:B------:R-:W-:Y:S05]  /*21340*/  BSYNC B1 ;  /* 0x0000000000017941 */ /* 0x000fea0003800000 */
.L_x_928:
[----:B-1----:R-:W-:Y:S01]  /*21350*/  @!P2 IMAD R13, R88, R17, R2 ;  /* 0x00000011580da224 */ /* 0x002fe200078e0202 */
        /* <DEDUP_REMOVED lines=8> */
.L_x_931:
[----:B------:R-:W-:Y:S05]  /*213e0*/  BSYNC B1 ;  /* 0x0000000000017941 */ /* 0x000fea0003800000 */
.L_x_930:
        /* <DEDUP_REMOVED lines=10> */
.L_x_933:
[----:B------:R-:W-:Y:S05]  /*21490*/  BSYNC B1 ;  /* 0x0000000000017941 */ /* 0x000fea0003800000 */
.L_x_932:
        /* <DEDUP_REMOVED lines=13> */
.L_x_935:
[----:B------:R-:W-:Y:S05]  /*21570*/  BSYNC B1 ;  /* 0x0000000000017941 */ /* 0x000fea0003800000 */
.L_x_934:
[----:B------:R-:W-:Y:S01]  /*21580*/  @!P3 IMAD R91, R91, R17, R2 ;  /* 0x000000115b5bb224 */ /* 0x000fe200078e0202 */
[----:B------:R-:W-:Y:S04]  /*21590*/  BSSY B1, `(.L_x_936) ;  /* 0x0000006000017945 */ /* 0x000fe80003800000 */
[----:B------:R1:W-:Y:S01]  /*215a0*/  @!P3 STG.E.U8 desc[UR50][R6.64+0x81], R91 ;  /* 0x0000815b0600b986 */ /* 0x0003e2000c101132 */
[----:B------:R-:W-:Y:S05]  /*215b0*/  @P2 BRA `(.L_x_937) ;  /* 0x00000000000c2947 */ /* 0x000fea0003800000 */
[----:B------:R-:W1:Y:S02]  /*215c0*/  LDG.E.U8 R16, desc[UR50][R8.64+0x88] ;  /* 0x0000883208107981 */ /* 0x000e64000c1e1100 */
[----:B-1----:R-:W-:-:S05]  /*215d0*/  PRMT R7, R16, 0x8880, RZ ;  /* 0x0000888010077816 */ /* 0x002fca00000000ff */
[----:B------:R-:W-:-:S07]  /*215e0*/  IMAD R2, R7, R18, RZ ;  /* 0x0000001207027224 */ /* 0x000fce00078e02ff */
.L_x_937:
[----:B------:R-:W-:Y:S05]  /*215f0*/  BSYNC B1 ;  /* 0x0000000000017941 */ /* 0x000fea0003800000 */
.L_x_936:
        /* <DEDUP_REMOVED lines=9> */
.L_x_939:
[----:B------:R-:W-:Y:S05]  /*21690*/  BSYNC B1 ;  /* 0x0000000000017941 */ /* 0x000fea0003800000 */
.L_x_938:
        /* <DEDUP_REMOVED lines=13> */
.L_x_941:
[----:B------:R-:W-:Y:S05]  /*21770*/  BSYNC B1 ;  /* 0x0000000000017941 */ /* 0x000fea0003800000 */
.L_x_940:
        /* <DEDUP_REMOVED lines=8> */
.L_x_943:
[----:B------:R-:W-:Y:S05]  /*21800*/  BSYNC B1 ;  /* 0x0000000000017941 */ /* 0x000fea0003800000 */
.L_x_942:
        /* <DEDUP_REMOVED lines=11> */
.L_x_945:
[----:B------:R-:W-:Y:S05]  /*218c0*/  BSYNC B1 ;  /* 0x0000000000017941 */ /* 0x000fea0003800000 */
.L_x_944:
        /* <DEDUP_REMOVED lines=9> */
.L_x_947:
[----:B------:R-:W-:Y:S05]  /*21960*/  BSYNC B1 ;  /* 0x0000000000017941 */ /* 0x000fea0003800000 */
.L_x_946:
        /* <DEDUP_REMOVED lines=10> */
.L_x_949:
[----:B------:R-:W-:Y:S05]  /*21a10*/  BSYNC B1 ;  /* 0x0000000000017941 */ /* 0x000fea0003800000 */
.L_x_948:
        /* <DEDUP_REMOVED lines=13> */
.L_x_951:
[----:B------:R-:W-:Y:S05]  /*21af0*/  BSYNC B1 ;  /* 0x0000000000017941 */ /* 0x000fea0003800000 */
.L_x_950:
[----:B------:R-:W-:Y:S01]  /*21b00*/  @!P4 IMAD R99, R99, R17, R2 ;  /* 0x000000116363c224 */ /* 0x000fe200078e0202 */
[----:B------:R-:W-:Y:S04]  /*21b10*/  BSSY B1, `(.L_x_952) ;  /* 0x0000006000017945 */ /* 0x000fe80003800000 */
[----:B------:R1:W-:Y:S01]  /*21b20*/  @!P4 STG.E.U8 desc[UR50][R6.64+0x91], R99 ;  /* 0x000091630600c986 */ /* 0x0003e2000c101132 */
[----:B------:R-:W-:Y:S05]  /*21b30*/  @P3 BRA `(.L_x_953) ;  /* 0x00000000000c3947 */ /* 0x000fea0003800000 */
[----:B------:R-:W1:Y:S02]  /*21b40*/  LDG.E.U8 R16, desc[UR50][R8.64+0x98] ;  /* 0x0000983208107981 */ /* 0x000e64000c1e1100 */
[----:B-1----:R-:W-:-:S05]  /*21b50*/  PRMT R7, R16, 0x8880, RZ ;  /* 0x0000888010077816 */ /* 0x002fca00000000ff */
[----:B------:R-:W-:-:S07]  /*21b60*/  IMAD R2, R7, R18, RZ ;  /* 0x0000001207027224 */ /* 0x000fce00078e02ff */
.L_x_953:
[----:B------:R-:W-:Y:S05]  /*21b70*/  BSYNC B1 ;  /* 0x0000000000017941 */ /* 0x000fea0003800000 */
.L_x_952:
        /* <DEDUP_REMOVED lines=9> */
.L_x_955:
[----:B------:R-:W-:Y:S05]  /*21c10*/  BSYNC B1 ;  /* 0x0000000000017941 */ /* 0x000fea0003800000 */
.L_x_954:
        /* <DEDUP_REMOVED lines=13> */
.L_x_957:
[----:B------:R-:W-:Y:S05]  /*21cf0*/  BSYNC B1 ;  /* 0x0000000000017941 */ /* 0x000fea0003800000 */
.L_x_956:
        /* <DEDUP_REMOVED lines=8> */
.L_x_959:
[----:B------:R-:W-:Y:S05]  /*21d80*/  BSYNC B1 ;  /* 0x0000000000017941 */ /* 0x000fea0003800000 */
.L_x_958:
        /* <DEDUP_REMOVED lines=11> */
.L_x_961:
[----:B------:R-:W-:Y:S05]  /*21e40*/  BSYNC B1 ;  /* 0x0000000000017941 */ /* 0x000fea0003800000 */
.L_x_960:
        /* <DEDUP_REMOVED lines=9> */
.L_x_963:
[----:B------:R-:W-:Y:S05]  /*21ee0*/  BSYNC B1 ;  /* 0x0000000000017941 */ /* 0x000fea0003800000 */
.L_x_962:
        /* <DEDUP_REMOVED lines=10> */
.L_x_965:
[----:B------:R-:W-:Y:S05]  /*21f90*/  BSYNC B1 ;  /* 0x0000000000017941 */ /* 0x000fea0003800000 */
.L_x_964:
        /* <DEDUP_REMOVED lines=13> */
.L_x_967:
[----:B------:R-:W-:Y:S05]  /*22070*/  BSYNC B1 ;  /* 0x0000000000017941 */ /* 0x000fea0003800000 */
.L_x_966:
[----:B------:R-:W-:Y:S01]  /*22080*/  @!P4 IMAD R107, R107, R17, R2 ;  /* 0x000000116b6bc224 */ /* 0x000fe200078e0202 */
[----:B------:R-:W-:Y:S04]  /*22090*/  BSSY B1, `(.L_x_968) ;  /* 0x0000006000017945 */ /* 0x000fe80003800000 */
[----:B------:R1:W-:Y:S01]  /*220a0*/  @!P4 STG.E.U8 desc[UR50][R6.64+0xa1], R107 ;  /* 0x0000a16b0600c986 */ /* 0x0003e2000c101132 */
[----:B------:R-:W-:Y:S05]  /*220b0*/  @P2 BRA `(.L_x_969) ;  /* 0x00000000000c2947 */ /* 0x000fea0003800000 */
[----:B------:R-:W1:Y:S02]  /*220c0*/  LDG.E.U8 R16, desc[UR50][R8.64+0xa8] ;  /* 0x0000a83208107981 */ /* 0x000e64000c1e1100 */
[----:B-1----:R-:W-:-:S05]  /*220d0*/  PRMT R7, R16, 0x8880, RZ ;  /* 0x0000888010077816 */ /* 0x002fca00000000ff */
[----:B------:R-:W-:-:S07]  /*220e0*/  IMAD R2, R7, R18, RZ ;  /* 0x0000001207027224 */ /* 0x000fce00078e02ff */
.L_x_969:
[----:B------:R-:W-:Y:S05]  /*220f0*/  BSYNC B1 ;  /* 0x0000000000017941 */ /* 0x000fea0003800000 */
.L_x_968:
        /* <DEDUP_REMOVED lines=9> */
.L_x_971:
[----:B------:R-:W-:Y:S05]  /*22190*/  BSYNC B1 ;  /* 0x0000000000017941 */ /* 0x000fea0003800000 */
.L_x_970:
        /* <DEDUP_REMOVED lines=13> */
.L_x_973:
[----:B------:R-:W-:Y:S05]  /*22270*/  BSYNC B1 ;  /* 0x0000000000017941 */ /* 0x000fea0003800000 */
.L_x_972:
        /* <DEDUP_REMOVED lines=8> */
.L_x_975:
[----:B------:R-:W-:Y:S05]  /*22300*/  BSYNC B1 ;  /* 0x0000000000017941 */ /* 0x000fea0003800000 */
.L_x_974:
        /* <DEDUP_REMOVED lines=11> */
.L_x_977:
[----:B------:R-:W-:Y:S05]  /*223c0*/  BSYNC B1 ;  /* 0x0000000000017941 */ /* 0x000fea0003800000 */
.L_x_976:
        /* <DEDUP_REMOVED lines=9> */
.L_x_979:
[----:B------:R-:W-:Y:S05]  /*22460*/  BSYNC B1 ;  /* 0x0000000000017941 */ /* 0x000fea0003800000 */
.L_x_978:
        /* <DEDUP_REMOVED lines=10> */
.L_x_981:
[----:B------:R-:W-:Y:S05]  /*22510*/  BSYNC B1 ;  /* 0x0000000000017941 */ /* 0x000fea0003800000 */
.L_x_980:
        /* <DEDUP_REMOVED lines=13> */
.L_x_983:
[----:B------:R-:W-:Y:S05]  /*225f0*/  BSYNC B1 ;  /* 0x0000000000017941 */ /* 0x000fea0003800000 */
.L_x_982:
[----:B------:R-:W-:Y:S01]  /*22600*/  @!P4 IMAD R115, R115, R17, R2 ;  /* 0x000000117373c224 */ /* 0x000fe200078e0202 */
[----:B------:R-:W-:Y:S04]  /*22610*/  BSSY B1, `(.L_x_984) ;  /* 0x0000006000017945 */ /* 0x000fe80003800000 */
[----:B------:R1:W-:Y:S01]  /*22620*/  @!P4 STG.E.U8 desc[UR50][R6.64+0xb1], R115 ;  /* 0x0000b1730600c986 */ /* 0x0003e2000c101132 */
[----:B------:R-:W-:Y:S05]  /*22630*/  @P3 BRA `(.L_x_985) ;  /* 0x00000000000c3947 */ /* 0x000fea0003800000 */
[----:B------:R-:W1:Y:S02]  /*22640*/  LDG.E.U8 R16, desc[UR50][R8.64+0xb8] ;  /* 0x0000b83208107981 */ /* 0x000e64000c1e1100 */
[----:B-1----:R-:W-:-:S05]  /*22650*/  PRMT R7, R16, 0x8880, RZ ;  /* 0x0000888010077816 */ /* 0x002fca00000000ff */
[----:B------:R-:W-:-:S07]  /*22660*/  IMAD R2, R7, R18, RZ ;  /* 0x0000001207027224 */ /* 0x000fce00078e02ff */
.L_x_985:
[----:B------:R-:W-:Y:S05]  /*22670*/  BSYNC B1 ;  /* 0x0000000000017941 */ /* 0x000fea0003800000 */
.L_x_984:
        /* <DEDUP_REMOVED lines=9> */
.L_x_987:
[----:B------:R-:W-:Y:S05]  /*22710*/  BSYNC B1 ;  /* 0x0000000000017941 */ /* 0x000fea0003800000 */
.L_x_986:
        /* <DEDUP_REMOVED lines=13> */
.L_x_989:
[----:B------:R-:W-:Y:S05]  /*227f0*/  BSYNC B1 ;  /* 0x0000000000017941 */ /* 0x000fea0003800000 */
.L_x_988:
        /* <DEDUP_REMOVED lines=8> */
.L_x_991:
[----:B------:R-:W-:Y:S05]  /*22880*/  BSYNC B1 ;  /* 0x0000000000017941 */ /* 0x000fea0003800000 */
.L_x_990:
        /* <DEDUP_REMOVED lines=11> */
.L_x_993:
[----:B------:R-:W-:Y:S05]  /*22940*/  BSYNC B1 ;  /* 0x0000000000017941 */ /* 0x000fea0003800000 */
.L_x_992:
        /* <DEDUP_REMOVED lines=9> */
.L_x_995:
[----:B------:R-:W-:Y:S05]  /*229e0*/  BSYNC B1 ;  /* 0x0000000000017941 */ /* 0x000fea0003800000 */
.L_x_994:
        /* <DEDUP_REMOVED lines=10> */
.L_x_997:
[----:B------:R-:W-:Y:S05]  /*22a90*/  BSYNC B1 ;  /* 0x0000000000017941 */ /* 0x000fea0003800000 */
.L_x_996:
        /* <DEDUP_REMOVED lines=13> */
.L_x_999:
[----:B------:R-:W-:Y:S05]  /*22b70*/  BSYNC B1 ;  /* 0x0000000000017941 */ /* 0x000fea0003800000 */
.L_x_998:
[----:B------:R-:W-:Y:S01]  /*22b80*/  @!P4 IMAD R123, R123, R17, R2 ;  /* 0x000000117b7bc224 */ /* 0x000fe200078e0202 */
[----:B------:R-:W-:Y:S04]  /*22b90*/  BSSY B1, `(.L_x_1000) ;  /* 0x0000006000017945 */ /* 0x000fe80003800000 */
[----:B------:R1:W-:Y:S01]  /*22ba0*/  @!P4 STG.E.U8 desc[UR50][R6.64+0xc1], R123 ;  /* 0x0000c17b0600c986 */ /* 0x0003e2000c101132 */
[----:B------:R-:W-:Y:S05]  /*22bb0*/  @P2 BRA `(.L_x_1001) ;  /* 0x00000000000c2947 */ /* 0x000fea0003800000 */
[----:B------:R-:W1:Y:S02]  /*22bc0*/  LDG.E.U8 R16, desc[UR50][R8.64+0xc8] ;  /* 0x0000c83208107981 */ /* 0x000e64000c1e1100 */
[----:B-1----:R-:W-:-:S05]  /*22bd0*/  PRMT R7, R16, 0x8880, RZ ;  /* 0x0000888010077816 */ /* 0x002fca00000000ff */
[----:B------:R-:W-:-:S07]  /*22be0*/  IMAD R2, R7, R18, RZ ;  /* 0x0000001207027224 */ /* 0x000fce00078e02ff */
.L_x_1001:
[----:B------:R-:W-:Y:S05]  /*22bf0*/  BSYNC B1 ;  /* 0x0000000000017941 */ /* 0x000fea0003800000 */
.L_x_1000:
        /* <DEDUP_REMOVED lines=9> */
.L_x_1003:
[----:B------:R-:W-:Y:S05]  /*22c90*/  BSYNC B1 ;  /* 0x0000000000017941 */ /* 0x000fea0003800000 */
.L_x_1002:
        /* <DEDUP_REMOVED lines=13> */
.L_x_1005:
[----:B------:R-:W-:Y:S05]  /*22d70*/  BSYNC B1 ;  /* 0x0000000000017941 */ /* 0x000fea0003800000 */
.L_x_1004:
        /* <DEDUP_REMOVED lines=8> */
.L_x_1007:
[----:B------:R-:W-:Y:S05]  /*22e00*/  BSYNC B1 ;  /* 0x0000000000017941 */ /* 0x000fea0003800000 */
.L_x_1006:
        /* <DEDUP_REMOVED lines=11> */
.L_x_1009:
[----:B------:R-:W-:Y:S05]  /*22ec0*/  BSYNC B1 ;  /* 0x0000000000017941 */ /* 0x000fea0003800000 */
.L_x_1008:
        /* <DEDUP_REMOVED lines=9> */
.L_x_1011:
[----:B------:R-:W-:Y:S05]  /*22f60*/  BSYNC B1 ;  /* 0x0000000000017941 */ /* 0x000fea0003800000 */
.L_x_1010:
        /* <DEDUP_REMOVED lines=10> */
.L_x_1013:
[----:B------:R-:W-:Y:S05]  /*23010*/  BSYNC B1 ;  /* 0x0000000000017941 */ /* 0x000fea0003800000 */
.L_x_1012:
        /* <DEDUP_REMOVED lines=13> */
.L_x_1015:
[----:B------:R-:W-:Y:S05]  /*230f0*/  BSYNC B1 ;  /* 0x0000000000017941 */ /* 0x000fea0003800000 */
.L_x_1014:
[----:B------:R-:W-:Y:S01]  /*23100*/  @!P4 IMAD R131, R131, R17, R2 ;  /* 0x000000118383c224 */ /* 0x000fe200078e0202 */
[----:B------:R-:W-:Y:S04]  /*23110*/  BSSY B1, `(.L_x_1016) ;  /* 0x0000006000017945 */ /* 0x000fe80003800000 */
[----:B------:R1:W-:Y:S01]  /*23120*/  @!P4 STG.E.U8 desc[UR50][R6.64+0xd1], R131 ;  /* 0x0000d1830600c986 */ /* 0x0003e2000c101132 */
[----:B------:R-:W-:Y:S05]  /*23130*/  @P3 BRA `(.L_x_1017) ;  /* 0x00000000000c3947 */ /* 0x000fea0003800000 */
[----:B------:R-:W1:Y:S02]  /*23140*/  LDG.E.U8 R16, desc[UR50][R8.64+0xd8] ;  /* 0x0000d83208107981 */ /* 0x000e64000c1e1100 */
[----:B-1----:R-:W-:-:S05]  /*23150*/  PRMT R7, R16, 0x8880, RZ ;  /* 0x0000888010077816 */ /* 0x002fca00000000ff */
[----:B------:R-:W-:-:S07]  /*23160*/  IMAD R2, R7, R18, RZ ;  /* 0x0000001207027224 */ /* 0x000fce00078e02ff */
.L_x_1017:
[----:B------:R-:W-:Y:S05]  /*23170*/  BSYNC B1 ;  /* 0x0000000000017941 */ /* 0x000fea0003800000 */
.L_x_1016:
        /* <DEDUP_REMOVED lines=9> */
.L_x_1019:
[----:B------:R-:W-:Y:S05]  /*23210*/  BSYNC B1 ;  /* 0x0000000000017941 */ /* 0x000fea0003800000 */
.L_x_1018:
        /* <DEDUP_REMOVED lines=13> */
.L_x_1021:
[----:B------:R-:W-:Y:S05]  /*232f0*/  BSYNC B1 ;  /* 0x0000000000017941 */ /* 0x000fea0003800000 */
.L_x_1020:
        /* <DEDUP_REMOVED lines=8> */
.L_x_1023:
[----:B------:R-:W-:Y:S05]  /*23380*/  BSYNC B1 ;  /* 0x0000000000017941 */ /* 0x000fea0003800000 */
.L_x_1022:
        /* <DEDUP_REMOVED lines=11> */
.L_x_1025:
[----:B------:R-:W-:Y:S05]  /*23440*/  BSYNC B1 ;  /* 0x0000000000017941 */ /* 0x000fea0003800000 */
.L_x_1024:
        /* <DEDUP_REMOVED lines=9> */
.L_x_1027:
[----:B------:R-:W-:Y:S05]  /*234e0*/  BSYNC B1 ;  /* 0x0000000000017941 */ /* 0x000fea0003800000 */
.L_x_1026:
        /* <DEDUP_REMOVED lines=10> */
.L_x_1029:
[----:B------:R-:W-:Y:S05]  /*23590*/  BSYNC B1 ;  /* 0x0000000000017941 */ /* 0x000fea0003800000 */
.L_x_1028:
        /* <DEDUP_REMOVED lines=13> */
.L_x_1031:
[----:B------:R-:W-:Y:S05]  /*23670*/  BSYNC B1 ;  /* 0x0000000000017941 */ /* 0x000fea0003800000 */
.L_x_1030:
[----:B------:R-:W-:Y:S01]  /*23680*/  @!P4 IMAD R139, R139, R17, R2 ;  /* 0x000000118b8bc224 */ /* 0x000fe200078e0202 */
[----:B------:R-:W-:Y:S04]  /*23690*/  BSSY B1, `(.L_x_1032) ;  /* 0x0000006000017945 */ /* 0x000fe80003800000 */
[----:B------:R1:W-:Y:S01]  /*236a0*/  @!P4 STG.E.U8 desc[UR50][R6.64+0xe1], R139 ;  /* 0x0000e18b0600c986 */ /* 0x0003e2000c101132 */
[----:B------:R-:W-:Y:S05]  /*236b0*/  @P2 BRA `(.L_x_1033) ;  /* 0x00000000000c2947 */ /* 0x000fea0003800000 */
[----:B------:R-:W1:Y:S02]  /*236c0*/  LDG.E.U8 R16, desc[UR50][R8.64+0xe8] ;  /* 0x0000e83208107981 */ /* 0x000e64000c1e1100 */
[----:B-1----:R-:W-:-:S05]  /*236d0*/  PRMT R7, R16, 0x8880, RZ ;  /* 0x0000888010077816 */ /* 0x002fca00000000ff */
[----:B------:R-:W-:-:S07]  /*236e0*/  IMAD R2, R7, R18, RZ ;  /* 0x0000001207027224 */ /* 0x000fce00078e02ff */
.L_x_1033:
[----:B------:R-:W-:Y:S05]  /*236f0*/  BSYNC B1 ;  /* 0x0000000000017941 */ /* 0x000fea0003800000 */
.L_x_1032:
        /* <DEDUP_REMOVED lines=9> */
.L_x_1035:
[----:B------:R-:W-:Y:S05]  /*23790*/  BSYNC B1 ;  /* 0x0000000000017941 */ /* 0x000fea0003800000 */
.L_x_1034:
[----:B------:R-:W-:Y:S01]  /*237a0*/  @!P6 IMAD R141, R141, R17, R2 ;  /* 0x000000118d8de224 */ /* 0x000fe200078e0202 */
[----:B------:R-:W-:Y:S01]  /*237b0*/  @!P3 IADD3 R10, P4, R4, UR45, RZ ;  /* 0x0000002d040abc10 */ /* 0x000fe2000ff9e0ff */
[----:B0-----:R-:W-:Y:S01]  /*237c0*/  @!P6 IMAD.MOV.U32 R6, RZ, RZ, R4 ;  /* 0x000000ffff06e224 */ /* 0x001fe200078e0004 */
[----:B------:R-:W-:Y:S01]  /*237d0*/  BSSY B1, `(.L_x_1036) ;  /* 0x000000b000017945 */ /* 0x000fe20003800000 */
[----:B------:R-:W-:Y:S01]  /*237e0*/  @!P6 IMAD.MOV.U32 R7, RZ, RZ, R3 ;  /* 0x000000ffff07e224 */ /* 0x000fe200078e0003 */
[----:B------:R-:W-:Y:S02]  /*237f0*/  @!P3 IADD3.X R11, R3, UR44, RZ, P4, !PT ;  /* 0x0000002c030bbc10 */ /* 0x000fe4000a7fe4ff */
[C---:B------:R-:W-:Y:S02]  /*23800*/  ISETP.LT.OR P2, PT, R0.reuse, 0xf1, !P1 ;  /* 0x000000f10000780c */ /* 0x040fe40004f41670 */
[----:B------:R0:W-:Y:S01]  /*23810*/  @!P6 STG.E.U8 desc[UR50][R6.64+0xe9], R141 ;  /* 0x0000e98d0600e986 */ /* 0x0001e2000c101132 */
[----:B------:R-:W-:-:S02]  /*23820*/  ISETP.LT.OR P6, PT, R0, 0xf1, !P0 ;  /* 0x000000f10000780c */ /* 0x000fc400047c1670 */
[----:B------:R-:W-:Y:S01]  /*23830*/  @!P5 IADD3 R12, P4, R4, UR45, RZ ;  /* 0x0000002d040cdc10 */ /* 0x000fe2000ff9e0ff */
[----:B------:R-:W-:-:S12]  /*23840*/  @P3 BRA `(.L_x_1037) ;  /* 0x00000000000c3947 */ /* 0x000fd80003800000 */
[----:B------:R-:W0:Y:S02]  /*23850*/  LDG.E.U8 R16, desc[UR50][R20.64+0xe8] ;  /* 0x0000e83214107981 */ /* 0x000e24000c1e1100 */
[----:B0-----:R-:W-:-:S05]  /*23860*/  PRMT R7, R16, 0x8880, RZ ;  /* 0x0000888010077816 */ /* 0x001fca00000000ff */
[----:B------:R-:W-:-:S07]  /*23870*/  IMAD R2, R7, R18, RZ ;  /* 0x0000001207027224 */ /* 0x000fce00078e02ff */
.L_x_1037:
[----:B------:R-:W-:Y:S05]  /*23880*/  BSYNC B1 ;  /* 0x0000000000017941 */ /* 0x000fea0003800000 */
.L_x_1036:
        /* <DEDUP_REMOVED lines=8> */
.L_x_1039:
[----:B------:R-:W-:Y:S05]  /*23910*/  BSYNC B1 ;  /* 0x0000000000017941 */ /* 0x000fea0003800000 */
.L_x_1038:
[----:B------:R-:W-:Y:S01]  /*23920*/  @!P5 IMAD R143, R143, R17, R2 ;  /* 0x000000118f8fd224 */ /* 0x000fe200078e0202 */
[----:B------:R-:W-:Y:S04]  /*23930*/  BSSY B1, `(.L_x_1040) ;  /* 0x0000006000017945 */ /* 0x000fe80003800000 */
[----:B------:R1:W-:Y:S01]  /*23940*/  @!P5 STG.E.U8 desc[UR50][R12.64+0xe9], R143 ;  /* 0x0000e98f0c00d986 */ /* 0x0003e2000c101132 */
[----:B------:R-:W-:Y:S05]  /*23950*/  @P6 BRA `(.L_x_1041) ;  /* 0x00000000000c6947 */ /* 0x000fea0003800000 */
[----:B------:R-:W0:Y:S02]  /*23960*/  LDG.E.U8 R16, desc[UR50][R8.64+0xf0] ;  /* 0x0000f03208107981 */ /* 0x000e24000c1e1100 */
[----:B0-----:R-:W-:-:S05]  /*23970*/  PRMT R7, R16, 0x8880, RZ ;  /* 0x0000888010077816 */ /* 0x001fca00000000ff */
[----:B------:R-:W-:-:S07]  /*23980*/  IMAD R2, R7, R18, RZ ;  /* 0x0000001207027224 */ /* 0x000fce00078e02ff */
.L_x_1041:
[----:B------:R-:W-:Y:S05]  /*23990*/  BSYNC B1 ;  /* 0x0000000000017941 */ /* 0x000fea0003800000 */
.L_x_1040:
[----:B------:R-:W-:Y:S01]  /*239a0*/  ISETP.LT.OR P5, PT, R0, 0xf2, !P0 ;  /* 0x000000f20000780c */ /* 0x000fe200047a1670 */
[----:B-1----:R-:W-:Y:S01]  /*239b0*/  @!P6 IMAD R13, R144, R17, R2 ;  /* 0x00000011900de224 */ /* 0x002fe200078e0202 */
[----:B------:R-:W-:Y:S01]  /*239c0*/  BSSY B1, `(.L_x_1042) ;  /* 0x000000b000017945 */ /* 0x000fe20003800000 */
[----:B------:R-:W-:Y:S01]  /*239d0*/  @!P6 IMAD.MOV.U32 R6, RZ, RZ, R4 ;  /* 0x000000ffff06e224 */ /* 0x000fe200078e0004 */
[C---:B------:R-:W-:Y:S01]  /*239e0*/  ISETP.LT.OR P4, PT, R0.reuse, 0xf2, !P1 ;  /* 0x000000f20000780c */ /* 0x040fe20004f81670 */
[----:B0-----:R-:W-:Y:S01]  /*239f0*/  @!P6 IMAD.MOV.U32 R7, RZ, RZ, R3 ;  /* 0x000000ffff07e224 */ /* 0x001fe200078e0003 */
[----:B------:R-:W-:-:S04]  /*23a00*/  ISETP.LT.OR P3, PT, R0, 0xf9, !P1 ;  /* 0x000000f90000780c */ /* 0x000fc80004f61670 */
[----:B------:R0:W-:Y:S01]  /*23a10*/  @!P6 STG.E.U8 desc[UR50][R6.64+0xf0], R13 ;  /* 0x0000f00d0600e986 */ /* 0x0001e2000c101132 */
[----:B------:R-:W-:Y:S02]  /*23a20*/  @!P2 IADD3 R10, P6, R4, UR45, RZ ;  /* 0x0000002d040aac10 */ /* 0x000fe4000ffde0ff */
[----:B------:R-:W-:Y:S11]  /*23a30*/  @P5 BRA `(.L_x_1043) ;  /* 0x00000000000c5947 */ /* 0x000ff60003800000 */
[----:B------:R-:W0:Y:S02]  /*23a40*/  LDG.E.U8 R16, desc[UR50][R8.64+0xf1] ;  /* 0x0000f13208107981 */ /* 0x000e24000c1e1100 */
[----:B0-----:R-:W-:-:S05]  /*23a50*/  PRMT R7, R16, 0x8880, RZ ;  /* 0x0000888010077816 */ /* 0x001fca00000000ff */
[----:B------:R-:W-:-:S07]  /*23a60*/  IMAD R2, R7, R18, RZ ;  /* 0x0000001207027224 */ /* 0x000fce00078e02ff */
.L_x_1043:
[----:B------:R-:W-:Y:S05]  /*23a70*/  BSYNC B1 ;  /* 0x0000000000017941 */ /* 0x000fea0003800000 */
.L_x_1042:
        /* <DEDUP_REMOVED lines=10> */
.L_x_1045:
[----:B------:R-:W-:Y:S05]  /*23b20*/  BSYNC B1 ;  /* 0x0000000000017941 */ /* 0x000fea0003800000 */
.L_x_1044:
[----:B------:R-:W-:Y:S01]  /*23b30*/  @!P2 IMAD R13, R146, R17, R2 ;  /* 0x00000011920da224 */ /* 0x000fe200078e0202 */
[----:B------:R-:W-:Y:S01]  /*23b40*/  BSSY B1, `(.L_x_1046) ;  /* 0x000000b000017945 */ /* 0x000fe20003800000 */
[C---:B------:R-:W-:Y:S02]  /*23b50*/  ISETP.LT.OR P5, PT, R0.reuse, 0xf9, !P0 ;  /* 0x000000f90000780c */ /* 0x040fe400047a1670 */
[----:B------:R-:W-:Y:S01]  /*23b60*/  ISETP.LT.OR P0, PT, R0, 0xfa, !P0 ;  /* 0x000000fa0000780c */ /* 0x000fe20004701670 */
[----:B------:R1:W-:Y:S01]  /*23b70*/  @!P2 STG.E.U8 desc[UR50][R10.64+0xf0], R13 ;  /* 0x0000f00d0a00a986 */ /* 0x0003e2000c101132 */
[C---:B0-----:R-:W-:Y:S02]  /*23b80*/  @!P4 IADD3 R6, P2, R4.reuse, UR45, RZ ;  /* 0x0000002d0406cc10 */ /* 0x041fe4000ff5e0ff */
[----:B------:R-:W-:Y:S02]  /*23b90*/  @!P3 IADD3 R12, P6, R4, UR45, RZ ;  /* 0x0000002d040cbc10 */ /* 0x000fe4000ffde0ff */
[----:B------:R-:W-:Y:S01]  /*23ba0*/  @!P4 IADD3.X R7, R3, UR44, RZ, P2, !PT ;  /* 0x0000002c0307cc10 */ /* 0x000fe200097fe4ff */
[----:B------:R-:W-:Y:S10]  /*23bb0*/  @P4 BRA `(.L_x_1047) ;  /* 0x00000000000c4947 */ /* 0x000ff40003800000 */
[----:B------:R-:W1:Y:S02]  /*23bc0*/  LDG.E.U8 R16, desc[UR50][R20.64+0xf1] ;  /* 0x0000f13214107981 */ /* 0x000e64000c1e1100 */
[----:B-1----:R-:W-:-:S05]  /*23bd0*/  PRMT R11, R16, 0x8880, RZ ;  /* 0x00008880100b7816 */ /* 0x002fca00000000ff */
[----:B------:R-:W-:-:S07]  /*23be0*/  IMAD R2, R11, R18, RZ ;  /* 0x000000120b027224 */ /* 0x000fce00078e02ff */
.L_x_1047:
[----:B------:R-:W-:Y:S05]  /*23bf0*/  BSYNC B1 ;  /* 0x0000000000017941 */ /* 0x000fea0003800000 */
.L_x_1046:
[----:B------:R-:W-:Y:S01]  /*23c00*/  @!P4 IMAD R147, R147, R17, R2 ;  /* 0x000000119393c224 */ /* 0x000fe200078e0202 */
[----:B------:R-:W-:Y:S04]  /*23c10*/  BSSY B1, `(.L_x_1048) ;  /* 0x0000006000017945 */ /* 0x000fe80003800000 */
[----:B------:R0:W-:Y:S01]  /*23c20*/  @!P4 STG.E.U8 desc[UR50][R6.64+0xf1], R147 ;  /* 0x0000f1930600c986 */ /* 0x0001e2000c101132 */
[----:B------:R-:W-:Y:S05]  /*23c30*/  @P5 BRA `(.L_x_1049) ;  /* 0x00000000000c5947 */ /* 0x000fea0003800000 */
[----:B------:R-:W0:Y:S02]  /*23c40*/  LDG.E.U8 R16, desc[UR50][R8.64+0xf8] ;  /* 0x0000f83208107981 */ /* 0x000e24000c1e1100 */
[----:B0-----:R-:W-:-:S05]  /*23c50*/  PRMT R7, R16, 0x8880, RZ ;  /* 0x0000888010077816 */ /* 0x001fca00000000ff */
[----:B------:R-:W-:-:S07]  /*23c60*/  IMAD R2, R7, R18, RZ ;  /* 0x0000001207027224 */ /* 0x000fce00078e02ff */
.L_x_1049:
[----:B------:R-:W-:Y:S05]  /*23c70*/  BSYNC B1 ;  /* 0x0000000000017941 */ /* 0x000fea0003800000 */
.L_x_1048:
        /* <DEDUP_REMOVED lines=9> */
.L_x_1051:
[----:B------:R-:W-:Y:S05]  /*23d10*/  BSYNC B1 ;  /* 0x0000000000017941 */ /* 0x000fea0003800000 */
.L_x_1050:
        /* <DEDUP_REMOVED lines=10> */
.L_x_1053:
[----:B------:R-:W-:Y:S05]  /*23dc0*/  BSYNC B1 ;  /* 0x0000000000017941 */ /* 0x000fea0003800000 */
.L_x_1052:
[----:B0-----:R-:W-:Y:S01]  /*23dd0*/  @!P3 IMAD R7, R150, R17, R2 ;  /* 0x000000119607b224 */ /* 0x001fe200078e0202 */
[----:B------:R-:W-:Y:S01]  /*23de0*/  ISETP.LT.OR P1, PT, R0, 0xfa, !P1 ;  /* 0x000000fa0000780c */ /* 0x000fe20004f21670 */
[----:B------:R-:W-:Y:S03]  /*23df0*/  BSSY B1, `(.L_x_1054) ;  /* 0x0000006000017945 */ /* 0x000fe60003800000 */
[----:B------:R0:W-:Y:S09]  /*23e00*/  @!P3 STG.E.U8 desc[UR50][R12.64+0xf8], R7 ;  /* 0x0000f8070c00b986 */ /* 0x0001f2000c101132 */
[----:B------:R-:W-:Y:S05]  /*23e10*/  @P1 BRA `(.L_x_1055) ;  /* 0x00000000000c1947 */ /* 0x000fea0003800000 */
[----:B------:R-:W0:Y:S02]  /*23e20*/  LDG.E.U8 R16, desc[UR50][R20.64+0xf9] ;  /* 0x0000f93214107981 */ /* 0x000e24000c1e1100 */
[----:B0-----:R-:W-:-:S05]  /*23e30*/  PRMT R7, R16, 0x8880, RZ ;  /* 0x0000888010077816 */ /* 0x001fca00000000ff */
[----:B------:R-:W-:-:S07]  /*23e40*/  IMAD R2, R7, R18, RZ ;  /* 0x0000001207027224 */ /* 0x000fce00078e02ff */
.L_x_1055:
[----:B------:R-:W-:Y:S05]  /*23e50*/  BSYNC B1 ;  /* 0x0000000000017941 */ /* 0x000fea0003800000 */
.L_x_1054:
[----:B------:R-:W-:Y:S01]  /*23e60*/  IMAD R151, R151, R17, R2 ;  /* 0x0000001197977224 */ /* 0x000fe200078e0202 */
[----:B------:R-:W-:Y:S06]  /*23e70*/  @P1 BRA `(.L_x_1056) ;  /* 0x000000c400281947 */ /* 0x000fec0003800000 */
[----:B------:R-:W-:-:S04]  /*23e80*/  IADD3 R4, P0, R4, UR45, RZ ;  /* 0x0000002d04047c10 */ /* 0x000fc8000ff1e0ff */
[----:B------:R-:W-:-:S05]  /*23e90*/  IADD3.X R5, R3, UR44, RZ, P0, !PT ;  /* 0x0000002c03057c10 */ /* 0x000fca00087fe4ff */
[----:B------:R1:W-:Y:S01]  /*23ea0*/  STG.E.U8 desc[UR50][R4.64+0xf9], R151 ;  /* 0x0000f99704007986 */ /* 0x0003e2000c101132 */
[----:B------:R-:W-:Y:S05]  /*23eb0*/  BRA `(.L_x_1056) ;  /* 0x000000c400187947 */ /* 0x000fea0003800000 */
.L_x_33:
[----:B------:R-:W2:Y:S01]  /*23ec0*/  LDL.LU R5, [R1+0x400] ;  /* 0x0004000001057983 */ /* 0x000ea20000300800 */
[----:B------:R-:W-:Y:S01]  /*23ed0*/  ISETP.GE.AND P4, PT, R14, 0x1, PT ;  /* 0x000000010e00780c */ /* 0x000fe20003f86270 */
[----:B------:R-:W-:Y:S02]  /*23ee0*/  ULDC.64 UR4, c[0x0][0x5c0] ;  /* 0x0001700000047ab9 */ /* 0x000fe40000000a00 */
[----:B------:R-:W3:Y:S04]  /*23ef0*/  LDL.LU R4, [R1+0x404] ;  /* 0x0004040001047983 */ /* 0x000ee80000300800 */
[----:B------:R-:W4:Y:S04]  /*23f00*/  LDL.LU R10, [R1+0x408] ;  /* 0x00040800010a7983 */ /* 0x000f280000300800 */
        /* <DEDUP_REMOVED lines=11> */
[----:B------:R-:W4:Y:S01]  /*23fc0*/  LDL.LU R193, [R1+0x438] ;  /* 0x0004380001c17983 */ /* 0x000f220000300800 */
[----:B------:R-:W-:-:S02]  /*23fd0*/  ISETP.LT.OR P2, PT, R0, 0x1, !P4 ;  /* 0x000000010000780c */ /* 0x000fc40006741670 */
[----:B------:R-:W-:Y:S01]  /*23fe0*/  ISETP.LT.OR P3, PT, R0, 0x2, !P4 ;  /* 0x000000020000780c */ /* 0x000fe20006761670 */
[----:B------:R-:W4:Y:S01]  /*23ff0*/  LDL.LU R192, [R1+0x43c] ;  /* 0x00043c0001c07983 */ /* 0x000f220000300800 */
[----:B------:R-:W-:Y:S02]  /*24000*/  ISETP.GE.AND P0, PT, R14, 0x9, PT ;  /* 0x000000090e00780c */ /* 0x000fe40003f06270 */
[----:B------:R-:W-:Y:S01]  /*24010*/  IADD3 R2, P5, R2, UR4, RZ ;  /* 0x0000000402027c10 */ /* 0x000fe2000ffbe0ff */
[----:B------:R-:W4:Y:S01]  /*24020*/  LDL.LU R191, [R1+0x440] ;  /* 0x0004400001bf7983 */ /* 0x000f220000300800 */
[----:B------:R-:W-:Y:S02]  /*24030*/  ISETP.LT.OR P1, PT, R0, 0x1, !P0 ;  /* 0x000000010000780c */ /* 0x000fe40004721670 */
[----:B------:R-:W-:Y:S01]  /*24040*/  IADD3.X R3, R6, UR5, RZ, P5, !PT ;  /* 0x0000000506037c10 */ /* 0x000fe2000affe4ff */
[----:B------:R-:W-:Y:S01]  /*24050*/  IMAD.U32 R204, RZ, RZ, UR45 ;  /* 0x0000002dffcc7e24 */ /* 0x000fe2000f8e00ff */
[----:B------:R-:W4:Y:S01]  /*24060*/  LDL.LU R190, [R1+0x444] ;  /* 0x0004440001be7983 */ /* 0x000f220000300800 */
[----:B------:R-:W-:-:S03]  /*24070*/  LOP3.LUT R9, R9, 0xfffffbff, RZ, 0xc0, !PT ;  /* 0xfffffbff09097812 */ /* 0x000fc600078ec0ff */
[----:B------:R-:W4:Y:S01]  /*24080*/  LDL.LU R189, [R1+0x448] ;  /* 0x0004480001bd7983 */ /* 0x000f220000300800 */
[----:B------:R-:W-:-:S03]  /*24090*/  LOP3.LUT R6, R6, 0xfffffffe, RZ, 0xc0, !PT ;  /* 0xfffffffe06067812 */ /* 0x000fc600078ec0ff */
        /* <DEDUP_REMOVED lines=57> */
[----:B--2---:R-:W-:-:S03]  /*24430*/  @!P2 IMAD R5, R5, R17, RZ ;  /* 0x000000110505a224 */ /* 0x004fc600078e02ff */
[----:B------:R-:W2:Y:S01]  /*24440*/  LDL.LU R218, [R1+0x5c0] ;  /* 0x0005c00001da7983 */ /* 0x000ea20000300800 */
[----:B---3--:R-:W-:-:S03]  /*24450*/  @!P3 IMAD R4, R4, R17, RZ ;  /* 0x000000110404b224 */ /* 0x008fc600078e02ff */
[----:B------:R-:W-:Y:S01]  /*24460*/  @!P2 STG.E.U8 desc[UR50][R2.64], R5 ;  /* 0x000000050200a986 */ /* 0x000fe2000c101132 */
[----:B------:R-:W-:-:S03]  /*24470*/  ISETP.LT.OR P2, PT, R0, 0x2, !P0 ;  /* 0x000000020000780c */ /* 0x000fc60004741670 */
[----:B------:R0:W-:Y:S01]  /*24480*/  @!P3 STG.E.U8 desc[UR50][R2.64+0x1], R4 ;  /* 0x000001040200b986 */ /* 0x0001e2000c101132 */
[----:B----4-:R-:W-:-:S03]  /*24490*/  @!P1 IMAD R10, R10, R17, RZ ;  /* 0x000000110a0a9224 */ /* 0x010fc600078e02ff */
[----:B------:R-:W3:Y:S04]  /*244a0*/  LDL.LU R217, [R1+0x5c4] ;  /* 0x0005c40001d97983 */ /* 0x000ee80000300800 */
[----:B------:R-:W4:Y:S01]  /*244b0*/  LDL.LU R216, [R1+0x5c8] ;  /* 0x0005c80001d87983 */ /* 0x000f220000300800 */
[----:B0-----:R-:W-:-:S03]  /*244c0*/  @!P1 IADD3 R4, P3, R2, UR45, RZ ;  /* 0x0000002d02049c10 */ /* 0x001fc6000ff7e0ff */
[----:B------:R-:W4:Y:S01]  /*244d0*/  LDL.LU R215, [R1+0x5cc] ;  /* 0x0005cc0001d77983 */ /* 0x000f220000300800 */
[----:B------:R-:W-:-:S03]  /*244e0*/  @!P1 IADD3.X R5, R3, UR44, RZ, P3, !PT ;  /* 0x0000002c03059c10 */ /* 0x000fc60009ffe4ff */
[----:B------:R-:W4:Y:S04]  /*244f0*/  LDL.LU R214, [R1+0x5d0] ;  /* 0x0005d00001d67983 */ /* 0x000f280000300800 */
[----:B------:R0:W-:Y:S01]  /*24500*/  @!P1 STG.E.U8 desc[UR50][R4.64], R10 ;  /* 0x0000000a04009986 */ /* 0x0001e2000c101132 */
[----:B------:R-:W-:-:S03]  /*24510*/  ISETP.GE.AND P3, PT, R14, 0x89, PT ;  /* 0x000000890e00780c */ /* 0x000fc60003f66270 */
[----:B------:R-:W4:Y:S04]  /*24520*/  LDL.LU R213, [R1+0x5d4] ;  /* 0x0005d40001d57983 */ /* 0x000f280000300800 */
[----:B------:R-:W4:Y:S01]  /*24530*/  LDL.LU R212, [R1+0x5d8] ;  /* 0x0005d80001d47983 */ /* 0x000f220000300800 */
[----:B0-----:R-:W-:Y:S01]  /*24540*/  @!P2 IADD3 R4, P1, R2, UR45, RZ ;  /* 0x0000002d0204ac10 */ /* 0x001fe2000ff3e0ff */
[----:B------:R-:W-:Y:S02]  /*24550*/  @!P2 IMAD R10, R12, R17, RZ ;  /* 0x000000110c0aa224 */ /* 0x000fe400078e02ff */
[----:B------:R-:W4:Y:S01]  /*24560*/  LDL.LU R211, [R1+0x5dc] ;  /* 0x0005dc0001d37983 */ /* 0x000f220000300800 */
[----:B------:R-:W-:Y:S01]  /*24570*/  @!P2 IADD3.X R5, R3, UR44, RZ, P1, !PT ;  /* 0x0000002c0305ac10 */ /* 0x000fe20008ffe4ff */
[----:B------:R-:W-:-:S02]  /*24580*/  IMAD.U32 R12, RZ, RZ, UR45 ;  /* 0x0000002dff0c7e24 */ /* 0x000fc4000f8e00ff */
[----:B------:R-:W4:Y:S04]  /*24590*/  LDL.LU R210, [R1+0x5e0] ;  /* 0x0005e00001d27983 */ /* 0x000f280000300800 */
[----:B------:R0:W-:Y:S01]  /*245a0*/  @!P2 STG.E.U8 desc[UR50][R4.64+0x1], R10 ;  /* 0x0000010a0400a986 */ /* 0x0001e2000c101132 */
[C---:B------:R-:W-:Y:S02]  /*245b0*/  ISETP.LT.OR P2, PT, R0.reuse, 0x9, !P3 ;  /* 0x000000090000780c */ /* 0x040fe40005f41670 */
[----:B------:R-:W-:Y:S01]  /*245c0*/  ISETP.LT.OR P1, PT, R0, 0xa, !P3 ;  /* 0x0000000a0000780c */ /* 0x000fe20005f21670 */
[----:B------:R-:W4:Y:S04]  /*245d0*/  LDL.LU R209, [R1+0x5e4] ;  /* 0x0005e40001d17983 */ /* 0x000f280000300800 */
[----:B------:R-:W4:Y:S01]  /*245e0*/  LDL.LU R208, [R1+0x5e8] ;  /* 0x0005e80001d07983 */ /* 0x000f220000300800 */
[----:B0-----:R-:W-:-:S03]  /*245f0*/  IMAD.U32 R4, RZ, RZ, UR44 ;  /* 0x0000002cff047e24 */ /* 0x001fc6000f8e00ff */
[----:B------:R-:W4:Y:S02]  /*24600*/  LDL.LU R207, [R1+0x5ec] ;  /* 0x0005ec0001cf7983 */ /* 0x000f240000300800 */
[--C-:B------:R-:W-:Y:S02]  /*24610*/  @!P2 IADD3 R12, P5, P6, R12, UR43, R2.reuse ;  /* 0x0000002b0c0cac10 */ /* 0x100fe4000febe002 */
[----:B------:R-:W-:Y:S01]  /*24620*/  @P2 LOP3.LUT R9, R9, 0x400, RZ, 0xfc, !PT ;  /* 0x0000040009092812 */ /* 0x000fe200078efcff */
[----:B------:R-:W4:Y:S01]  /*24630*/  LDL.LU R206, [R1+0x5f0] ;  /* 0x0005f00001ce7983 */ /* 0x000f220000300800 */
[--C-:B------:R-:W-:Y:S02]  /*24640*/  @!P2 IADD3.X R13, R4, UR42, R3.reuse, P5, P6 ;  /* 0x0000002a040dac10 */ /* 0x100fe4000afec403 */
[----:B------:R-:W-:Y:S01]  /*24650*/  @!P1 IADD3 R204, P5, P6, R204, UR43, R2 ;  /* 0x0000002bcccc9c10 */ /* 0x000fe2000febe002 */
[----:B------:R-:W4:Y:S03]  /*24660*/  LDL.LU R153, [R1+0x5f4] ;  /* 0x0005f40001997983 */ /* 0x000f260000300800 */
[----:B------:R-:W-:Y:S01]  /*24670*/  @!P1 IADD3.X R205, R4, UR42, R3, P5, P6 ;  /* 0x0000002a04cd9c10 */ /* 0x000fe2000afec403 */
[----:B------:R-:W4:Y:S01]  /*24680*/  LDL.LU R15, [R1+0x5f8] ;  /* 0x0005f800010f7983 */ /* 0x000f220000300800 */
[----:B------:R-:W-:-:S02]  /*24690*/  ISETP.LT.OR P5, PT, R0, 0x9, !P4 ;  /* 0x000000090000780c */ /* 0x000fc400067a1670 */
[C---:B------:R-:W-:Y:S01]  /*246a0*/  ISETP.LT.OR P6, PT, R0.reuse, 0xa, !P4 ;  /* 0x0000000a0000780c */ /* 0x040fe200067c1670 */
[----:B------:R-:W4:Y:S01]  /*246b0*/  LDL.LU R11, [R1+0x5fc] ;  /* 0x0005fc00010b7983 */ /* 0x000f220000300800 */
[----:B------:R-:W-:-:S03]  /*246c0*/  ISETP.LT.OR P2, PT, R0, 0x11, !P3 ;  /* 0x000000110000780c */ /* 0x000fc60005f41670 */
[----:B------:R0:W-:Y:S06]  /*246d0*/  STL.64 [R1+0x7c8], R54 ;  /* 0x0007c83601007387 */ /* 0x0001ec0000100a00 */
[----:B------:R-:W-:-:S05]  /*246e0*/  @!P5 IMAD R4, R203, R17, RZ ;  /* 0x00000011cb04d224 */ /* 0x000fca00078e02ff */
[----:B------:R1:W-:Y:S01]  /*246f0*/  @!P5 STG.E.U8 desc[UR50][R2.64+0x8], R4 ;  /* 0x000008040200d986 */ /* 0x0003e2000c101132 */
[----:B------:R-:W-:Y:S02]  /*24700*/  ISETP.LT.OR P5, PT, R0, 0x9, !P0 ;  /* 0x000000090000780c */ /* 0x000fe400047a1670 */
[----:B------:R-:W-:Y:S01]  /*24710*/  @P2 LOP3.LUT R6, R6, 0x1, RZ, 0xfc, !PT ;  /* 0x0000000106062812 */ /* 0x000fe200078efcff */
[----:B0-----:R-:W2:Y:S01]  /*24720*/  LDL.LU R54, [R1+0x4e0] ;  /* 0x0004e00001367983 */ /* 0x001ea20000300800 */
[----:B-1----:R-:W-:-:S09]  /*24730*/  @!P6 IMAD R4, R202, R17, RZ ;  /* 0x00000011ca04e224 */ /* 0x002fd200078e02ff */
[----:B------:R-:W-:Y:S01]  /*24740*/  @!P5 IMAD R10, R201, R17, RZ ;  /* 0x00000011c90ad224 */ /* 0x000fe200078e02ff */
[----:B------:R-:W-:Y:S01]  /*24750*/  LOP3.LUT R6, R6, 0xfffffffd, RZ, 0xc0, !PT ;  /* 0xfffffffd06067812 */ /* 0x000fe200078ec0ff */
[----:B------:R-:W3:Y:S04]  /*24760*/  LDL.LU R55, [R1+0x4ec] ;  /* 0x0004ec0001377983 */ /* 0x000ee80000300800 */
[----:B------:R0:W-:Y:S01]  /*24770*/  @!P6 STG.E.U8 desc[UR50][R2.64+0x9], R4 ;  /* 0x000009040200e986 */ /* 0x0001e2000c101132 */
[----:B------:R-:W-:-:S03]  /*24780*/  IMAD.U32 R202, RZ, RZ, UR45 ;  /* 0x0000002dffca7e24 */ /* 0x000fc6000f8e00ff */
[----:B------:R1:W-:Y:S01]  /*24790*/  STL.64 [R1+0x7c0], R56 ;  /* 0x0007c03801007387 */ /* 0x0003e20000100a00 */
[----:B0-----:R-:W-:-:S04]  /*247a0*/  @!P5 IADD3 R4, P6, R2, UR45, RZ ;  /* 0x0000002d0204dc10 */ /* 0x001fc8000ffde0ff */
[----:B------:R-:W-:Y:S01]  /*247b0*/  @!P5 IADD3.X R5, R3, UR44, RZ, P6, !PT ;  /* 0x0000002c0305dc10 */ /* 0x000fe2000b7fe4ff */
[----:B-1----:R-:W4:Y:S04]  /*247c0*/  LDL.LU R56, [R1+0x4f4] ;  /* 0x0004f40001387983 */ /* 0x002f280000300800 */
[----:B------:R0:W-:Y:S01]  /*247d0*/  @!P5 STG.E.U8 desc[UR50][R4.64+0x8], R10 ;  /* 0x0000080a0400d986 */ /* 0x0001e2000c101132 */
[----:B------:R-:W-:-:S03]  /*247e0*/  @!P2 IADD3 R202, P5, P6, R202, UR43, R2 ;  /* 0x0000002bcacaac10 */ /* 0x000fc6000febe002 */
[----:B------:R-:W4:Y:S04]  /*247f0*/  LDL.LU R57, [R1+0x4f8] ;  /* 0x0004f80001397983 */ /* 0x000f280000300800 */
[----:B------:R1:W-:Y:S01]  /*24800*/  STL.64 [R1+0x7b8], R58 ;  /* 0x0007b83a01007387 */ /* 0x0003e20000100a00 */
[----:B0-----:R-:W-:-:S05]  /*24810*/  IMAD.U32 R4, RZ, RZ, UR44 ;  /* 0x0000002cff047e24 */ /* 0x001fca000f8e00ff */
[----:B------:R-:W-:Y:S02]  /*24820*/  @!P2 IADD3.X R203, R4, UR42, R3, P5, P6 ;  /* 0x0000002a04cbac10 */ /* 0x000fe4000afec403 */
[C---:B------:R-:W-:Y:S01]  /*24830*/  ISETP.LT.OR P5, PT, R0.reuse, 0xa, !P0 ;  /* 0x0000000a0000780c */ /* 0x040fe200047a1670 */
[----:B-1----:R-:W4:Y:S01]  /*24840*/  LDL.LU R58, [R1+0x4f0] ;  /* 0x0004f000013a7983 */ /* 0x002f220000300800 */
[----:B------:R-:W-:-:S03]  /*24850*/  ISETP.LT.OR P2, PT, R0, 0x12, !P3 ;  /* 0x000000120000780c */ /* 0x000fc60005f41670 */
[----:B------:R-:W4:Y:S04]  /*24860*/  LDL.LU R59, [R1+0x4fc] ;  /* 0x0004fc00013b7983 */ /* 0x000f280000300800 */
[----:B------:R0:W-:Y:S04]  /*24870*/  STL.64 [R1+0x7b0], R60 ;  /* 0x0007b03c01007387 */ /* 0x0001e80000100a00 */
[----:B------:R-:W-:Y:S01]  /*24880*/  @!P5 IADD3 R4, P6, R2, UR45, RZ ;  /* 0x0000002d0204dc10 */ /* 0x000fe2000ffde0ff */
[----:B------:R-:W-:-:S03]  /*24890*/  @!P5 IMAD R10, R200, R17, RZ ;  /* 0x00000011c80ad224 */ /* 0x000fc600078e02ff */
[----:B------:R-:W-:Y:S01]  /*248a0*/  @!P5 IADD3.X R5, R3, UR44, RZ, P6, !PT ;  /* 0x0000002c0305dc10 */ /* 0x000fe2000b7fe4ff */
[----:B------:R-:W-:Y:S01]  /*248b0*/  IMAD.U32 R200, RZ, RZ, UR45 ;  /* 0x0000002dffc87e24 */ /* 0x000fe2000f8e00ff */
[----:B------:R-:W-:Y:S01]  /*248c0*/  @P2 LOP3.LUT R6, R6, 0x2, RZ, 0xfc, !PT ;  /* 0x0000000206062812 */ /* 0x000fe200078efcff */
[----:B0-----:R-:W4:Y:S04]  /*248d0*/  LDL.LU R60, [R1+0x504] ;  /* 0x00050400013c7983 */ /* 0x001f280000300800 */
[----:B------:R0:W-:Y:S01]  /*248e0*/  @!P5 STG.E.U8 desc[UR50][R4.64+0x9], R10 ;  /* 0x0000090a0400d986 */ /* 0x0001e2000c101132 */
[----:B------:R-:W-:Y:S02]  /*248f0*/  @!P2 IADD3 R200, P5, P6, R200, UR43, R2 ;  /* 0x0000002bc8c8ac10 */ /* 0x000fe4000febe002 */
[----:B------:R-:W-:Y:S01]  /*24900*/  LOP3.LUT R6, R6, 0xffffffdf, RZ, 0xc0, !PT ;  /* 0xffffffdf06067812 */ /* 0x000fe200078ec0ff */
[----:B------:R-:W4:Y:S04]  /*24910*/  LDL.LU R61, [R1+0x508] ;  /* 0x00050800013d7983 */ /* 0x000f280000300800 */
[----:B------:R1:W-:Y:S01]  /*24920*/  STL.64 [R1+0x7a8], R62 ;  /* 0x0007a83e01007387 */ /* 0x0003e20000100a00 */
[----:B0-----:R-:W-:-:S05]  /*24930*/  IMAD.U32 R4, RZ, RZ, UR44 ;  /* 0x0000002cff047e24 */ /* 0x001fca000f8e00ff */
[----:B------:R-:W-:Y:S02]  /*24940*/  @!P2 IADD3.X R201, R4, UR42, R3, P5, P6 ;  /* 0x0000002a04c9ac10 */ /* 0x000fe4000afec403 */
[C---:B------:R-:W-:Y:S01]  /*24950*/  ISETP.LT.OR P5, PT, R0.reuse, 0x11, !P4 ;  /* 0x000000110000780c */ /* 0x040fe200067a1670 */
[----:B-1----:R-:W4:Y:S01]  /*24960*/  LDL.LU R62, [R1+0x500] ;  /* 0x00050000013e7983 */ /* 0x002f220000300800 */
[----:B------:R-:W-:Y:S02]  /*24970*/  ISETP.LT.OR P2, PT, R0, 0x19, !P3 ;  /* 0x000000190000780c */ /* 0x000fe40005f41670 */
[----:B------:R-:W-:Y:S01]  /*24980*/  LOP3.LUT R9, R9, 0xfffffffe, RZ, 0xc0, !PT ;  /* 0xfffffffe09097812 */ /* 0x000fe200078ec0ff */
[----:B------:R-:W4:Y:S04]  /*24990*/  LDL.LU R63, [R1+0x50c] ;  /* 0x00050c00013f7983 */ /* 0x000f280000300800 */
[----:B------:R0:W-:Y:S04]  /*249a0*/  STL.64 [R1+0x7a0], R64 ;  /* 0x0007a04001007387 */ /* 0x0001e80000100a00 */
[----:B------:R-:W-:-:S05]  /*249b0*/  @!P5 IMAD R4, R199, R17, RZ ;  /* 0x00000011c704d224 */ /* 0x000fca00078e02ff */
[----:B------:R1:W-:Y:S01]  /*249c0*/  @!P5 STG.E.U8 desc[UR50][R2.64+0x10], R4 ;  /* 0x000010040200d986 */ /* 0x0003e2000c101132 */
[----:B------:R-:W-:Y:S02]  /*249d0*/  ISETP.LT.OR P5, PT, R0, 0x12, !P4 ;  /* 0x000000120000780c */ /* 0x000fe400067a1670 */
[----:B------:R-:W-:Y:S01]  /*249e0*/  @P2 LOP3.LUT R6, R6, 0x20, RZ, 0xfc, !PT ;  /* 0x0000002006062812 */ /* 0x000fe200078efcff */
[----:B0-----:R-:W4:Y:S10]  /*249f0*/  LDL.LU R64, [R1+0x514] ;  /* 0x0005140001407983 */ /* 0x001f340000300800 */
[----:B-1----:R-:W-:Y:S01]  /*24a00*/  @!P5 IMAD R4, R198, R17, RZ ;  /* 0x00000011c604d224 */ /* 0x002fe200078e02ff */
[----:B------:R-:W-:Y:S01]  /*24a10*/  LOP3.LUT R6, R6, 0xffffffbf, RZ, 0xc0, !PT ;  /* 0xffffffbf06067812 */ /* 0x000fe200078ec0ff */
[----:B------:R-:W4:Y:S04]  /*24a20*/  LDL.LU R65, [R1+0x518] ;  /* 0x0005180001417983 */ /* 0x000f280000300800 */
[----:B------:R0:W-:Y:S01]  /*24a30*/  @!P5 STG.E.U8 desc[UR50][R2.64+0x11], R4 ;  /* 0x000011040200d986 */ /* 0x0001e2000c101132 */
[----:B------:R-:W-:Y:S01]  /*24a40*/  ISETP.LT.OR P5, PT, R0, 0x11, !P0 ;  /* 0x000000110000780c */ /* 0x000fe200047a1670 */
[----:B------:R-:W-:-:S02]  /*24a50*/  IMAD.U32 R198, RZ, RZ, UR45 ;  /* 0x0000002dffc67e24 */ /* 0x000fc4000f8e00ff */
[----:B------:R1:W-:Y:S10]  /*24a60*/  STL.64 [R1+0x798], R66 ;  /* 0x0007984201007387 */ /* 0x0003f40000100a00 */
[----:B0-----:R-:W-:Y:S01]  /*24a70*/  @!P5 IADD3 R4, P6, R2, UR45, RZ ;  /* 0x0000002d0204dc10 */ /* 0x001fe2000ffde0ff */
[----:B------:R-:W-:Y:S01]  /*24a80*/  @!P5 IMAD R10, R197, R17, RZ ;  /* 0x00000011c50ad224 */ /* 0x000fe200078e02ff */
[----:B-1----:R-:W4:Y:S02]  /*24a90*/  LDL.LU R66, [R1+0x510] ;  /* 0x0005100001427983 */ /* 0x002f240000300800 */
[----:B------:R-:W-:-:S02]  /*24aa0*/  @!P5 IADD3.X R5, R3, UR44, RZ, P6, !PT ;  /* 0x0000002c0305dc10 */ /* 0x000fc4000b7fe4ff */
[----:B------:R-:W4:Y:S04]  /*24ab0*/  LDL.LU R67, [R1+0x51c] ;  /* 0x00051c0001437983 */ /* 0x000f280000300800 */
[----:B------:R0:W-:Y:S01]  /*24ac0*/  @!P5 STG.E.U8 desc[UR50][R4.64+0x10], R10 ;  /* 0x0000100a0400d986 */ /* 0x0001e2000c101132 */
[----:B------:R-:W-:-:S03]  /*24ad0*/  @!P2 IADD3 R198, P5, P6, R198, UR43, R2 ;  /* 0x0000002bc6c6ac10 */ /* 0x000fc6000febe002 */
[----:B------:R1:W-:Y:S01]  /*24ae0*/  STL.64 [R1+0x790], R68 ;  /* 0x0007904401007387 */ /* 0x0003e20000100a00 */
[----:B0-----:R-:W-:-:S03]  /*24af0*/  IMAD.U32 R4, RZ, RZ, UR44 ;  /* 0x0000002cff047e24 */ /* 0x001fc6000f8e00ff */
[----:B-1----:R-:W4:Y:S02]  /*24b00*/  LDL.LU R68, [R1+0x524] ;  /* 0x0005240001447983 */ /* 0x002f240000300800 */
[----:B------:R-:W-:Y:S02]  /*24b10*/  @!P2 IADD3.X R199, R4, UR42, R3, P5, P6 ;  /* 0x0000002a04c7ac10 */ /* 0x000fe4000afec403 */
[C---:B------:R-:W-:Y:S01]  /*24b20*/  ISETP.LT.OR P5, PT, R0.reuse, 0x12, !P0 ;  /* 0x000000120000780c */ /* 0x040fe200047a1670 */
[----:B------:R-:W4:Y:S01]  /*24b30*/  LDL.LU R69, [R1+0x528] ;  /* 0x0005280001457983 */ /* 0x000f220000300800 */
[----:B------:R-:W-:-:S03]  /*24b40*/  ISETP.LT.OR P2, PT, R0, 0x1a, !P3 ;  /* 0x0000001a0000780c */ /* 0x000fc60005f41670 */
[----:B------:R0:W-:Y:S08]  /*24b50*/  STL.64 [R1+0x788], R70 ;  /* 0x0007884601007387 */ /* 0x0001f00000100a00 */
        /* <DEDUP_REMOVED lines=95> */
[----:B0-----:R-:W4:Y:S01]  /*25150*/  LDL.LU R91, [R1+0x570] ;  /* 0x00057000015b7983 */ /* 0x001f220000300800 */
[----:B------:R-:W-:Y:S02]  /*25160*/  LOP3.LUT R7, R7, 0x7fffffff, RZ, 0xc0, !PT ;  /* 0x7fffffff07077812 */ /* 0x000fe400078ec0ff */
[----:B------:R-:W-:Y:S01]  /*25170*/  LOP3.LUT R6, R6, 0xfffff7ff, RZ, 0xc0, !PT ;  /* 0xfffff7ff06067812 */ /* 0x000fe200078ec0ff */
[----:B------:R0:W-:Y:S01]  /*25180*/  @!P5 STG.E.U8 desc[UR50][R4.64+0x21], R10 ;  /* 0x0000210a0400d986 */ /* 0x0001e2000c101132 */
[----:B------:R-:W-:-:S03]  /*25190*/  @!P2 IADD3 R188, P5, P6, R188, UR43, R2 ;  /* 0x0000002bbcbcac10 */ /* 0x000fc6000febe002 */
[----:B------:R-:W-:Y:S04]  /*251a0*/  STL.64 [R1+0x730], R92 ;  /* 0x0007305c01007387 */ /* 0x000fe80000100a00 */
[----:B------:R-:W-:Y:S01]  /*251b0*/  STL.64 [R1+0x728], R94 ;  /* 0x0007285e01007387 */ /* 0x000fe20000100a00 */
[----:B0-----:R-:W-:-:S03]  /*251c0*/  IMAD.U32 R4, RZ, RZ, UR44 ;  /* 0x0000002cff047e24 */ /* 0x001fc6000f8e00ff */
[----:B------:R-:W-:Y:S02]  /*251d0*/  STL.64 [R1+0x720], R96 ;  /* 0x0007206001007387 */ /* 0x000fe40000100a00 */
[----:B------:R-:W-:Y:S02]  /*251e0*/  @!P2 IADD3.X R189, R4, UR42, R3, P5, P6 ;  /* 0x0000002a04bdac10 */ /* 0x000fe4000afec403 */
[----:B------:R-:W-:Y:S01]  /*251f0*/  STL.64 [R1+0x718], R98 ;  /* 0x0007186201007387 */ /* 0x000fe20000100a00 */
[C---:B------:R-:W-:Y:S02]  /*25200*/  ISETP.LT.OR P5, PT, R0.reuse, 0x29, !P4 ;  /* 0x000000290000780c */ /* 0x040fe400067a1670 */
[----:B------:R-:W-:Y:S01]  /*25210*/  ISETP.LT.OR P2, PT, R0, 0x31, !P3 ;  /* 0x000000310000780c */ /* 0x000fe20005f41670 */
[----:B------:R-:W-:Y:S04]  /*25220*/  STL.64 [R1+0x710], R100 ;  /* 0x0007106401007387 */ /* 0x000fe80000100a00 */
[----:B------:R-:W-:Y:S04]  /*25230*/  STL.64 [R1+0x708], R102 ;  /* 0x0007086601007387 */ /* 0x000fe80000100a00 */
[----:B------:R-:W-:Y:S02]  /*25240*/  STL.64 [R1+0x700], R104 ;  /* 0x0007006801007387 */ /* 0x000fe40000100a00 */
[----:B------:R-:W-:-:S02]  /*25250*/  @!P5 IMAD R4, R187, R17, RZ ;  /* 0x00000011bb04d224 */ /* 0x000fc400078e02ff */
[----:B------:R-:W-:Y:S01]  /*25260*/  @P2 LOP3.LUT R6, R6, 0x800, RZ, 0xfc, !PT ;  /* 0x0000080006062812 */ /* 0x000fe200078efcff */
[----:B------:R-:W-:Y:S03]  /*25270*/  STL.64 [R1+0x6f8], R106 ;  /* 0x0006f86a01007387 */ /* 0x000fe60000100a00 */
[----:B------:R-:W-:Y:S01]  /*25280*/  LOP3.LUT R6, R6, 0xffffefff, RZ, 0xc0, !PT ;  /* 0xffffefff06067812 */ /* 0x000fe200078ec0ff */
[----:B------:R0:W-:Y:S01]  /*25290*/  @!P5 STG.E.U8 desc[UR50][R2.64+0x28], R4 ;  /* 0x000028040200d986 */ /* 0x0001e2000c101132 */
[----:B------:R-:W-:-:S03]  /*252a0*/  ISETP.LT.OR P5, PT, R0, 0x2a, !P4 ;  /* 0x0000002a0000780c */ /* 0x000fc600067a1670 */
[----:B------:R-:W-:Y:S04]  /*252b0*/  STL.64 [R1+0x6f0], R108 ;  /* 0x0006f06c01007387 */ /* 0x000fe80000100a00 */
[----:B------:R-:W-:Y:S04]  /*252c0*/  STL.64 [R1+0x6e8], R110 ;  /* 0x0006e86e01007387 */ /* 0x000fe80000100a00 */
[----:B------:R-:W-:Y:S02]  /*252d0*/  STL.64 [R1+0x6e0], R112 ;  /* 0x0006e07001007387 */ /* 0x000fe40000100a00 */
[----:B0-----:R-:W-:-:S02]  /*252e0*/  @!P5 IMAD R4, R186, R17, RZ ;  /* 0x00000011ba04d224 */ /* 0x001fc400078e02ff */
[----:B------:R-:W-:Y:S01]  /*252f0*/  IMAD.U32 R186, RZ, RZ, UR45 ;  /* 0x0000002dffba7e24 */ /* 0x000fe2000f8e00ff */
[----:B------:R-:W-:Y:S04]  /*25300*/  STL.64 [R1+0x6d8], R114 ;  /* 0x0006d87201007387 */ /* 0x000fe80000100a00 */
[----:B------:R0:W-:Y:S01]  /*25310*/  @!P5 STG.E.U8 desc[UR50][R2.64+0x29], R4 ;  /* 0x000029040200d986 */ /* 0x0001e2000c101132 */
[----:B------:R-:W-:-:S03]  /*25320*/  ISETP.LT.OR P5, PT, R0, 0x29, !P0 ;  /* 0x000000290000780c */ /* 0x000fc600047a1670 */
[----:B------:R-:W-:Y:S04]  /*25330*/  STL.64 [R1+0x6d0], R116 ;  /* 0x0006d07401007387 */ /* 0x000fe80000100a00 */
[----:B------:R-:W-:Y:S04]  /*25340*/  STL.64 [R1+0x6c8], R118 ;  /* 0x0006c87601007387 */ /* 0x000fe80000100a00 */
[----:B------:R-:W-:Y:S02]  /*25350*/  STL.64 [R1+0x6c0], R120 ;  /* 0x0006c07801007387 */ /* 0x000fe40000100a00 */
[----:B0-----:R-:W-:Y:S01]  /*25360*/  @!P5 IADD3 R4, P6, R2, UR45, RZ ;  /* 0x0000002d0204dc10 */ /* 0x001fe2000ffde0ff */
[----:B------:R-:W-:Y:S01]  /*25370*/  @!P5 IMAD R10, R185, R17, RZ ;  /* 0x00000011b90ad224 */ /* 0x000fe200078e02ff */
[----:B------:R-:W-:Y:S02]  /*25380*/  STL.64 [R1+0x6b8], R122 ;  /* 0x0006b87a01007387 */ /* 0x000fe40000100a00 */
[----:B------:R-:W-:-:S02]  /*25390*/  @!P5 IADD3.X R5, R3, UR44, RZ, P6, !PT ;  /* 0x0000002c0305dc10 */ /* 0x000fc4000b7fe4ff */
[----:B------:R-:W-:Y:S04]  /*253a0*/  STL.64 [R1+0x6b0], R124 ;  /* 0x0006b07c01007387 */ /* 0x000fe80000100a00 */
        /* <DEDUP_REMOVED lines=13> */
[----:B------:R-:W-:Y:S01]  /*25480*/  @!P5 IADD3 R4, P6, R2, UR45, RZ ;  /* 0x0000002d0204dc10 */ /* 0x000fe2000ffde0ff */
[----:B------:R-:W-:Y:S01]  /*25490*/  @!P5 IMAD R10, R184, R17, RZ ;  /* 0x00000011b80ad224 */ /* 0x000fe200078e02ff */
[----:B------:R-:W-:Y:S01]  /*254a0*/  @P2 LOP3.LUT R6, R6, 0x1000, RZ, 0xfc, !PT ;  /* 0x0000100006062812 */ /* 0x000fe200078efcff */
[----:B------:R-:W-:Y:S01]  /*254b0*/  IMAD.U32 R184, RZ, RZ, UR45 ;  /* 0x0000002dffb87e24 */ /* 0x000fe2000f8e00ff */
[----:B------:R-:W-:Y:S01]  /*254c0*/  @!P5 IADD3.X R5, R3, UR44, RZ, P6, !PT ;  /* 0x0000002c0305dc10 */ /* 0x000fe2000b7fe4ff */
[----:B------:R-:W-:Y:S01]  /*254d0*/  STL.64 [R1+0x670], R140 ;  /* 0x0006708c01007387 */ /* 0x000fe20000100a00 */
[----:B------:R-:W-:-:S03]  /*254e0*/  LOP3.LUT R6, R6, 0xffffdfff, RZ, 0xc0, !PT ;  /* 0xffffdfff06067812 */ /* 0x000fc600078ec0ff */
        /* <DEDUP_REMOVED lines=12> */
[----:B------:R-:W4:Y:S02]  /*255b0*/  LDL.LU R121, [R1+0x200] ;  /* 0x0002000001797983 */ /* 0x000f240000300800 */
[----:B------:R-:W-:-:S02]  /*255c0*/  @!P5 IMAD R4, R183, R17, RZ ;  /* 0x00000011b704d224 */ /* 0x000fc400078e02ff */
[----:B------:R-:W-:-:S03]  /*255d0*/  @P2 LOP3.LUT R6, R6, 0x2000, RZ, 0xfc, !PT ;  /* 0x0000200006062812 */ /* 0x000fc600078efcff */
[----:B------:R0:W-:Y:S01]  /*255e0*/  @!P5 STG.E.U8 desc[UR50][R2.64+0x30], R4 ;  /* 0x000030040200d986 */ /* 0x0001e2000c101132 */
[----:B------:R-:W-:Y:S02]  /*255f0*/  ISETP.LT.OR P5, PT, R0, 0x32, !P4 ;  /* 0x000000320000780c */ /* 0x000fe400067a1670 */
[----:B------:R-:W-:-:S11]  /*25600*/  LOP3.LUT R6, R6, 0xffffbfff, RZ, 0xc0, !PT ;  /* 0xffffbfff06067812 */ /* 0x000fd600078ec0ff */
[----:B0-----:R-:W-:Y:S02]  /*25610*/  @!P5 IMAD R4, R182, R17, RZ ;  /* 0x00000011b604d224 */ /* 0x001fe400078e02ff */
[----:B------:R-:W-:-:S03]  /*25620*/  IMAD.U32 R182, RZ, RZ, UR45 ;  /* 0x0000002dffb67e24 */ /* 0x000fc6000f8e00ff */
[----:B------:R0:W-:Y:S01]  /*25630*/  @!P5 STG.E.U8 desc[UR50][R2.64+0x31], R4 ;  /* 0x000031040200d986 */ /* 0x0001e2000c101132 */
[----:B------:R-:W-:-:S13]  /*25640*/  ISETP.LT.OR P5, PT, R0, 0x31, !P0 ;  /* 0x000000310000780c */ /* 0x000fda00047a1670 */
[----:B0-----:R-:W-:Y:S01]  /*25650*/  @!P5 IADD3 R4, P6, R2, UR45, RZ ;  /* 0x0000002d0204dc10 */ /* 0x001fe2000ffde0ff */
[----:B------:R-:W-:-:S03]  /*25660*/  @!P5 IMAD R10, R181, R17, RZ ;  /* 0x00000011b50ad224 */ /* 0x000fc600078e02ff */
[----:B------:R-:W-:-:S05]  /*25670*/  @!P5 IADD3.X R5, R3, UR44, RZ, P6, !PT ;  /* 0x0000002c0305dc10 */ /* 0x000fca000b7fe4ff */
[----:B------:R0:W-:Y:S01]  /*25680*/  @!P5 STG.E.U8 desc[UR50][R4.64+0x30], R10 ;  /* 0x0000300a0400d986 */ /* 0x0001e2000c101132 */
[----:B------:R-:W-:Y:S01]  /*25690*/  @!P2 IADD3 R182, P5, P6, R182, UR43, R2 ;  /* 0x0000002bb6b6ac10 */ /* 0x000fe2000febe002 */
[----:B0-----:R-:W-:-:S05]  /*256a0*/  IMAD.U32 R4, RZ, RZ, UR44 ;  /* 0x0000002cff047e24 */ /* 0x001fca000f8e00ff */
[----:B------:R-:W-:Y:S02]  /*256b0*/  @!P2 IADD3.X R183, R4, UR42, R3, P5, P6 ;  /* 0x0000002a04b7ac10 */ /* 0x000fe4000afec403 */
[C---:B------:R-:W-:Y:S02]  /*256c0*/  ISETP.LT.OR P5, PT, R0.reuse, 0x32, !P0 ;  /* 0x000000320000780c */ /* 0x040fe400047a1670 */
[----:B------:R-:W-:-:S11]  /*256d0*/  ISETP.LT.OR P2, PT, R0, 0x3a, !P3 ;  /* 0x0000003a0000780c */ /* 0x000fd60005f41670 */
[----:B------:R-:W-:Y:S01]  /*256e0*/  @!P5 IADD3 R4, P6, R2, UR45, RZ ;  /* 0x0000002d0204dc10 */ /* 0x000fe2000ffde0ff */
[----:B------:R-:W-:Y:S01]  /*256f0*/  @!P5 IMAD R10, R180, R17, RZ ;  /* 0x00000011b40ad224 */ /* 0x000fe200078e02ff */
[----:B------:R-:W-:Y:S01]  /*25700*/  @P2 LOP3.LUT R6, R6, 0x4000, RZ, 0xfc, !PT ;  /* 0x0000400006062812 */ /* 0x000fe200078efcff */
[----:B------:R-:W-:Y:S01]  /*25710*/  IMAD.U32 R180, RZ, RZ, UR45 ;  /* 0x0000002dffb47e24 */ /* 0x000fe2000f8e00ff */
[----:B------:R-:W-:Y:S02]  /*25720*/  @!P5 IADD3.X R5, R3, UR44, RZ, P6, !PT ;  /* 0x0000002c0305dc10 */ /* 0x000fe4000b7fe4ff */
[----:B------:R-:W-:-:S03]  /*25730*/  LOP3.LUT R6, R6, 0xffff7fff, RZ, 0xc0, !PT ;  /* 0xffff7fff06067812 */ /* 0x000fc600078ec0ff */
[----:B------:R0:W-:Y:S01]  /*25740*/  @!P5 STG.E.U8 desc[UR50][R4.64+0x31], R10 ;  /* 0x0000310a0400d986 */ /* 0x0001e2000c101132 */
[----:B------:R-:W-:Y:S01]  /*25750*/  @!P2 IADD3 R180, P5, P6, R180, UR43, R2 ;  /* 0x0000002bb4b4ac10 */ /* 0x000fe2000febe002 */
[----:B0-----:R-:W-:-:S05]  /*25760*/  IMAD.U32 R4, RZ, RZ, UR44 ;  /* 0x0000002cff047e24 */ /* 0x001fca000f8e00ff */
[----:B------:R-:W-:Y:S02]  /*25770*/  @!P2 IADD3.X R181, R4, UR42, R3, P5, P6 ;  /* 0x0000002a04b5ac10 */ /* 0x000fe4000afec403 */
[C---:B------:R-:W-:Y:S02]  /*25780*/  ISETP.LT.OR P5, PT, R0.reuse, 0x39, !P4 ;  /* 0x000000390000780c */ /* 0x040fe400067a1670 */
[----:B------:R-:W-:-:S11]  /*25790*/  ISETP.LT.OR P2, PT, R0, 0x41, !P3 ;  /* 0x000000410000780c */ /* 0x000fd60005f41670 */
[----:B------:R-:W-:Y:S02]  /*257a0*/  @!P5 IMAD R4, R179, R17, RZ ;  /* 0x00000011b304d224 */ /* 0x000fe400078e02ff */
        /* <DEDUP_REMOVED lines=209> */
[----:B--2---:R-:W-:Y:S02]  /*264c0*/  @!P5 IMAD R4, R54, R17, RZ ;  /* 0x000000113604d224 */ /* 0x004fe400078e02ff */
[----:B------:R-:W-:-:S03]  /*264d0*/  @P2 LOP3.LUT R9, R9, 0x10, RZ, 0xfc, !PT ;  /* 0x0000001009092812 */ /* 0x000fc600078efcff */
[----:B------:R0:W-:Y:S01]  /*264e0*/  @!P5 STG.E.U8 desc[UR50][R2.64+0x70], R4 ;  /* 0x000070040200d986 */ /* 0x0001e2000c101132 */
[----:B------:R-:W-:Y:S02]  /*264f0*/  ISETP.LT.OR P5, PT, R0, 0x72, !P4 ;  /* 0x000000720000780c */ /* 0x000fe400067a1670 */
[----:B------:R-:W-:-:S11]  /*26500*/  LOP3.LUT R9, R9, 0xffffffdf, RZ, 0xc0, !PT ;  /* 0xffffffdf09097812 */ /* 0x000fd600078ec0ff */
[----:B0-----:R-:W-:-:S05]  /*26510*/  @!P5 IMAD R4, R21, R17, RZ ;  /* 0x000000111504d224 */ /* 0x001fca00078e02ff */
[----:B------:R0:W-:Y:S01]  /*26520*/  @!P5 STG.E.U8 desc[UR50][R2.64+0x71], R4 ;  /* 0x000071040200d986 */ /* 0x0001e2000c101132 */
[----:B------:R-:W-:-:S13]  /*26530*/  ISETP.LT.OR P5, PT, R0, 0x71, !P0 ;  /* 0x000000710000780c */ /* 0x000fda00047a1670 */
[----:B0-----:R-:W-:Y:S01]  /*26540*/  @!P5 IADD3 R4, P6, R2, UR45, RZ ;  /* 0x0000002d0204dc10 */ /* 0x001fe2000ffde0ff */
[----:B------:R-:W-:Y:S02]  /*26550*/  @!P5 IMAD R10, R20, R17, RZ ;  /* 0x00000011140ad224 */ /* 0x000fe400078e02ff */
[----:B------:R-:W-:Y:S01]  /*26560*/  IMAD.U32 R20, RZ, RZ, UR45 ;  /* 0x0000002dff147e24 */ /* 0x000fe2000f8e00ff */
        /* <DEDUP_REMOVED lines=8> */
[----:B---3--:R-:W-:Y:S01]  /*265f0*/  @!P5 IMAD R10, R55, R17, RZ ;  /* 0x00000011370ad224 */ /* 0x008fe200078e02ff */
[----:B------:R-:W-:Y:S02]  /*26600*/  @P2 LOP3.LUT R9, R9, 0x20, RZ, 0xfc, !PT ;  /* 0x0000002009092812 */ /* 0x000fe400078efcff */
[----:B------:R-:W-:Y:S02]  /*26610*/  @!P5 IADD3.X R5, R3, UR44, RZ, P6, !PT ;  /* 0x0000002c0305dc10 */ /* 0x000fe4000b7fe4ff */
[----:B------:R-:W-:-:S03]  /*26620*/  LOP3.LUT R9, R9, 0xfffffffb, RZ, 0xc0, !PT ;  /* 0xfffffffb09097812 */ /* 0x000fc600078ec0ff */
[----:B------:R0:W-:Y:S02]  /*26630*/  @!P5 STG.E.U8 desc[UR50][R4.64+0x71], R10 ;  /* 0x0000710a0400d986 */ /* 0x0001e4000c101132 */
[----:B0-----:R-:W-:Y:S02]  /*26640*/  IMAD.U32 R4, RZ, RZ, UR45 ;  /* 0x0000002dff047e24 */ /* 0x001fe4000f8e00ff */
[----:B------:R-:W-:-:S03]  /*26650*/  IMAD.U32 R5, RZ, RZ, UR44 ;  /* 0x0000002cff057e24 */ /* 0x000fc6000f8e00ff */
[----:B------:R-:W-:-:S04]  /*26660*/  @!P2 IADD3 R54, P5, P6, R4, UR43, R2 ;  /* 0x0000002b0436ac10 */ /* 0x000fc8000febe002 */
[----:B------:R-:W-:Y:S02]  /*26670*/  @!P2 IADD3.X R55, R5, UR42, R3, P5, P6 ;  /* 0x0000002a0537ac10 */ /* 0x000fe4000afec403 */
[C---:B------:R-:W-:Y:S02]  /*26680*/  ISETP.LT.OR P5, PT, R0.reuse, 0x79, !P4 ;  /* 0x000000790000780c */ /* 0x040fe400067a1670 */
[----:B------:R-:W-:-:S11]  /*26690*/  ISETP.LT.OR P2, PT, R0, 0x81, !P3 ;  /* 0x000000810000780c */ /* 0x000fd60005f41670 */
[----:B----4-:R-:W-:Y:S02]  /*266a0*/  @!P5 IMAD R4, R58, R17, RZ ;  /* 0x000000113a04d224 */ /* 0x010fe400078e02ff */
[----:B------:R-:W-:-:S03]  /*266b0*/  @P2 LOP3.LUT R9, R9, 0x4, RZ, 0xfc, !PT ;  /* 0x0000000409092812 */ /* 0x000fc600078efcff */
[----:B------:R0:W-:Y:S01]  /*266c0*/  @!P5 STG.E.U8 desc[UR50][R2.64+0x78], R4 ;  /* 0x000078040200d986 */ /* 0x0001e2000c101132 */
[----:B------:R-:W-:-:S13]  /*266d0*/  ISETP.LT.OR P5, PT, R0, 0x7a, !P4 ;  /* 0x0000007a0000780c */ /* 0x000fda00067a1670 */
[----:B0-----:R-:W-:-:S05]  /*266e0*/  @!P5 IMAD R4, R56, R17, RZ ;  /* 0x000000113804d224 */ /* 0x001fca00078e02ff */
[----:B------:R0:W-:Y:S01]  /*266f0*/  @!P5 STG.E.U8 desc[UR50][R2.64+0x79], R4 ;  /* 0x000079040200d986 */ /* 0x0001e2000c101132 */
[----:B------:R-:W-:-:S13]  /*26700*/  ISETP.LT.OR P5, PT, R0, 0x79, !P0 ;  /* 0x000000790000780c */ /* 0x000fda00047a1670 */
[----:B0-----:R-:W-:Y:S01]  /*26710*/  @!P5 IADD3 R4, P6, R2, UR45, RZ ;  /* 0x0000002d0204dc10 */ /* 0x001fe2000ffde0ff */
[----:B------:R-:W-:-:S03]  /*26720*/  @!P5 IMAD R10, R57, R17, RZ ;  /* 0x00000011390ad224 */ /* 0x000fc600078e02ff */
[----:B------:R-:W-:-:S05]  /*26730*/  @!P5 IADD3.X R5, R3, UR44, RZ, P6, !PT ;  /* 0x0000002c0305dc10 */ /* 0x000fca000b7fe4ff */
[----:B------:R0:W-:Y:S02]  /*26740*/  @!P5 STG.E.U8 desc[UR50][R4.64+0x78], R10 ;  /* 0x0000780a0400d986 */ /* 0x0001e4000c101132 */
[----:B0-----:R-:W-:Y:S02]  /*26750*/  IMAD.U32 R4, RZ, RZ, UR45 ;  /* 0x0000002dff047e24 */ /* 0x001fe4000f8e00ff */
[----:B------:R-:W-:-:S03]  /*26760*/  IMAD.U32 R5, RZ, RZ, UR44 ;  /* 0x0000002cff057e24 */ /* 0x000fc6000f8e00ff */
[----:B------:R-:W-:-:S04]  /*26770*/  @!P2 IADD3 R56, P5, P6, R4, UR43, R2 ;  /* 0x0000002b0438ac10 */ /* 0x000fc8000febe002 */
[----:B------:R-:W-:Y:S02]  /*26780*/  @!P2 IADD3.X R57, R5, UR42, R3, P5, P6 ;  /* 0x0000002a0539ac10 */ /* 0x000fe4000afec403 */
[C---:B------:R-:W-:Y:S02]  /*26790*/  ISETP.LT.OR P5, PT, R0.reuse, 0x7a, !P0 ;  /* 0x0000007a0000780c */ /* 0x040fe400047a1670 */
[----:B------:R-:W-:-:S11]  /*267a0*/  ISETP.LT.OR P2, PT, R0, 0x82, !P3 ;  /* 0x000000820000780c */ /* 0x000fd60005f41670 */
[----:B------:R-:W-:Y:S01]  /*267b0*/  @!P5 IADD3 R4, P6, R2, UR45, RZ ;  /* 0x0000002d0204dc10 */ /* 0x000fe2000ffde0ff */
[----:B------:R-:W-:Y:S01]  /*267c0*/  @!P5 IMAD R10, R59, R17, RZ ;  /* 0x000000113b0ad224 */ /* 0x000fe200078e02ff */
        /* <DEDUP_REMOVED lines=457> */
[----:B------:R-:W-:-:S05]  /*28460*/  @!P5 IMAD R4, R206, R17, RZ ;  /* 0x00000011ce04d224 */ /* 0x000fca00078e02ff */
[----:B------:R0:W-:Y:S02]  /*28470*/  @!P5 STG.E.U8 desc[UR50][R2.64+0xf8], R4 ;  /* 0x0000f8040200d986 */ /* 0x0001e4000c101132 */
[----:B0-----:R-:W-:-:S05]  /*28480*/  @!P4 IMAD R4, R153, R17, RZ ;  /* 0x000000119904c224 */ /* 0x001fca00078e02ff */
[----:B------:R0:W-:Y:S01]  /*28490*/  @!P4 STG.E.U8 desc[UR50][R2.64+0xf9], R4 ;  /* 0x0000f9040200c986 */ /* 0x0001e2000c101132 */
[C---:B------:R-:W-:Y:S02]  /*284a0*/  ISETP.LT.OR P4, PT, R0.reuse, 0xf9, !P0 ;  /* 0x000000f90000780c */ /* 0x040fe40004781670 */
[----:B------:R-:W-:-:S11]  /*284b0*/  ISETP.LT.OR P0, PT, R0, 0xfa, !P0 ;  /* 0x000000fa0000780c */ /* 0x000fd60004701670 */
[----:B0-----:R-:W-:Y:S01]  /*284c0*/  @!P4 IADD3 R4, P5, R2, UR45, RZ ;  /* 0x0000002d0204cc10 */ /* 0x001fe2000ffbe0ff */
[----:B------:R-:W-:-:S03]  /*284d0*/  @!P4 IMAD R10, R15, R17, RZ ;  /* 0x000000110f0ac224 */ /* 0x000fc600078e02ff */
[----:B------:R-:W-:-:S05]  /*284e0*/  @!P4 IADD3.X R5, R3, UR44, RZ, P5, !PT ;  /* 0x0000002c0305cc10 */ /* 0x000fca000affe4ff */
[----:B------:R0:W-:Y:S02]  /*284f0*/  @!P4 STG.E.U8 desc[UR50][R4.64+0xf8], R10 ;  /* 0x0000f80a0400c986 */ /* 0x0001e4000c101132 */
[----:B0-----:R-:W-:Y:S01]  /*28500*/  @!P0 IMAD R10, R11, R17, RZ ;  /* 0x000000110b0a8224 */ /* 0x001fe200078e02ff */
[----:B------:R-:W-:Y:S01]  /*28510*/  @!P0 IADD3 R4, P4, R2, UR45, RZ ;  /* 0x0000002d02048c10 */ /* 0x000fe2000ff9e0ff */
[----:B------:R-:W2:Y:S03]  /*28520*/  LDL.LU R11, [R1+0x204] ;  /* 0x00020400010b7983 */ /* 0x000ea60000300800 */
[----:B------:R-:W-:Y:S01]  /*28530*/  @!P0 IADD3.X R5, R3, UR44, RZ, P4, !PT ;  /* 0x0000002c03058c10 */ /* 0x000fe2000a7fe4ff */
        /* <DEDUP_REMOVED lines=9> */
[----:B------:R-:W-:-:S03]  /*285d0*/  ISETP.GE.AND P5, PT, R14, 0x81, PT ;  /* 0x000000810e00780c */ /* 0x000fc60003fa6270 */
[----:B------:R0:W-:Y:S04]  /*285e0*/  @!P0 STG.E.U8 desc[UR50][R4.64+0xf9], R10 ;  /* 0x0000f90a04008986 */ /* 0x0001e8000c101132 */
[----:B------:R-:W4:Y:S04]  /*285f0*/  LDL.LU R229, [R1+0x22c] ;  /* 0x00022c0001e57983 */ /* 0x000f280000300800 */
[----:B------:R-:W4:Y:S01]  /*28600*/  LDL.LU R228, [R1+0x230] ;  /* 0x0002300001e47983 */ /* 0x000f220000300800 */
[----:B0-----:R-:W-:-:S03]  /*28610*/  IADD3 R4, P0, R2, UR43, RZ ;  /* 0x0000002b02047c10 */ /* 0x001fc6000ff1e0ff */
[----:B------:R-:W4:Y:S01]  /*28620*/  LDL.LU R227, [R1+0x234] ;  /* 0x0002340001e37983 */ /* 0x000f220000300800 */
[----:B------:R-:W-:-:S03]  /*28630*/  IADD3.X R5, R3, UR42, RZ, P0, !PT ;  /* 0x0000002a03057c10 */ /* 0x000fc600087fe4ff */
[----:B------:R-:W4:Y:S01]  /*28640*/  LDL.LU R226, [R1+0x238] ;  /* 0x0002380001e27983 */ /* 0x000f220000300800 */
[----:B------:R-:W-:Y:S02]  /*28650*/  ISETP.LT.OR P0, PT, R0, 0x1, !P5 ;  /* 0x000000010000780c */ /* 0x000fe40006f01670 */
[----:B------:R-:W-:Y:S01]  /*28660*/  LOP3.LUT R7, R7, 0xf7ffffff, RZ, 0xc0, !PT ;  /* 0xf7ffffff07077812 */ /* 0x000fe200078ec0ff */
[----:B------:R-:W4:Y:S04]  /*28670*/  LDL.LU R225, [R1+0x23c] ;  /* 0x00023c0001e17983 */ /* 0x000f280000300800 */
[----:B------:R-:W4:Y:S04]  /*28680*/  LDL.LU R224, [R1+0x240] ;  /* 0x0002400001e07983 */ /* 0x000f280000300800 */
[----:B------:R-:W4:Y:S02]  /*28690*/  LDL.LU R223, [R1+0x244] ;  /* 0x0002440001df7983 */ /* 0x000f240000300800 */
[----:B------:R-:W-:-:S02]  /*286a0*/  @!P0 IMAD R10, R121, R17, RZ ;  /* 0x00000011790a8224 */ /* 0x000fc400078e02ff */
[----:B------:R-:W4:Y:S04]  /*286b0*/  LDL.LU R222, [R1+0x248] ;  /* 0x0002480001de7983 */ /* 0x000f280000300800 */
[----:B------:R2:W-:Y:S01]  /*286c0*/  @!P0 STG.E.U8 desc[UR50][R4.64], R10 ;  /* 0x0000000a04008986 */ /* 0x0005e2000c101132 */
[----:B------:R-:W-:-:S03]  /*286d0*/  ISETP.LT.OR P0, PT, R0, 0x2, !P5 ;  /* 0x000000020000780c */ /* 0x000fc60006f01670 */
        /* <DEDUP_REMOVED lines=12> */
[----:B------:R-:W-:-:S03]  /*287a0*/  IMAD.U32 R236, RZ, RZ, UR45 ;  /* 0x0000002dffec7e24 */ /* 0x000fc6000f8e00ff */
[----:B------:R-:W4:Y:S04]  /*287b0*/  LDL.LU R209, [R1+0x27c] ;  /* 0x00027c0001d17983 */ /* 0x000f280000300800 */
[----:B------:R-:W4:Y:S04]  /*287c0*/  LDL.LU R208, [R1+0x280] ;  /* 0x0002800001d07983 */ /* 0x000f280000300800 */
[----:B------:R-:W4:Y:S04]  /*287d0*/  LDL.LU R207, [R1+0x284] ;  /* 0x0002840001cf7983 */ /* 0x000f280000300800 */
[----:B------:R-:W4:Y:S04]  /*287e0*/  LDL.LU R206, [R1+0x288] ;  /* 0x0002880001ce7983 */ /* 0x000f280000300800 */
[----:B------:R-:W4:Y:S01]  /*287f0*/  LDL.LU R153, [R1+0x30c] ;  /* 0x00030c0001997983 */ /* 0x000f220000300800 */
[----:B--2---:R-:W-:-:S05]  /*28800*/  @!P0 IMAD R10, R11, R17, RZ ;  /* 0x000000110b0a8224 */ /* 0x004fca00078e02ff */
[----:B------:R0:W-:Y:S01]  /*28810*/  @!P0 STG.E.U8 desc[UR50][R4.64+0x1], R10 ;  /* 0x0000010a04008986 */ /* 0x0001e2000c101132 */
[----:B------:R-:W-:-:S13]  /*28820*/  ISETP.LT.OR P0, PT, R0, 0x1, !P3 ;  /* 0x000000010000780c */ /* 0x000fda0005f01670 */
[----:B0-----:R-:W-:Y:S01]  /*28830*/  @!P0 IADD3 R10, P4, R4, UR45, RZ ;  /* 0x0000002d040a8c10 */ /* 0x001fe2000ff9e0ff */
[----:B---3--:R-:W-:-:S03]  /*28840*/  @!P0 IMAD R15, R15, R17, RZ ;  /* 0x000000110f0f8224 */ /* 0x008fc600078e02ff */
[----:B------:R-:W-:-:S05]  /*28850*/  @!P0 IADD3.X R11, R5, UR44, RZ, P4, !PT ;  /* 0x0000002c050b8c10 */ /* 0x000fca000a7fe4ff */
[----:B------:R0:W-:Y:S01]  /*28860*/  @!P0 STG.E.U8 desc[UR50][R10.64], R15 ;  /* 0x0000000f0a008986 */ /* 0x0001e2000c101132 */
[----:B------:R-:W-:-:S04]  /*28870*/  ISETP.GE.AND P0, PT, R14, 0x109, PT ;  /* 0x000001090e00780c */ /* 0x000fc80003f06270 */
[----:B------:R-:W-:Y:S01]  /*28880*/  ISETP.LT.OR P2, PT, R0, 0x9, !P0 ;  /* 0x000000090000780c */ /* 0x000fe20004741670 */
[----:B0-----:R-:W-:Y:S02]  /*28890*/  IMAD.U32 R10, RZ, RZ, UR45 ;  /* 0x0000002dff0a7e24 */ /* 0x001fe4000f8e00ff */
[----:B------:R-:W-:-:S10]  /*288a0*/  IMAD.U32 R11, RZ, RZ, UR44 ;  /* 0x0000002cff0b7e24 */ /* 0x000fd4000f8e00ff */
[----:B------:R-:W-:Y:S02]  /*288b0*/  @!P2 IADD3 R120, P4, P6, R10, UR47, R2 ;  /* 0x0000002f0a78ac10 */ /* 0x000fe4000fe9e002 */
[----:B------:R-:W-:Y:S02]  /*288c0*/  @P2 LOP3.LUT R7, R7, 0x8000000, RZ, 0xfc, !PT ;  /* 0x0800000007072812 */ /* 0x000fe400078efcff */
[----:B------:R-:W-:Y:S02]  /*288d0*/  @!P2 IADD3.X R121, R11, UR46, R3, P4, P6 ;  /* 0x0000002e0b79ac10 */ /* 0x000fe4000a7ec403 */
[C---:B------:R-:W-:Y:S02]  /*288e0*/  ISETP.LT.OR P2, PT, R0.reuse, 0xa, !P0 ;  /* 0x0000000a0000780c */ /* 0x040fe40004741670 */
[----:B------:R-:W-:-:S11]  /*288f0*/  ISETP.LT.OR P3, PT, R0, 0x2, !P3 ;  /* 0x000000020000780c */ /* 0x000fd60005f61670 */
[----:B------:R-:W-:-:S04]  /*28900*/  @!P2 IADD3 R122, P4, P6, R10, UR47, R2 ;  /* 0x0000002f0a7aac10 */ /* 0x000fc8000fe9e002 */
[----:B------:R-:W-:Y:S02]  /*28910*/  @!P2 IADD3.X R123, R11, UR46, R3, P4, P6 ;  /* 0x0000002e0b7bac10 */ /* 0x000fe4000a7ec403 */
[----:B------:R-:W-:Y:S02]  /*28920*/  @!P3 IADD3 R10, P4, R4, UR45, RZ ;  /* 0x0000002d040abc10 */ /* 0x000fe4000ff9e0ff */
[----:B------:R-:W-:Y:S01]  /*28930*/  ISETP.LT.OR P6, PT, R0, 0x11, !P0 ;  /* 0x000000110000780c */ /* 0x000fe200047c1670 */
[----:B----4-:R-:W-:Y:S01]  /*28940*/  @!P3 IMAD R15, R125, R17, RZ ;  /* 0x000000117d0fb224 */ /* 0x010fe200078e02ff */
[----:B------:R-:W-:-:S05]  /*28950*/  @!P3 IADD3.X R11, R5, UR44, RZ, P4, !PT ;  /* 0x0000002c050bbc10 */ /* 0x000fca000a7fe4ff */
[----:B------:R0:W-:Y:S01]  /*28960*/  @!P3 STG.E.U8 desc[UR50][R10.64+0x1], R15 ;  /* 0x0000010f0a00b986 */ /* 0x0001e2000c101132 */
[----:B------:R-:W-:Y:S01]  /*28970*/  LOP3.LUT R7, R7, 0xfbffffff, RZ, 0xc0, !PT ;  /* 0xfbffffff07077812 */ /* 0x000fe200078ec0ff */
[----:B0-----:R-:W-:Y:S02]  /*28980*/  IMAD.U32 R10, RZ, RZ, UR45 ;  /* 0x0000002dff0a7e24 */ /* 0x001fe4000f8e00ff */
[----:B------:R-:W2:Y:S01]  /*28990*/  LDL.LU R15, [R1+0x308] ;  /* 0x00030800010f7983 */ /* 0x000ea20000300800 */
[----:B------:R-:W-:Y:S02]  /*289a0*/  IMAD.U32 R11, RZ, RZ, UR44 ;  /* 0x0000002cff0b7e24 */ /* 0x000fe4000f8e00ff */
[----:B------:R-:W-:-:S04]  /*289b0*/  @!P6 IADD3 R124, P3, P4, R10, UR47, R2 ;  /* 0x0000002f0a7cec10 */ /* 0x000fc8000fc7e002 */
[----:B------:R-:W-:Y:S02]  /*289c0*/  @!P6 IADD3.X R125, R11, UR46, R3, P3, P4 ;  /* 0x0000002e0b7dec10 */ /* 0x000fe40009fe8403 */
[----:B------:R-:W-:Y:S02]  /*289d0*/  ISETP.LT.OR P3, PT, R0, 0x9, !P5 ;  /* 0x000000090000780c */ /* 0x000fe40006f61670 */
[----:B------:R-:W-:-:S04]  /*289e0*/  @P2 LOP3.LUT R7, R7, 0x4000000, RZ, 0xfc, !PT ;  /* 0x0400000007072812 */ /* 0x000fc800078efcff */
[----:B------:R-:W-:-:S04]  /*289f0*/  LOP3.LUT R7, R7, 0xfdffffff, RZ, 0xc0, !PT ;  /* 0xfdffffff07077812 */ /* 0x000fc800078ec0ff */
[----:B------:R-:W-:Y:S02]  /*28a00*/  @P6 LOP3.LUT R7, R7, 0x2000000, RZ, 0xfc, !PT ;  /* 0x0200000007076812 */ /* 0x000fe400078efcff */
[----:B------:R-:W-:Y:S01]  /*28a10*/  ISETP.LT.OR P6, PT, R0, 0x12, !P0 ;  /* 0x000000120000780c */ /* 0x000fe200047c1670 */
[----:B------:R-:W-:-:S05]  /*28a20*/  @!P3 IMAD R10, R127, R17, RZ ;  /* 0x000000117f0ab224 */ /* 0x000fca00078e02ff */
[----:B------:R0:W-:Y:S02]  /*28a30*/  @!P3 STG.E.U8 desc[UR50][R4.64+0x8], R10 ;  /* 0x0000080a0400b986 */ /* 0x0001e4000c101132 */
[----:B0-----:R-:W-:-:S05]  /*28a40*/  IMAD.U32 R10, RZ, RZ, UR45 ;  /* 0x0000002dff0a7e24 */ /* 0x001fca000f8e00ff */
[----:B------:R-:W-:-:S04]  /*28a50*/  @!P6 IADD3 R126, P3, P4, R10, UR47, R2 ;  /* 0x0000002f0a7eec10 */ /* 0x000fc8000fc7e002 */
[----:B------:R-:W-:Y:S02]  /*28a60*/  @!P6 IADD3.X R127, R11, UR46, R3, P3, P4 ;  /* 0x0000002e0b7fec10 */ /* 0x000fe40009fe8403 */
[C---:B------:R-:W-:Y:S02]  /*28a70*/  ISETP.LT.OR P3, PT, R0.reuse, 0xa, !P5 ;  /* 0x0000000a0000780c */ /* 0x040fe40006f61670 */
[----:B------:R-:W-:Y:S02]  /*28a80*/  LOP3.LUT P2, RZ, R9, 0x400, RZ, 0xc0, !PT ;  /* 0x0000040009ff7812 */ /* 0x000fe4000784c0ff */
[----:B------:R-:W-:-:S09]  /*28a90*/  ISETP.LT.OR P4, PT, R0, 0x19, !P0 ;  /* 0x000000190000780c */ /* 0x000fd20004781670 */
[----:B------:R-:W-:Y:S01]  /*28aa0*/  @!P3 IMAD R10, R235, R17, RZ ;  /* 0x00000011eb0ab224 */ /* 0x000fe200078e02ff */
[----:B------:R-:W-:-:S04]  /*28ab0*/  LOP3.LUT R7, R7, 0xfeffffff, RZ, 0xc0, !PT ;  /* 0xfeffffff07077812 */ /* 0x000fc800078ec0ff */
[----:B------:R0:W-:Y:S01]  /*28ac0*/  @!P3 STG.E.U8 desc[UR50][R4.64+0x9], R10 ;  /* 0x0000090a0400b986 */ /* 0x0001e2000c101132 */
[----:B------:R-:W-:Y:S01]  /*28ad0*/  @P6 LOP3.LUT R7, R7, 0x1000000, RZ, 0xfc, !PT ;  /* 0x0100000007076812 */ /* 0x000fe200078efcff */
[----:B0-----:R-:W-:-:S05]  /*28ae0*/  @!P2 IMAD R10, R234, R17, RZ ;  /* 0x00000011ea0aa224 */ /* 0x001fca00078e02ff */
[----:B------:R0:W-:Y:S01]  /*28af0*/  @!P2 STG.E.U8 desc[UR50][R12.64+0x8], R10 ;  /* 0x0000080a0c00a986 */ /* 0x0001e2000c101132 */
[----:B------:R-:W-:Y:S01]  /*28b00*/  LOP3.LUT R7, R7, 0xff7fffff, RZ, 0xc0, !PT ;  /* 0xff7fffff07077812 */ /* 0x000fe200078ec0ff */
[----:B0-----:R-:W-:-:S03]  /*28b10*/  IMAD.U32 R10, RZ, RZ, UR45 ;  /* 0x0000002dff0a7e24 */ /* 0x001fc6000f8e00ff */
[----:B------:R-:W-:Y:S02]  /*28b20*/  @P4 LOP3.LUT R7, R7, 0x800000, RZ, 0xfc, !PT ;  /* 0x0080000007074812 */ /* 0x000fe400078efcff */
[----:B------:R-:W-:Y:S01]  /*28b30*/  LOP3.LUT P6, RZ, R6, 0x1, RZ, 0xc0, !PT ;  /* 0x0000000106ff7812 */ /* 0x000fe200078cc0ff */
[----:B------:R-:W-:Y:S01]  /*28b40*/  IMAD.U32 R234, RZ, RZ, UR45 ;  /* 0x0000002dffea7e24 */ /* 0x000fe2000f8e00ff */
[----:B------:R-:W-:Y:S01]  /*28b50*/  @!P4 IADD3 R128, P2, P3, R10, UR47, R2 ;  /* 0x0000002f0a80cc10 */ /* 0x000fe2000fb5e002 */
[----:B------:R-:W3:Y:S03]  /*28b60*/  LDL.LU R12, [R1+0x2f4] ;  /* 0x0002f400010c7983 */ /* 0x000ee60000300800 */
[----:B------:R-:W-:Y:S01]  /*28b70*/  @!P4 IADD3.X R129, R11, UR46, R3, P2, P3 ;  /* 0x0000002e0b81cc10 */ /* 0x000fe200097e6403 */
[----:B------:R-:W4:Y:S01]  /*28b80*/  LDL.LU R13, [R1+0x2f8] ;  /* 0x0002f800010d7983 */ /* 0x000f220000300800 */
[----:B------:R-:W-:-:S13]  /*28b90*/  ISETP.LT.OR P4, PT, R0, 0x1a, !P0 ;  /* 0x0000001a0000780c */ /* 0x000fda0004781670 */
[----:B------:R-:W-:Y:S01]  /*28ba0*/  @!P4 IADD3 R130, P2, P3, R10, UR47, R2 ;  /* 0x0000002f0a82cc10 */ /* 0x000fe2000fb5e002 */
[----:B------:R-:W-:-:S03]  /*28bb0*/  @!P1 IMAD R10, R233, R17, RZ ;  /* 0x00000011e90a9224 */ /* 0x000fc600078e02ff */
[----:B------:R-:W-:Y:S02]  /*28bc0*/  @!P4 IADD3.X R131, R11, UR46, R3, P2, P3 ;  /* 0x0000002e0b83cc10 */ /* 0x000fe400097e6403 */
[----:B------:R-:W-:Y:S01]  /*28bd0*/  ISETP.LT.OR P3, PT, R0, 0x21, !P0 ;  /* 0x000000210000780c */ /* 0x000fe20004761670 */
[----:B------:R0:W-:Y:S02]  /*28be0*/  @!P1 STG.E.U8 desc[UR50][R204.64+0x9], R10 ;  /* 0x0000090acc009986 */ /* 0x0001e4000c101132 */
[----:B0-----:R-:W-:-:S10]  /*28bf0*/  IMAD.U32 R10, RZ, RZ, UR45 ;  /* 0x0000002dff0a7e24 */ /* 0x001fd4000f8e00ff */
[----:B------:R-:W-:-:S04]  /*28c00*/  @!P3 IADD3 R132, P1, P2, R10, UR47, R2 ;  /* 0x0000002f0a84bc10 */ /* 0x000fc8000fa3e002 */
[----:B------:R-:W-:Y:S02]  /*28c10*/  @!P3 IADD3.X R133, R11, UR46, R3, P1, P2 ;  /* 0x0000002e0b85bc10 */ /* 0x000fe40008fe4403 */
[----:B------:R-:W-:Y:S02]  /*28c20*/  ISETP.LT.OR P1, PT, R0, 0x11, !P5 ;  /* 0x000000110000780c */ /* 0x000fe40006f21670 */
[----:B------:R-:W-:-:S04]  /*28c30*/  LOP3.LUT R7, R7, 0xffbfffff, RZ, 0xc0, !PT ;  /* 0xffbfffff07077812 */ /* 0x000fc800078ec0ff */
[----:B------:R-:W-:Y:S02]  /*28c40*/  @P3 LOP3.LUT R7, R7, 0x400000, RZ, 0xfc, !PT ;  /* 0x0040000007073812 */ /* 0x000fe400078efcff */
[----:B------:R-:W-:-:S05]  /*28c50*/  ISETP.LT.OR P3, PT, R0, 0x22, !P0 ;  /* 0x000000220000780c */ /* 0x000fca0004761670 */
[----:B------:R-:W-:-:S05]  /*28c60*/  @!P1 IMAD R10, R232, R17, RZ ;  /* 0x00000011e80a9224 */ /* 0x000fca00078e02ff */
[----:B------:R0:W-:Y:S02]  /*28c70*/  @!P1 STG.E.U8 desc[UR50][R4.64+0x10], R10 ;  /* 0x0000100a04009986 */ /* 0x0001e4000c101132 */
[----:B0-----:R-:W-:-:S05]  /*28c80*/  IMAD.U32 R10, RZ, RZ, UR45 ;  /* 0x0000002dff0a7e24 */ /* 0x001fca000f8e00ff */
[----:B------:R-:W-:-:S04]  /*28c90*/  @!P3 IADD3 R134, P1, P2, R10, UR47, R2 ;  /* 0x0000002f0a86bc10 */ /* 0x000fc8000fa3e002 */
[----:B------:R-:W-:Y:S02]  /*28ca0*/  @!P3 IADD3.X R135, R11, UR46, R3, P1, P2 ;  /* 0x0000002e0b87bc10 */ /* 0x000fe40008fe4403 */
[----:B------:R-:W-:Y:S02]  /*28cb0*/  ISETP.LT.OR P1, PT, R0, 0x12, !P5 ;  /* 0x000000120000780c */ /* 0x000fe40006f21670 */
[----:B------:R-:W-:-:S04]  /*28cc0*/  LOP3.LUT R6, R6, 0xfffffff7, RZ, 0xc0, !PT ;  /* 0xfffffff706067812 */ /* 0x000fc800078ec0ff */
[----:B------:R-:W-:-:S04]  /*28cd0*/  @P4 LOP3.LUT R6, R6, 0x8, RZ, 0xfc, !PT ;  /* 0x0000000806064812 */ /* 0x000fc800078efcff */
[C---:B------:R-:W-:Y:S02]  /*28ce0*/  LOP3.LUT P4, RZ, R6.reuse, 0x2, RZ, 0xc0, !PT ;  /* 0x0000000206ff7812 */ /* 0x040fe4000788c0ff */
[----:B------:R-:W-:Y:S01]  /*28cf0*/  LOP3.LUT R6, R6, 0xffffffef, RZ, 0xc0, !PT ;  /* 0xffffffef06067812 */ /* 0x000fe200078ec0ff */
[----:B------:R-:W-:-:S03]  /*28d00*/  @!P1 IMAD R10, R231, R17, RZ ;  /* 0x00000011e70a9224 */ /* 0x000fc600078e02ff */
[----:B------:R-:W-:Y:S02]  /*28d10*/  @P3 LOP3.LUT R6, R6, 0x10, RZ, 0xfc, !PT ;  /* 0x0000001006063812 */ /* 0x000fe400078efcff */
[----:B------:R-:W-:Y:S01]  /*28d20*/  ISETP.LT.OR P3, PT, R0, 0x29, !P0 ;  /* 0x000000290000780c */ /* 0x000fe20004761670 */
[----:B------:R0:W-:Y:S01]  /*28d30*/  @!P1 STG.E.U8 desc[UR50][R4.64+0x11], R10 ;  /* 0x0000110a04009986 */ /* 0x0001e2000c101132 */
[----:B------:R-:W-:Y:S01]  /*28d40*/  LOP3.LUT R7, R7, 0xffdfffff, RZ, 0xc0, !PT ;  /* 0xffdfffff07077812 */ /* 0x000fe200078ec0ff */
[----:B0-----:R-:W-:-:S05]  /*28d50*/  @!P6 IMAD R10, R230, R17, RZ ;  /* 0x00000011e60ae224 */ /* 0x001fca00078e02ff */
[----:B------:R0:W-:Y:S05]  /*28d60*/  @!P6 STG.E.U8 desc[UR50][R202.64+0x10], R10 ;  /* 0x0000100aca00e986 */ /* 0x0001ea000c101132 */
[----:B------:R-:W-:Y:S01]  /*28d70*/  @P3 LOP3.LUT R7, R7, 0x200000, RZ, 0xfc, !PT ;  /* 0x0020000007073812 */ /* 0x000fe200078efcff */
[----:B0-----:R-:W-:Y:S01]  /*28d80*/  IMAD.U32 R10, RZ, RZ, UR45 ;  /* 0x0000002dff0a7e24 */ /* 0x001fe2000f8e00ff */
[----:B------:R-:W2:Y:S04]  /*28d90*/  LDL.LU R203, [R1+0x28c] ;  /* 0x00028c0001cb7983 */ /* 0x000ea80000300800 */
[----:B------:R-:W-:-:S04]  /*28da0*/  @!P3 IADD3 R136, P1, P2, R10, UR47, R2 ;  /* 0x0000002f0a88bc10 */ /* 0x000fc8000fa3e002 */
[----:B------:R-:W-:Y:S02]  /*28db0*/  @!P3 IADD3.X R137, R11, UR46, R3, P1, P2 ;  /* 0x0000002e0b89bc10 */ /* 0x000fe40008fe4403 */
[----:B------:R-:W-:-:S13]  /*28dc0*/  ISETP.LT.OR P3, PT, R0, 0x2a, !P0 ;  /* 0x0000002a0000780c */ /* 0x000fda0004761670 */
[----:B------:R-:W-:Y:S01]  /*28dd0*/  @!P3 IADD3 R138, P1, P2, R10, UR47, R2 ;  /* 0x0000002f0a8abc10 */ /* 0x000fe2000fa3e002 */
[----:B------:R-:W-:-:S05]  /*28de0*/  @!P4 IMAD R10, R229, R17, RZ ;  /* 0x00000011e50ac224 */ /* 0x000fca00078e02ff */
[----:B------:R0:W-:Y:S01]  /*28df0*/  @!P4 STG.E.U8 desc[UR50][R200.64+0x11], R10 ;  /* 0x0000110ac800c986 */ /* 0x0001e2000c101132 */
[----:B------:R-:W-:Y:S02]  /*28e00*/  ISETP.LT.OR P4, PT, R0, 0x31, !P0 ;  /* 0x000000310000780c */ /* 0x000fe40004781670 */
[----:B------:R-:W-:Y:S01]  /*28e10*/  @!P3 IADD3.X R139, R11, UR46, R3, P1, P2 ;  /* 0x0000002e0b8bbc10 */ /* 0x000fe20008fe4403 */
[----:B0-----:R-:W-:Y:S01]  /*28e20*/  IMAD.U32 R10, RZ, RZ, UR45 ;  /* 0x0000002dff0a7e24 */ /* 0x001fe2000f8e00ff */
[----:B------:R-:W-:Y:S01]  /*28e30*/  LOP3.LUT R7, R7, 0xffefffff, RZ, 0xc0, !PT ;  /* 0xffefffff07077812 */ /* 0x000fe200078ec0ff */
[----:B------:R-:W-:Y:S01]  /*28e40*/  IMAD.U32 R232, RZ, RZ, UR45 ;  /* 0x0000002dffe87e24 */ /* 0x000fe2000f8e00ff */
[----:B------:R-:W-:Y:S01]  /*28e50*/  LOP3.LUT P6, RZ, R6, 0x20, RZ, 0xc0, !PT ;  /* 0x0000002006ff7812 */ /* 0x000fe200078cc0ff */
[----:B------:R-:W-:-:S06]  /*28e60*/  IMAD.U32 R230, RZ, RZ, UR45 ;  /* 0x0000002dffe67e24 */ /* 0x000fcc000f8e00ff */
[----:B------:R-:W-:Y:S01]  /*28e70*/  @!P4 IADD3 R140, P1, P2, R10, UR47, R2 ;  /* 0x0000002f0a8ccc10 */ /* 0x000fe2000fa3e002 */
[----:B------:R-:W3:Y:S03]  /*28e80*/  LDL.LU R201, [R1+0x290] ;  /* 0x0002900001c97983 */ /* 0x000ee60000300800 */
        /* <DEDUP_REMOVED lines=11> */
[----:B------:R-:W-:-:S13]  /*28f40*/  ISETP.LT.OR P1, PT, R0, 0x1a, !P5 ;  /* 0x0000001a0000780c */ /* 0x000fda0006f21670 */
[----:B------:R-:W-:-:S05]  /*28f50*/  @!P1 IMAD R10, R227, R17, RZ ;  /* 0x00000011e30a9224 */ /* 0x000fca00078e02ff */
[----:B------:R0:W-:Y:S01]  /*28f60*/  @!P1 STG.E.U8 desc[UR50][R4.64+0x19], R10 ;  /* 0x0000190a04009986 */ /* 0x0001e2000c101132 */
[----:B------:R-:W-:Y:S01]  /*28f70*/  LOP3.LUT R7, R7, 0xfffbffff, RZ, 0xc0, !PT ;  /* 0xfffbffff07077812 */ /* 0x000fe200078ec0ff */
[----:B0-----:R-:W-:-:S05]  /*28f80*/  @!P6 IMAD R10, R226, R17, RZ ;  /* 0x00000011e20ae224 */ /* 0x001fca00078e02ff */
[----:B------:R0:W-:Y:S01]  /*28f90*/  @!P6 STG.E.U8 desc[UR50][R198.64+0x18], R10 ;  /* 0x0000180ac600e986 */ /* 0x0001e2000c101132 */
[----:B------:R-:W-:Y:S02]  /*28fa0*/  ISETP.LT.OR P6, PT, R0, 0x39, !P0 ;  /* 0x000000390000780c */ /* 0x000fe400047c1670 */
[----:B------:R-:W-:-:S04]  /*28fb0*/  @P4 LOP3.LUT R7, R7, 0x40000, RZ, 0xfc, !PT ;  /* 0x0004000007074812 */ /* 0x000fc800078efcff */
[----:B------:R-:W-:Y:S01]  /*28fc0*/  LOP3.LUT R7, R7, 0xfffdffff, RZ, 0xc0, !PT ;  /* 0xfffdffff07077812 */ /* 0x000fe200078ec0ff */
[----:B0-----:R-:W-:Y:S01]  /*28fd0*/  IMAD.U32 R10, RZ, RZ, UR45 ;  /* 0x0000002dff0a7e24 */ /* 0x001fe2000f8e00ff */
[----:B------:R-:W-:Y:S01]  /*28fe0*/  LOP3.LUT P3, RZ, R6, 0x40, RZ, 0xc0, !PT ;  /* 0x0000004006ff7812 */ /* 0x000fe2000786c0ff */
[----:B------:R-:W-:Y:S01]  /*28ff0*/  IMAD.U32 R228, RZ, RZ, UR45 ;  /* 0x0000002dffe47e24 */ /* 0x000fe2000f8e00ff */
[----:B------:R-:W4:Y:S03]  /*29000*/  LDL.LU R198, [R1+0x294] ;  /* 0x0002940001c67983 */ /* 0x000f260000300800 */
[----:B------:R-:W-:Y:S02]  /*29010*/  @!P6 IADD3 R144, P1, P2, R10, UR47, R2 ;  /* 0x0000002f0a90ec10 */ /* 0x000fe4000fa3e002 */
[----:B------:R-:W-:Y:S01]  /*29020*/  @P6 LOP3.LUT R7, R7, 0x20000, RZ, 0xfc, !PT ;  /* 0x0002000007076812 */ /* 0x000fe200078efcff */
[----:B------:R-:W-:Y:S01]  /*29030*/  IMAD.U32 R226, RZ, RZ, UR45 ;  /* 0x0000002dffe27e24 */ /* 0x000fe2000f8e00ff */
[----:B------:R-:W-:Y:S01]  /*29040*/  @!P6 IADD3.X R145, R11, UR46, R3, P1, P2 ;  /* 0x0000002e0b91ec10 */ /* 0x000fe20008fe4403 */
[----:B------:R-:W4:Y:S01]  /*29050*/  LDL.LU R199, [R1+0x298] ;  /* 0x0002980001c77983 */ /* 0x000f220000300800 */
[----:B------:R-:W-:-:S13]  /*29060*/  ISETP.LT.OR P6, PT, R0, 0x3a, !P0 ;  /* 0x0000003a0000780c */ /* 0x000fda00047c1670 */
[----:B------:R-:W-:Y:S01]  /*29070*/  @!P6 IADD3 R146, P1, P2, R10, UR47, R2 ;  /* 0x0000002f0a92ec10 */ /* 0x000fe2000fa3e002 */
[----:B------:R-:W-:-:S05]  /*29080*/  @!P3 IMAD R10, R225, R17, RZ ;  /* 0x00000011e10ab224 */ /* 0x000fca00078e02ff */
[----:B------:R0:W-:Y:S01]  /*29090*/  @!P3 STG.E.U8 desc[UR50][R196.64+0x19], R10 ;  /* 0x0000190ac400b986 */ /* 0x0001e2000c101132 */
[----:B------:R-:W-:Y:S02]  /*290a0*/  ISETP.LT.OR P3, PT, R0, 0x41, !P0 ;  /* 0x000000410000780c */ /* 0x000fe40004761670 */
[----:B------:R-:W-:Y:S01]  /*290b0*/  @!P6 IADD3.X R147, R11, UR46, R3, P1, P2 ;  /* 0x0000002e0b93ec10 */ /* 0x000fe20008fe4403 */
[----:B0-----:R-:W-:Y:S01]  /*290c0*/  IMAD.U32 R10, RZ, RZ, UR45 ;  /* 0x0000002dff0a7e24 */ /* 0x001fe2000f8e00ff */
[----:B------:R-:W-:-:S09]  /*290d0*/  LOP3.LUT R7, R7, 0xfffeffff, RZ, 0xc0, !PT ;  /* 0xfffeffff07077812 */ /* 0x000fd200078ec0ff */
        /* <DEDUP_REMOVED lines=12> */
[----:B------:R-:W-:Y:S02]  /*291a0*/  ISETP.LT.OR P1, PT, R0, 0x22, !P5 ;  /* 0x000000220000780c */ /* 0x000fe40006f21670 */
[----:B------:R-:W-:Y:S02]  /*291b0*/  LOP3.LUT P4, RZ, R6, 0x80, RZ, 0xc0, !PT ;  /* 0x0000008006ff7812 */ /* 0x000fe4000788c0ff */
[----:B------:R-:W-:-:S04]  /*291c0*/  LOP3.LUT R7, R7, 0xffffbfff, RZ, 0xc0, !PT ;  /* 0xffffbfff07077812 */ /* 0x000fc800078ec0ff */
[----:B------:R-:W-:-:S05]  /*291d0*/  @P3 LOP3.LUT R7, R7, 0x4000, RZ, 0xfc, !PT ;  /* 0x0000400007073812 */ /* 0x000fca00078efcff */
[----:B------:R-:W-:Y:S01]  /*291e0*/  @!P1 IMAD R10, R223, R17, RZ ;  /* 0x00000011df0a9224 */ /* 0x000fe200078e02ff */
[----:B------:R-:W-:-:S04]  /*291f0*/  ISETP.LT.OR P3, PT, R0, 0x49, !P0 ;  /* 0x000000490000780c */ /* 0x000fc80004761670 */
[----:B------:R0:W-:Y:S01]  /*29200*/  @!P1 STG.E.U8 desc[UR50][R4.64+0x21], R10 ;  /* 0x0000210a04009986 */ /* 0x0001e2000c101132 */
[----:B------:R-:W-:Y:S01]  /*29210*/  LOP3.LUT R7, R7, 0xffffdfff, RZ, 0xc0, !PT ;  /* 0xffffdfff07077812 */ /* 0x000fe200078ec0ff */
[----:B0-----:R-:W-:-:S05]  /*29220*/  @!P4 IMAD R10, R222, R17, RZ ;  /* 0x00000011de0ac224 */ /* 0x001fca00078e02ff */
[----:B------:R0:W-:Y:S02]  /*29230*/  @!P4 STG.E.U8 desc[UR50][R194.64+0x20], R10 ;  /* 0x0000200ac200c986 */ /* 0x0001e4000c101132 */
[----:B------:R-:W-:Y:S01]  /*29240*/  @P3 LOP3.LUT R7, R7, 0x2000, RZ, 0xfc, !PT ;  /* 0x0000200007073812 */ /* 0x000fe200078efcff */
[----:B0-----:R-:W-:Y:S01]  /*29250*/  IMAD.U32 R10, RZ, RZ, UR45 ;  /* 0x0000002dff0a7e24 */ /* 0x001fe2000f8e00ff */
[----:B------:R-:W-:Y:S01]  /*29260*/  LOP3.LUT P6, RZ, R6, 0x100, RZ, 0xc0, !PT ;  /* 0x0000010006ff7812 */ /* 0x000fe200078cc0ff */
[----:B------:R-:W-:Y:S01]  /*29270*/  IMAD.U32 R224, RZ, RZ, UR45 ;  /* 0x0000002dffe07e24 */ /* 0x000fe2000f8e00ff */
[----:B------:R-:W4:Y:S02]  /*29280*/  LDL.LU R195, [R1+0x29c] ;  /* 0x00029c0001c37983 */ /* 0x000f240000300800 */
[----:B------:R-:W-:-:S04]  /*29290*/  @!P3 IADD3 R18, P1, P2, R10, UR47, R2 ;  /* 0x0000002f0a12bc10 */ /* 0x000fc8000fa3e002 */
[----:B------:R-:W-:Y:S02]  /*292a0*/  @!P3 IADD3.X R19, R11, UR46, R3, P1, P2 ;  /* 0x0000002e0b13bc10 */ /* 0x000fe40008fe4403 */
[----:B------:R-:W-:Y:S01]  /*292b0*/  ISETP.LT.OR P3, PT, R0, 0x4a, !P0 ;  /* 0x0000004a0000780c */ /* 0x000fe20004761670 */
[----:B------:R-:W-:Y:S01]  /*292c0*/  IMAD.U32 R10, RZ, RZ, UR44 ;  /* 0x0000002cff0a7e24 */ /* 0x000fe2000f8e00ff */
[----:B------:R-:W-:Y:S01]  /*292d0*/  LOP3.LUT R7, R7, 0xffffefff, RZ, 0xc0, !PT ;  /* 0xffffefff07077812 */ /* 0x000fe200078ec0ff */
[----:B------:R-:W-:Y:S01]  /*292e0*/  IMAD.U32 R222, RZ, RZ, UR45 ;  /* 0x0000002dffde7e24 */ /* 0x000fe2000f8e00ff */
[----:B------:R-:W-:Y:S01]  /*292f0*/  LOP3.LUT P4, RZ, R6, 0x200, RZ, 0xc0, !PT ;  /* 0x0000020006ff7812 */ /* 0x000fe2000788c0ff */
[----:B------:R-:W4:Y:S08]  /*29300*/  LDL.LU R11, [R1+0x31c] ;  /* 0x00031c00010b7983 */ /* 0x000f300000300800 */
[----:B------:R-:W-:-:S04]  /*29310*/  @!P3 IADD3 R236, P1, P2, R236, UR47, R2 ;  /* 0x0000002fececbc10 */ /* 0x000fc8000fa3e002 */
[----:B------:R-:W-:Y:S01]  /*29320*/  @!P3 IADD3.X R237, R10, UR46, R3, P1, P2 ;  /* 0x0000002e0aedbc10 */ /* 0x000fe20008fe4403 */
[----:B------:R-:W-:-:S05]  /*29330*/  @!P6 IMAD R10, R221, R17, RZ ;  /* 0x00000011dd0ae224 */ /* 0x000fca00078e02ff */
[----:B------:R0:W-:Y:S01]  /*29340*/  @!P6 STG.E.U8 desc[UR50][R192.64+0x21], R10 ;  /* 0x0000210ac000e986 */ /* 0x0001e2000c101132 */
[----:B------:R-:W-:Y:S02]  /*29350*/  ISETP.LT.OR P6, PT, R0, 0x51, !P0 ;  /* 0x000000510000780c */ /* 0x000fe400047c1670 */
[----:B------:R-:W-:Y:S01]  /*29360*/  @P3 LOP3.LUT R7, R7, 0x1000, RZ, 0xfc, !PT ;  /* 0x0000100007073812 */ /* 0x000fe200078efcff */
[----:B0-----:R-:W-:Y:S01]  /*29370*/  IMAD.U32 R10, RZ, RZ, UR44 ;  /* 0x0000002cff0a7e24 */ /* 0x001fe2000f8e00ff */
[----:B------:R-:W4:Y:S09]  /*29380*/  LDL.LU R193, [R1+0x2a0] ;  /* 0x0002a00001c17983 */ /* 0x000f320000300800 */
[----:B------:R-:W-:-:S04]  /*29390*/  @!P6 IADD3 R234, P1, P2, R234, UR47, R2 ;  /* 0x0000002feaeaec10 */ /* 0x000fc8000fa3e002 */
[----:B------:R-:W-:Y:S02]  /*293a0*/  @!P6 IADD3.X R235, R10, UR46, R3, P1, P2 ;  /* 0x0000002e0aebec10 */ /* 0x000fe40008fe4403 */
[----:B------:R-:W-:Y:S02]  /*293b0*/  ISETP.LT.OR P1, PT, R0, 0x29, !P5 ;  /* 0x000000290000780c */ /* 0x000fe40006f21670 */
[----:B------:R-:W-:-:S04]  /*293c0*/  LOP3.LUT R7, R7, 0xfffff7ff, RZ, 0xc0, !PT ;  /* 0xfffff7ff07077812 */ /* 0x000fc800078ec0ff */
[----:B------:R-:W-:Y:S02]  /*293d0*/  @P6 LOP3.LUT R7, R7, 0x800, RZ, 0xfc, !PT ;  /* 0x0000080007076812 */ /* 0x000fe400078efcff */
[----:B------:R-:W-:-:S05]  /*293e0*/  ISETP.LT.OR P6, PT, R0, 0x52, !P0 ;  /* 0x000000520000780c */ /* 0x000fca00047c1670 */
[----:B------:R-:W-:-:S05]  /*293f0*/  @!P1 IMAD R10, R220, R17, RZ ;  /* 0x00000011dc0a9224 */ /* 0x000fca00078e02ff */
[----:B------:R0:W-:Y:S03]  /*29400*/  @!P1 STG.E.U8 desc[UR50][R4.64+0x28], R10 ;  /* 0x0000280a04009986 */ /* 0x0001e6000c101132 */
[----:B------:R-:W-:Y:S01]  /*29410*/  @!P6 IADD3 R232, P1, P2, R232, UR47, R2 ;  /* 0x0000002fe8e8ec10 */ /* 0x000fe2000fa3e002 */
[----:B0-----:R-:W-:-:S05]  /*29420*/  IMAD.U32 R10, RZ, RZ, UR44 ;  /* 0x0000002cff0a7e24 */ /* 0x001fca000f8e00ff */
        /* <DEDUP_REMOVED lines=12> */
[----:B------:R-:W-:-:S04]  /*294f0*/  IMAD.U32 R220, RZ, RZ, UR45 ;  /* 0x0000002dffdc7e24 */ /* 0x000fc8000f8e00ff */
[----:B------:R-:W-:Y:S01]  /*29500*/  @!P4 IADD3 R230, P1, P2, R230, UR47, R2 ;  /* 0x0000002fe6e6cc10 */ /* 0x000fe2000fa3e002 */
[----:B------:R-:W-:Y:S01]  /*29510*/  IMAD.U32 R218, RZ, RZ, UR45 ;  /* 0x0000002dffda7e24 */ /* 0x000fe2000f8e00ff */
[----:B------:R-:W-:Y:S01]  /*29520*/  @P4 LOP3.LUT R7, R7, 0x200, RZ, 0xfc, !PT ;  /* 0x0000020007074812 */ /* 0x000fe200078efcff */
[----:B------:R-:W4:Y:S01]  /*29530*/  LDL.LU R190, [R1+0x2a4] ;  /* 0x0002a40001be7983 */ /* 0x000f220000300800 */
[----:B------:R-:W-:Y:S02]  /*29540*/  @!P4 IADD3.X R231, R10, UR46, R3, P1, P2 ;  /* 0x0000002e0ae7cc10 */ /* 0x000fe40008fe4403 */
[----:B------:R-:W-:Y:S01]  /*29550*/  ISETP.LT.OR P4, PT, R0, 0x5a, !P0 ;  /* 0x0000005a0000780c */ /* 0x000fe20004781670 */
[----:B------:R-:W4:-:S12]  /*29560*/  LDL.LU R191, [R1+0x2a8] ;  /* 0x0002a80001bf7983 */ /* 0x000f180000300800 */
[----:B------:R-:W-:-:S04]  /*29570*/  @!P4 IADD3 R228, P1, P2, R228, UR47, R2 ;  /* 0x0000002fe4e4cc10 */ /* 0x000fc8000fa3e002 */
[----:B------:R-:W-:Y:S01]  /*29580*/  @!P4 IADD3.X R229, R10, UR46, R3, P1, P2 ;  /* 0x0000002e0ae5cc10 */ /* 0x000fe20008fe4403 */
[----:B------:R-:W-:-:S05]  /*29590*/  @!P3 IMAD R10, R217, R17, RZ ;  /* 0x00000011d90ab224 */ /* 0x000fca00078e02ff */
[----:B------:R0:W-:Y:S01]  /*295a0*/  @!P3 STG.E.U8 desc[UR50][R188.64+0x29], R10 ;  /* 0x0000290abc00b986 */ /* 0x0001e2000c101132 */
[----:B------:R-:W-:Y:S02]  /*295b0*/  ISETP.LT.OR P3, PT, R0, 0x61, !P0 ;  /* 0x000000610000780c */ /* 0x000fe40004761670 */
[----:B------:R-:W-:-:S04]  /*295c0*/  LOP3.LUT R7, R7, 0xfffffeff, RZ, 0xc0, !PT ;  /* 0xfffffeff07077812 */ /* 0x000fc800078ec0ff */
[----:B------:R-:W-:Y:S01]  /*295d0*/  @P4 LOP3.LUT R7, R7, 0x100, RZ, 0xfc, !PT ;  /* 0x0000010007074812 */ /* 0x000fe200078efcff */
[----:B0-----:R-:W-:-:S06]  /*295e0*/  IMAD.U32 R10, RZ, RZ, UR44 ;  /* 0x0000002cff0a7e24 */ /* 0x001fcc000f8e00ff */
        /* <DEDUP_REMOVED lines=11> */
[----:B------:R-:W-:Y:S02]  /*296a0*/  ISETP.LT.OR P1, PT, R0, 0x32, !P5 ;  /* 0x000000320000780c */ /* 0x000fe40006f21670 */
[----:B------:R-:W-:Y:S02]  /*296b0*/  LOP3.LUT P6, RZ, R6, 0x800, RZ, 0xc0, !PT ;  /* 0x0000080006ff7812 */ /* 0x000fe400078cc0ff */
[----:B------:R-:W-:-:S04]  /*296c0*/  LOP3.LUT R7, R7, 0xffffffbf, RZ, 0xc0, !PT ;  /* 0xffffffbf07077812 */ /* 0x000fc800078ec0ff */
[----:B------:R-:W-:Y:S02]  /*296d0*/  @P3 LOP3.LUT R7, R7, 0x40, RZ, 0xfc, !PT ;  /* 0x0000004007073812 */ /* 0x000fe400078efcff */
[----:B------:R-:W-:-:S03]  /*296e0*/  ISETP.LT.OR P3, PT, R0, 0x69, !P0 ;  /* 0x000000690000780c */ /* 0x000fc60004761670 */
[----:B------:R-:W-:-:S05]  /*296f0*/  @!P1 IMAD R10, R215, R17, RZ ;  /* 0x00000011d70a9224 */ /* 0x000fca00078e02ff */
[----:B------:R0:W-:Y:S01]  /*29700*/  @!P1 STG.E.U8 desc[UR50][R4.64+0x31], R10 ;  /* 0x0000310a04009986 */ /* 0x0001e2000c101132 */
[----:B------:R-:W-:-:S04]  /*29710*/  LOP3.LUT R7, R7, 0xffffffdf, RZ, 0xc0, !PT ;  /* 0xffffffdf07077812 */ /* 0x000fc800078ec0ff */
[----:B------:R-:W-:Y:S01]  /*29720*/  @!P3 IADD3 R222, P1, P2, R222, UR47, R2 ;  /* 0x0000002fdedebc10 */ /* 0x000fe2000fa3e002 */
[----:B0-----:R-:W-:-:S05]  /*29730*/  @!P6 IMAD R10, R214, R17, RZ ;  /* 0x00000011d60ae224 */ /* 0x001fca00078e02ff */
[----:B------:R0:W-:Y:S01]  /*29740*/  @!P6 STG.E.U8 desc[UR50][R186.64+0x30], R10 ;  /* 0x0000300aba00e986 */ /* 0x0001e2000c101132 */
[----:B------:R-:W-:Y:S01]  /*29750*/  @P3 LOP3.LUT R7, R7, 0x20, RZ, 0xfc, !PT ;  /* 0x0000002007073812 */ /* 0x000fe200078efcff */
[----:B0-----:R-:W-:Y:S01]  /*29760*/  IMAD.U32 R10, RZ, RZ, UR44 ;  /* 0x0000002cff0a7e24 */ /* 0x001fe2000f8e00ff */
[----:B------:R-:W-:Y:S01]  /*29770*/  LOP3.LUT P4, RZ, R6, 0x1000, RZ, 0xc0, !PT ;  /* 0x0000100006ff7812 */ /* 0x000fe2000788c0ff */
[----:B------:R-:W-:Y:S01]  /*29780*/  IMAD.U32 R216, RZ, RZ, UR45 ;  /* 0x0000002dffd87e24 */ /* 0x000fe2000f8e00ff */
[----:B------:R-:W4:Y:S02]  /*29790*/  LDL.LU R187, [R1+0x2ac] ;  /* 0x0002ac0001bb7983 */ /* 0x000f240000300800 */
[----:B------:R-:W-:Y:S02]  /*297a0*/  @!P3 IADD3.X R223, R10, UR46, R3, P1, P2 ;  /* 0x0000002e0adfbc10 */ /* 0x000fe40008fe4403 */
[----:B------:R-:W-:-:S13]  /*297b0*/  ISETP.LT.OR P3, PT, R0, 0x6a, !P0 ;  /* 0x0000006a0000780c */ /* 0x000fda0004761670 */
[----:B------:R-:W-:-:S04]  /*297c0*/  @!P3 IADD3 R220, P1, P2, R220, UR47, R2 ;  /* 0x0000002fdcdcbc10 */ /* 0x000fc8000fa3e002 */
[----:B------:R-:W-:Y:S01]  /*297d0*/  @!P3 IADD3.X R221, R10, UR46, R3, P1, P2 ;  /* 0x0000002e0addbc10 */ /* 0x000fe20008fe4403 */
[----:B------:R-:W-:-:S05]  /*297e0*/  @!P4 IMAD R10, R213, R17, RZ ;  /* 0x00000011d50ac224 */ /* 0x000fca00078e02ff */
[----:B------:R0:W-:Y:S01]  /*297f0*/  @!P4 STG.E.U8 desc[UR50][R184.64+0x31], R10 ;  /* 0x0000310ab800c986 */ /* 0x0001e2000c101132 */
[----:B------:R-:W-:Y:S02]  /*29800*/  ISETP.LT.OR P4, PT, R0, 0x71, !P0 ;  /* 0x000000710000780c */ /* 0x000fe40004781670 */
[----:B------:R-:W-:-:S04]  /*29810*/  LOP3.LUT R7, R7, 0xffffffef, RZ, 0xc0, !PT ;  /* 0xffffffef07077812 */ /* 0x000fc800078ec0ff */
[----:B------:R-:W-:Y:S01]  /*29820*/  @P3 LOP3.LUT R7, R7, 0x10, RZ, 0xfc, !PT ;  /* 0x0000001007073812 */ /* 0x000fe200078efcff */
[----:B0-----:R-:W-:Y:S01]  /*29830*/  IMAD.U32 R10, RZ, RZ, UR44 ;  /* 0x0000002cff0a7e24 */ /* 0x001fe2000f8e00ff */
[----:B------:R-:W-:Y:S01]  /*29840*/  LOP3.LUT P6, RZ, R6, 0x2000, RZ, 0xc0, !PT ;  /* 0x0000200006ff7812 */ /* 0x000fe200078cc0ff */
[----:B------:R-:W-:-:S04]  /*29850*/  IMAD.U32 R214, RZ, RZ, UR45 ;  /* 0x0000002dffd67e24 */ /* 0x000fc8000f8e00ff */
[----:B------:R-:W-:Y:S01]  /*29860*/  @!P4 IADD3 R218, P1, P2, R218, UR47, R2 ;  /* 0x0000002fdadacc10 */ /* 0x000fe2000fa3e002 */
[----:B------:R-:W4:Y:S03]  /*29870*/  LDL.LU R185, [R1+0x2b0] ;  /* 0x0002b00001b97983 */ /* 0x000f260000300800 */
        /* <DEDUP_REMOVED lines=34> */
[----:B------:R-:W-:Y:S02]  /*29aa0*/  LOP3.LUT R7, R7, 0xfffffffe, RZ, 0xc0, !PT ;  /* 0xfffffffe07077812 */ /* 0x000fe400078ec0ff */
[----:B------:R-:W-:Y:S01]  /*29ab0*/  LOP3.LUT P4, RZ, R6, 0x8000, RZ, 0xc0, !PT ;  /* 0x0000800006ff7812 */ /* 0x000fe2000788c0ff */
[----:B0-----:R-:W-:-:S08]  /*29ac0*/  IMAD.U32 R10, RZ, RZ, UR44 ;  /* 0x0000002cff0a7e24 */ /* 0x001fd0000f8e00ff */
[----:B------:R-:W-:Y:S02]  /*29ad0*/  @!P3 IADD3 R210, P1, P2, R210, UR47, R2 ;  /* 0x0000002fd2d2bc10 */ /* 0x000fe4000fa3e002 */
[----:B------:R-:W-:Y:S02]  /*29ae0*/  @P6 LOP3.LUT R7, R7, 0x1, RZ, 0xfc, !PT ;  /* 0x0000000107076812 */ /* 0x000fe400078efcff */
[----:B------:R-:W-:Y:S02]  /*29af0*/  @!P3 IADD3.X R211, R10, UR46, R3, P1, P2 ;  /* 0x0000002e0ad3bc10 */ /* 0x000fe40008fe4403 */
[----:B------:R-:W-:Y:S02]  /*29b00*/  ISETP.LT.OR P1, PT, R0, 0x41, !P5 ;  /* 0x000000410000780c */ /* 0x000fe40006f21670 */
[C---:B------:R-:W-:Y:S02]  /*29b10*/  LOP3.LUT P6, RZ, R6.reuse, 0x10000, RZ, 0xc0, !PT ;  /* 0x0001000006ff7812 */ /* 0x040fe400078cc0ff */
[----:B------:R-:W-:-:S04]  /*29b20*/  LOP3.LUT R6, R6, 0x7fffffff, RZ, 0xc0, !PT ;  /* 0x7fffffff06067812 */ /* 0x000fc800078ec0ff */
[----:B------:R-:W-:Y:S02]  /*29b30*/  @P3 LOP3.LUT R6, R6, 0x80000000, RZ, 0xfc, !PT ;  /* 0x8000000006063812 */ /* 0x000fe400078efcff */
[----:B------:R-:W-:-:S03]  /*29b40*/  ISETP.LT.OR P3, PT, R0, 0x82, !P0 ;  /* 0x000000820000780c */ /* 0x000fc60004761670 */
[----:B------:R-:W-:Y:S02]  /*29b50*/  @!P1 IMAD R10, R208, R17, RZ ;  /* 0x00000011d00a9224 */ /* 0x000fe400078e02ff */
[----:B------:R-:W-:-:S03]  /*29b60*/  IMAD.U32 R208, RZ, RZ, UR45 ;  /* 0x0000002dffd07e24 */ /* 0x000fc6000f8e00ff */
[----:B------:R0:W-:Y:S05]  /*29b70*/  @!P1 STG.E.U8 desc[UR50][R4.64+0x40], R10 ;  /* 0x0000400a04009986 */ /* 0x0001ea000c101132 */
[----:B------:R-:W-:Y:S01]  /*29b80*/  @!P3 IADD3 R208, P1, P2, R208, UR47, R2 ;  /* 0x0000002fd0d0bc10 */ /* 0x000fe2000fa3e002 */
[----:B0-----:R-:W-:-:S05]  /*29b90*/  IMAD.U32 R10, RZ, RZ, UR44 ;  /* 0x0000002cff0a7e24 */ /* 0x001fca000f8e00ff */
[----:B------:R-:W-:Y:S02]  /*29ba0*/  @!P3 IADD3.X R209, R10, UR46, R3, P1, P2 ;  /* 0x0000002e0ad1bc10 */ /* 0x000fe40008fe4403 */
[----:B------:R-:W-:Y:S02]  /*29bb0*/  ISETP.LT.OR P1, PT, R0, 0x42, !P5 ;  /* 0x000000420000780c */ /* 0x000fe40006f21670 */
[----:B------:R-:W-:-:S04]  /*29bc0*/  LOP3.LUT R6, R6, 0xbfffffff, RZ, 0xc0, !PT ;  /* 0xbfffffff06067812 */ /* 0x000fc800078ec0ff */
[----:B------:R-:W-:Y:S02]  /*29bd0*/  @P3 LOP3.LUT R6, R6, 0x40000000, RZ, 0xfc, !PT ;  /* 0x4000000006063812 */ /* 0x000fe400078efcff */
[----:B------:R-:W-:-:S05]  /*29be0*/  ISETP.LT.OR P3, PT, R0, 0x89, !P0 ;  /* 0x000000890000780c */ /* 0x000fca0004761670 */
[----:B------:R-:W-:-:S05]  /*29bf0*/  @!P1 IMAD R10, R207, R17, RZ ;  /* 0x00000011cf0a9224 */ /* 0x000fca00078e02ff */
[----:B------:R0:W-:Y:S02]  /*29c00*/  @!P1 STG.E.U8 desc[UR50][R4.64+0x41], R10 ;  /* 0x0000410a04009986 */ /* 0x0001e4000c101132 */
[----:B0-----:R-:W-:Y:S02]  /*29c10*/  @!P4 IMAD R10, R206, R17, RZ ;  /* 0x00000011ce0ac224 */ /* 0x001fe400078e02ff */
[----:B------:R-:W-:-:S03]  /*29c20*/  IMAD.U32 R206, RZ, RZ, UR45 ;  /* 0x0000002dffce7e24 */ /* 0x000fc6000f8e00ff */
[----:B------:R0:W-:Y:S01]  /*29c30*/  @!P4 STG.E.U8 desc[UR50][R178.64+0x40], R10 ;  /* 0x0000400ab200c986 */ /* 0x0001e2000c101132 */
[C---:B------:R-:W-:Y:S02]  /*29c40*/  LOP3.LUT P4, RZ, R6.reuse, 0x20000, RZ, 0xc0, !PT ;  /* 0x0002000006ff7812 */ /* 0x040fe4000788c0ff */
[----:B------:R-:W-:Y:S02]  /*29c50*/  LOP3.LUT R6, R6, 0xdfffffff, RZ, 0xc0, !PT ;  /* 0xdfffffff06067812 */ /* 0x000fe400078ec0ff */
[----:B------:R-:W-:Y:S02]  /*29c60*/  @!P3 IADD3 R206, P1, P2, R206, UR47, R2 ;  /* 0x0000002fcecebc10 */ /* 0x000fe4000fa3e002 */
[----:B------:R-:W-:Y:S01]  /*29c70*/  @P3 LOP3.LUT R6, R6, 0x20000000, RZ, 0xfc, !PT ;  /* 0x2000000006063812 */ /* 0x000fe200078efcff */
[----:B0-----:R-:W-:Y:S01]  /*29c80*/  IMAD.U32 R10, RZ, RZ, UR44 ;  /* 0x0000002cff0a7e24 */ /* 0x001fe2000f8e00ff */
[----:B------:R-:W4:Y:S04]  /*29c90*/  LDL.LU R179, [R1+0x2bc] ;  /* 0x0002bc0001b37983 */ /* 0x000f280000300800 */
[----:B------:R-:W-:-:S02]  /*29ca0*/  @!P3 IADD3.X R207, R10, UR46, R3, P1, P2 ;  /* 0x0000002e0acfbc10 */ /* 0x000fc40008fe4403 */
[----:B------:R-:W-:Y:S01]  /*29cb0*/  ISETP.LT.OR P3, PT, R0, 0x8a, !P0 ;  /* 0x0000008a0000780c */ /* 0x000fe20004761670 */
[----:B------:R-:W-:-:S12]  /*29cc0*/  IMAD.U32 R204, RZ, RZ, UR45 ;  /* 0x0000002dffcc7e24 */ /* 0x000fd8000f8e00ff */
[----:B------:R-:W-:-:S04]  /*29cd0*/  @!P3 IADD3 R204, P1, P2, R204, UR47, R2 ;  /* 0x0000002fccccbc10 */ /* 0x000fc8000fa3e002 */
[----:B------:R-:W-:Y:S01]  /*29ce0*/  @!P3 IADD3.X R205, R10, UR46, R3, P1, P2 ;  /* 0x0000002e0acdbc10 */ /* 0x000fe20008fe4403 */
[----:B--2---:R-:W-:-:S05]  /*29cf0*/  @!P6 IMAD R10, R203, R17, RZ ;  /* 0x00000011cb0ae224 */ /* 0x004fca00078e02ff */
[----:B------:R0:W-:Y:S01]  /*29d00*/  @!P6 STG.E.U8 desc[UR50][R176.64+0x41], R10 ;  /* 0x0000410ab000e986 */ /* 0x0001e2000c101132 */
[----:B------:R-:W-:Y:S01]  /*29d10*/  ISETP.LT.OR P6, PT, R0, 0x91, !P0 ;  /* 0x000000910000780c */ /* 0x000fe200047c1670 */
[----:B------:R-:W-:Y:S01]  /*29d20*/  IMAD.U32 R202, RZ, RZ, UR45 ;  /* 0x0000002dffca7e24 */ /* 0x000fe2000f8e00ff */
[----:B------:R-:W-:-:S04]  /*29d30*/  LOP3.LUT R6, R6, 0xefffffff, RZ, 0xc0, !PT ;  /* 0xefffffff06067812 */ /* 0x000fc800078ec0ff */
[----:B------:R-:W-:Y:S01]  /*29d40*/  @P3 LOP3.LUT R6, R6, 0x10000000, RZ, 0xfc, !PT ;  /* 0x1000000006063812 */ /* 0x000fe200078efcff */
[----:B0-----:R-:W-:Y:S01]  /*29d50*/  IMAD.U32 R10, RZ, RZ, UR44 ;  /* 0x0000002cff0a7e24 */ /* 0x001fe2000f8e00ff */
[----:B------:R-:W2:Y:S05]  /*29d60*/  LDL.LU R177, [R1+0x2c0] ;  /* 0x0002c00001b17983 */ /* 0x000eaa0000300800 */
[----:B------:R-:W-:Y:S02]  /*29d70*/  @!P6 IADD3 R202, P1, P2, R202, UR47, R2 ;  /* 0x0000002fcacaec10 */ /* 0x000fe4000fa3e002 */
[----:B------:R-:W-:Y:S02]  /*29d80*/  LOP3.LUT P3, RZ, R6, 0x40000, RZ, 0xc0, !PT ;  /* 0x0004000006ff7812 */ /* 0x000fe4000786c0ff */
[----:B------:R-:W-:-:S02]  /*29d90*/  @!P6 IADD3.X R203, R10, UR46, R3, P1, P2 ;  /* 0x0000002e0acbec10 */ /* 0x000fc40008fe4403 */
[----:B------:R-:W-:Y:S02]  /*29da0*/  ISETP.LT.OR P1, PT, R0, 0x49, !P5 ;  /* 0x000000490000780c */ /* 0x000fe40006f21670 */
[----:B------:R-:W-:-:S04]  /*29db0*/  LOP3.LUT R6, R6, 0xf7ffffff, RZ, 0xc0, !PT ;  /* 0xf7ffffff06067812 */ /* 0x000fc800078ec0ff */
[----:B------:R-:W-:Y:S02]  /*29dc0*/  @P6 LOP3.LUT R6, R6, 0x8000000, RZ, 0xfc, !PT ;  /* 0x0800000006066812 */ /* 0x000fe400078efcff */
[----:B------:R-:W-:Y:S01]  /*29dd0*/  ISETP.LT.OR P6, PT, R0, 0x92, !P0 ;  /* 0x000000920000780c */ /* 0x000fe200047c1670 */
[----:B------:R-:W-:-:S04]  /*29de0*/  IMAD.U32 R200, RZ, RZ, UR45 ;  /* 0x0000002dffc87e24 */ /* 0x000fc8000f8e00ff */
[----:B---3--:R-:W-:-:S05]  /*29df0*/  @!P1 IMAD R10, R201, R17, RZ ;  /* 0x00000011c90a9224 */ /* 0x008fca00078e02ff */
[----:B------:R0:W-:Y:S03]  /*29e00*/  @!P1 STG.E.U8 desc[UR50][R4.64+0x48], R10 ;  /* 0x0000480a04009986 */ /* 0x0001e6000c101132 */
[----:B------:R-:W-:Y:S01]  /*29e10*/  @!P6 IADD3 R200, P1, P2, R200, UR47, R2 ;  /* 0x0000002fc8c8ec10 */ /* 0x000fe2000fa3e002 */
[----:B0-----:R-:W-:-:S05]  /*29e20*/  IMAD.U32 R10, RZ, RZ, UR44 ;  /* 0x0000002cff0a7e24 */ /* 0x001fca000f8e00ff */
[----:B------:R-:W-:Y:S02]  /*29e30*/  @!P6 IADD3.X R201, R10, UR46, R3, P1, P2 ;  /* 0x0000002e0ac9ec10 */ /* 0x000fe40008fe4403 */
[----:B------:R-:W-:-:S13]  /*29e40*/  ISETP.LT.OR P1, PT, R0, 0x4a, !P5 ;  /* 0x0000004a0000780c */ /* 0x000fda0006f21670 */
[----:B----4-:R-:W-:-:S05]  /*29e50*/  @!P1 IMAD R10, R198, R17, RZ ;  /* 0x00000011c60a9224 */ /* 0x010fca00078e02ff */
[----:B------:R0:W-:Y:S01]  /*29e60*/  @!P1 STG.E.U8 desc[UR50][R4.64+0x49], R10 ;  /* 0x0000490a04009986 */ /* 0x0001e2000c101132 */
[----:B------:R-:W-:Y:S01]  /*29e70*/  LOP3.LUT R6, R6, 0xfbffffff, RZ, 0xc0, !PT ;  /* 0xfbffffff06067812 */ /* 0x000fe200078ec0ff */
[----:B0-----:R-:W-:-:S05]  /*29e80*/  @!P4 IMAD R10, R199, R17, RZ ;  /* 0x00000011c70ac224 */ /* 0x001fca00078e02ff */
[----:B------:R0:W-:Y:S01]  /*29e90*/  @!P4 STG.E.U8 desc[UR50][R174.64+0x48], R10 ;  /* 0x0000480aae00c986 */ /* 0x0001e2000c101132 */
[----:B------:R-:W-:Y:S01]  /*29ea0*/  ISETP.LT.OR P4, PT, R0, 0x99, !P0 ;  /* 0x000000990000780c */ /* 0x000fe20004781670 */
[----:B------:R-:W-:Y:S01]  /*29eb0*/  IMAD.U32 R198, RZ, RZ, UR45 ;  /* 0x0000002dffc67e24 */ /* 0x000fe2000f8e00ff */
[----:B------:R-:W-:-:S04]  /*29ec0*/  @P6 LOP3.LUT R6, R6, 0x4000000, RZ, 0xfc, !PT ;  /* 0x0400000006066812 */ /* 0x000fc800078efcff */
[C---:B------:R-:W-:Y:S02]  /*29ed0*/  LOP3.LUT P6, RZ, R6.reuse, 0x80000, RZ, 0xc0, !PT ;  /* 0x0008000006ff7812 */ /* 0x040fe400078cc0ff */
[----:B------:R-:W-:Y:S01]  /*29ee0*/  LOP3.LUT R6, R6, 0xfdffffff, RZ, 0xc0, !PT ;  /* 0xfdffffff06067812 */ /* 0x000fe200078ec0ff */
[----:B0-----:R-:W-:Y:S01]  /*29ef0*/  IMAD.U32 R10, RZ, RZ, UR44 ;  /* 0x0000002cff0a7e24 */ /* 0x001fe2000f8e00ff */
[----:B------:R-:W3:Y:S03]  /*29f00*/  LDL.LU R174, [R1+0x2c4] ;  /* 0x0002c40001ae7983 */ /* 0x000ee60000300800 */
[--C-:B------:R-:W-:Y:S02]  /*29f10*/  @!P4 IADD3 R198, P1, P2, R198, UR47, R2.reuse ;  /* 0x0000002fc6c6cc10 */ /* 0x100fe4000fa3e002 */
[----:B------:R-:W-:Y:S01]  /*29f20*/  @P4 LOP3.LUT R6, R6, 0x2000000, RZ, 0xfc, !PT ;  /* 0x0200000006064812 */ /* 0x000fe200078efcff */
[----:B------:R-:W-:Y:S01]  /*29f30*/  IMAD.U32 R196, RZ, RZ, UR45 ;  /* 0x0000002dffc47e24 */ /* 0x000fe2000f8e00ff */
[----:B------:R-:W-:Y:S01]  /*29f40*/  @!P4 IADD3.X R199, R10, UR46, R3, P1, P2 ;  /* 0x0000002e0ac7cc10 */ /* 0x000fe20008fe4403 */
[----:B------:R-:W-:Y:S01]  /*29f50*/  IMAD.U32 R194, RZ, RZ, UR45 ;  /* 0x0000002dffc27e24 */ /* 0x000fe2000f8e00ff */
[----:B------:R-:W-:Y:S01]  /*29f60*/  ISETP.LT.OR P4, PT, R0, 0x9a, !P0 ;  /* 0x0000009a0000780c */ /* 0x000fe20004781670 */
[----:B------:R-:W-:Y:S01]  /*29f70*/  IMAD.U32 R192, RZ, RZ, UR45 ;  /* 0x0000002dffc07e24 */ /* 0x000fe2000f8e00ff */
[----:B------:R-:W4:Y:S11]  /*29f80*/  LDL.LU R175, [R1+0x2c8] ;  /* 0x0002c80001af7983 */ /* 0x000f360000300800 */
        /* <DEDUP_REMOVED lines=20> */
[----:B------:R-:W-:-:S04]  /*2a0d0*/  LOP3.LUT R6, R6, 0xffbfffff, RZ, 0xc0, !PT ;  /* 0xffbfffff06067812 */ /* 0x000fc800078ec0ff */
[----:B------:R-:W-:Y:S02]  /*2a0e0*/  @P3 LOP3.LUT R6, R6, 0x400000, RZ, 0xfc, !PT ;  /* 0x0040000006063812 */ /* 0x000fe400078efcff */
[----:B------:R-:W-:-:S05]  /*2a0f0*/  ISETP.LT.OR P3, PT, R0, 0xa9, !P0 ;  /* 0x000000a90000780c */ /* 0x000fca0004761670 */
[----:B------:R-:W-:Y:S02]  /*2a100*/  @!P1 IMAD R10, R190, R17, RZ ;  /* 0x00000011be0a9224 */ /* 0x000fe400078e02ff */
[----:B------:R-:W-:-:S03]  /*2a110*/  IMAD.U32 R190, RZ, RZ, UR45 ;  /* 0x0000002dffbe7e24 */ /* 0x000fc6000f8e00ff */
[----:B------:R0:W-:Y:S01]  /*2a120*/  @!P1 STG.E.U8 desc[UR50][R4.64+0x51], R10 ;  /* 0x0000510a04009986 */ /* 0x0001e2000c101132 */
[----:B------:R-:W-:Y:S02]  /*2a130*/  LOP3.LUT R6, R6, 0xffdfffff, RZ, 0xc0, !PT ;  /* 0xffdfffff06067812 */ /* 0x000fe400078ec0ff */
        /* <DEDUP_REMOVED lines=14> */
[----:B------:R-:W-:Y:S01]  /*2a220*/  ISETP.LT.OR P4, PT, R0, 0xb1, !P0 ;  /* 0x000000b10000780c */ /* 0x000fe20004781670 */
[----:B------:R-:W-:Y:S01]  /*2a230*/  IMAD.U32 R186, RZ, RZ, UR45 ;  /* 0x0000002dffba7e24 */ /* 0x000fe2000f8e00ff */
[----:B------:R-:W-:-:S04]  /*2a240*/  LOP3.LUT R6, R6, 0xffefffff, RZ, 0xc0, !PT ;  /* 0xffefffff06067812 */ /* 0x000fc800078ec0ff */
[----:B------:R-:W-:Y:S01]  /*2a250*/  @P3 LOP3.LUT R6, R6, 0x100000, RZ, 0xfc, !PT ;  /* 0x0010000006063812 */ /* 0x000fe200078efcff */
[----:B0-----:R-:W-:Y:S01]  /*2a260*/  IMAD.U32 R10, RZ, RZ, UR44 ;  /* 0x0000002cff0a7e24 */ /* 0x001fe2000f8e00ff */
[----:B------:R-:W4:Y:S05]  /*2a270*/  LDL.LU R169, [R1+0x2d0] ;  /* 0x0002d00001a97983 */ /* 0x000f2a0000300800 */
[----:B------:R-:W-:-:S04]  /*2a280*/  @!P4 IADD3 R186, P1, P2, R186, UR47, R2 ;  /* 0x0000002fbabacc10 */ /* 0x000fc8000fa3e002 */
[----:B------:R-:W-:Y:S02]  /*2a290*/  @!P4 IADD3.X R187, R10, UR46, R3, P1, P2 ;  /* 0x0000002e0abbcc10 */ /* 0x000fe40008fe4403 */
[----:B------:R-:W-:Y:S02]  /*2a2a0*/  ISETP.LT.OR P1, PT, R0, 0x59, !P5 ;  /* 0x000000590000780c */ /* 0x000fe40006f21670 */
[----:B------:R-:W-:-:S04]  /*2a2b0*/  LOP3.LUT R6, R6, 0xfff7ffff, RZ, 0xc0, !PT ;  /* 0xfff7ffff06067812 */ /* 0x000fc800078ec0ff */
[----:B------:R-:W-:Y:S02]  /*2a2c0*/  @P4 LOP3.LUT R6, R6, 0x80000, RZ, 0xfc, !PT ;  /* 0x0008000006064812 */ /* 0x000fe400078efcff */
[----:B------:R-:W-:Y:S01]  /*2a2d0*/  ISETP.LT.OR P4, PT, R0, 0xb2, !P0 ;  /* 0x000000b20000780c */ /* 0x000fe20004781670 */
[----:B------:R-:W-:-:S04]  /*2a2e0*/  IMAD.U32 R184, RZ, RZ, UR45 ;  /* 0x0000002dffb87e24 */ /* 0x000fc8000f8e00ff */
[----:B------:R-:W-:-:S05]  /*2a2f0*/  @!P1 IMAD R10, R185, R17, RZ ;  /* 0x00000011b90a9224 */ /* 0x000fca00078e02ff */
[----:B------:R0:W-:Y:S03]  /*2a300*/  @!P1 STG.E.U8 desc[UR50][R4.64+0x58], R10 ;  /* 0x0000580a04009986 */ /* 0x0001e6000c101132 */
[----:B------:R-:W-:Y:S01]  /*2a310*/  @!P4 IADD3 R184, P1, P2, R184, UR47, R2 ;  /* 0x0000002fb8b8cc10 */ /* 0x000fe2000fa3e002 */
[----:B0-----:R-:W-:-:S05]  /*2a320*/  IMAD.U32 R10, RZ, RZ, UR44 ;  /* 0x0000002cff0a7e24 */ /* 0x001fca000f8e00ff */
[----:B------:R-:W-:Y:S02]  /*2a330*/  @!P4 IADD3.X R185, R10, UR46, R3, P1, P2 ;  /* 0x0000002e0ab9cc10 */ /* 0x000fe40008fe4403 */
[----:B------:R-:W-:Y:S02]  /*2a340*/  ISETP.LT.OR P1, PT, R0, 0x5a, !P5 ;  /* 0x0000005a0000780c */ /* 0x000fe40006f21670 */
[----:B------:R-:W-:-:S11]  /*2a350*/  LOP3.LUT P6, RZ, R8, 0x1000000, RZ, 0xc0, !PT ;  /* 0x0100000008ff7812 */ /* 0x000fd600078cc0ff */
[----:B------:R-:W-:-:S05]  /*2a360*/  @!P1 IMAD R10, R182, R17, RZ ;  /* 0x00000011b60a9224 */ /* 0x000fca00078e02ff */
[----:B------:R0:W-:Y:S02]  /*2a370*/  @!P1 STG.E.U8 desc[UR50][R4.64+0x59], R10 ;  /* 0x0000590a04009986 */ /* 0x0001e4000c101132 */
[----:B0-----:R-:W-:-:S05]  /*2a380*/  @!P6 IMAD R10, R183, R17, RZ ;  /* 0x00000011b70ae224 */ /* 0x001fca00078e02ff */
[----:B------:R0:W-:Y:S04]  /*2a390*/  @!P6 STG.E.U8 desc[UR50][R166.64+0x58], R10 ;  /* 0x0000580aa600e986 */ /* 0x0001e8000c101132 */
[----:B0-----:R-:W4:Y:S04]  /*2a3a0*/  LDL.LU R166, [R1+0x2d4] ;  /* 0x0002d40001a67983 */ /* 0x001f280000300800 */
[----:B------:R-:W4:Y:S01]  /*2a3b0*/  LDL.LU R167, [R1+0x2d8] ;  /* 0x0002d80001a77983 */ /* 0x000f220000300800 */
[----:B------:R-:W-:Y:S02]  /*2a3c0*/  ISETP.LT.OR P6, PT, R0, 0xb9, !P0 ;  /* 0x000000b90000780c */ /* 0x000fe400047c1670 */
[----:B------:R-:W-:Y:S01]  /*2a3d0*/  LOP3.LUT R6, R6, 0xfffbffff, RZ, 0xc0, !PT ;  /* 0xfffbffff06067812 */ /* 0x000fe200078ec0ff */
[----:B------:R-:W-:-:S03]  /*2a3e0*/  IMAD.U32 R182, RZ, RZ, UR45 ;  /* 0x0000002dffb67e24 */ /* 0x000fc6000f8e00ff */
[----:B------:R-:W-:Y:S01]  /*2a3f0*/  @P4 LOP3.LUT R6, R6, 0x40000, RZ, 0xfc, !PT ;  /* 0x0004000006064812 */ /* 0x000fe200078efcff */
[----:B------:R-:W-:-:S03]  /*2a400*/  IMAD.U32 R10, RZ, RZ, UR44 ;  /* 0x0000002cff0a7e24 */ /* 0x000fc6000f8e00ff */
[----:B------:R-:W-:-:S03]  /*2a410*/  LOP3.LUT R6, R6, 0xfffdffff, RZ, 0xc0, !PT ;  /* 0xfffdffff06067812 */ /* 0x000fc600078ec0ff */
[----:B------:R-:W-:Y:S02]  /*2a420*/  @!P6 IADD3 R182, P1, P2, R182, UR47, R2 ;  /* 0x0000002fb6b6ec10 */ /* 0x000fe4000fa3e002 */
[----:B------:R-:W-:Y:S02]  /*2a430*/  @P6 LOP3.LUT R6, R6, 0x20000, RZ, 0xfc, !PT ;  /* 0x0002000006066812 */ /* 0x000fe400078efcff */
[----:B------:R-:W-:Y:S02]  /*2a440*/  @!P6 IADD3.X R183, R10, UR46, R3, P1, P2 ;  /* 0x0000002e0ab7ec10 */ /* 0x000fe40008fe4403 */
[----:B------:R-:W-:Y:S02]  /*2a450*/  ISETP.LT.OR P6, PT, R0, 0xba, !P0 ;  /* 0x000000ba0000780c */ /* 0x000fe400047c1670 */
[----:B------:R-:W-:Y:S01]  /*2a460*/  LOP3.LUT P3, RZ, R8, 0x4000000, RZ, 0xc0, !PT ;  /* 0x0400000008ff7812 */ /* 0x000fe2000786c0ff */
[----:B------:R-:W-:-:S10]  /*2a470*/  IMAD.U32 R180, RZ, RZ, UR45 ;  /* 0x0000002dffb47e24 */ /* 0x000fd4000f8e00ff */
        /* <DEDUP_REMOVED lines=14> */
[----:B------:R-:W-:Y:S01]  /*2a560*/  ISETP.LT.OR P3, PT, R0, 0xc2, !P0 ;  /* 0x000000c20000780c */ /* 0x000fe20004761670 */
[----:B------:R-:W-:-:S04]  /*2a570*/  IMAD.U32 R176, RZ, RZ, UR45 ;  /* 0x0000002dffb07e24 */ /* 0x000fc8000f8e00ff */
[----:B--2---:R-:W-:-:S05]  /*2a580*/  @!P1 IMAD R10, R177, R17, RZ ;  /* 0x00000011b10a9224 */ /* 0x004fca00078e02ff */
        /* <DEDUP_REMOVED lines=9> */
[----:B---3--:R-:W-:Y:S02]  /*2a620*/  @!P1 IMAD R10, R174, R17, RZ ;  /* 0x00000011ae0a9224 */ /* 0x008fe400078e02ff */
[----:B------:R-:W-:-:S03]  /*2a630*/  IMAD.U32 R174, RZ, RZ, UR45 ;  /* 0x0000002dffae7e24 */ /* 0x000fc6000f8e00ff */
[----:B------:R4:W-:Y:S01]  /*2a640*/  @!P1 STG.E.U8 desc[UR50][R4.64+0x61], R10 ;  /* 0x0000610a04009986 */ /* 0x0009e2000c101132 */
[----:B------:R-:W-:-:S04]  /*2a650*/  LOP3.LUT R6, R6, 0xffffdfff, RZ, 0xc0, !PT ;  /* 0xffffdfff06067812 */ /* 0x000fc800078ec0ff */
[----:B------:R-:W-:Y:S01]  /*2a660*/  @!P3 IADD3 R174, P1, P2, R174, UR47, R2 ;  /* 0x0000002faeaebc10 */ /* 0x000fe2000fa3e002 */
[----:B----4-:R-:W-:-:S05]  /*2a670*/  @!P4 IMAD R10, R175, R17, RZ ;  /* 0x00000011af0ac224 */ /* 0x010fca00078e02ff */
[----:B------:R0:W-:Y:S01]  /*2a680*/  @!P4 STG.E.U8 desc[UR50][R162.64+0x60], R10 ;  /* 0x0000600aa200c986 */ /* 0x0001e2000c101132 */
[----:B------:R-:W-:Y:S01]  /*2a690*/  @P3 LOP3.LUT R6, R6, 0x2000, RZ, 0xfc, !PT ;  /* 0x0000200006063812 */ /* 0x000fe200078efcff */
[----:B0-----:R-:W-:Y:S01]  /*2a6a0*/  IMAD.U32 R10, RZ, RZ, UR44 ;  /* 0x0000002cff0a7e24 */ /* 0x001fe2000f8e00ff */
[----:B------:R-:W-:Y:S01]  /*2a6b0*/  LOP3.LUT P6, RZ, R8, 0x20000000, RZ, 0xc0, !PT ;  /* 0x2000000008ff7812 */ /* 0x000fe200078cc0ff */
[----:B------:R-:W-:Y:S01]  /*2a6c0*/  IMAD.U32 R172, RZ, RZ, UR45 ;  /* 0x0000002dffac7e24 */ /* 0x000fe2000f8e00ff */
[----:B------:R-:W2:Y:S02]  /*2a6d0*/  LDL.LU R163, [R1+0x2dc] ;  /* 0x0002dc0001a37983 */ /* 0x000ea40000300800 */
        /* <DEDUP_REMOVED lines=11> */
[----:B------:R-:W3:Y:S05]  /*2a790*/  LDL.LU R161, [R1+0x2e0] ;  /* 0x0002e00001a17983 */ /* 0x000eea0000300800 */
        /* <DEDUP_REMOVED lines=34> */
[----:B------:R-:W-:Y:S01]  /*2a9c0*/  IMAD.U32 R162, RZ, RZ, UR45 ;  /* 0x0000002dffa27e24 */ /* 0x000fe2000f8e00ff */
[----:B------:R-:W-:-:S04]  /*2a9d0*/  LOP3.LUT R6, R6, 0xfffffeff, RZ, 0xc0, !PT ;  /* 0xfffffeff06067812 */ /* 0x000fc800078ec0ff */
[----:B------:R-:W-:-:S04]  /*2a9e0*/  @P4 LOP3.LUT R6, R6, 0x100, RZ, 0xfc, !PT ;  /* 0x0000010006064812 */ /* 0x000fc800078efcff */
[----:B------:R-:W-:Y:S01]  /*2a9f0*/  LOP3.LUT R6, R6, 0xffffff7f, RZ, 0xc0, !PT ;  /* 0xffffff7f06067812 */ /* 0x000fe200078ec0ff */
[----:B------:R-:W-:Y:S01]  /*2aa00*/  IMAD.U32 R160, RZ, RZ, UR45 ;  /* 0x0000002dffa07e24 */ /* 0x000fe2000f8e00ff */
[----:B------:R-:W-:Y:S01]  /*2aa10*/  LOP3.LUT P6, RZ, R9, 0x2, RZ, 0xc0, !PT ;  /* 0x0000000209ff7812 */ /* 0x000fe200078cc0ff */
[----:B--2---:R-:W-:-:S05]  /*2aa20*/  @!P3 IMAD R10, R163, R17, RZ ;  /* 0x00000011a30ab224 */ /* 0x004fca00078e02ff */
[----:B------:R0:W-:Y:S01]  /*2aa30*/  @!P3 STG.E.U8 desc[UR50][R156.64+0x69], R10 ;  /* 0x0000690a9c00b986 */ /* 0x0001e2000c101132 */
[----:B------:R-:W-:Y:S01]  /*2aa40*/  ISETP.LT.OR P3, PT, R0, 0xe1, !P0 ;  /* 0x000000e10000780c */ /* 0x000fe20004761670 */
[----:B0-----:R-:W-:-:S12]  /*2aa50*/  IMAD.U32 R10, RZ, RZ, UR44 ;  /* 0x0000002cff0a7e24 */ /* 0x001fd8000f8e00ff */
[----:B------:R-:W-:-:S04]  /*2aa60*/  @!P3 IADD3 R162, P1, P2, R162, UR47, R2 ;  /* 0x0000002fa2a2bc10 */ /* 0x000fc8000fa3e002 */
[----:B------:R-:W-:Y:S02]  /*2aa70*/  @!P3 IADD3.X R163, R10, UR46, R3, P1, P2 ;  /* 0x0000002e0aa3bc10 */ /* 0x000fe40008fe4403 */
[----:B------:R-:W-:Y:S02]  /*2aa80*/  ISETP.LT.OR P1, PT, R0, 0x71, !P5 ;  /* 0x000000710000780c */ /* 0x000fe40006f21670 */
[----:B------:R-:W-:Y:S02]  /*2aa90*/  @P3 LOP3.LUT R6, R6, 0x80, RZ, 0xfc, !PT ;  /* 0x0000008006063812 */ /* 0x000fe400078efcff */
[----:B------:R-:W-:-:S09]  /*2aaa0*/  ISETP.LT.OR P3, PT, R0, 0xe2, !P0 ;  /* 0x000000e20000780c */ /* 0x000fd20004761670 */
[----:B---3--:R-:W-:-:S05]  /*2aab0*/  @!P1 IMAD R10, R161, R17, RZ ;  /* 0x00000011a10a9224 */ /* 0x008fca00078e02ff */
[----:B------:R0:W-:Y:S01]  /*2aac0*/  @!P1 STG.E.U8 desc[UR50][R4.64+0x70], R10 ;  /* 0x0000700a04009986 */ /* 0x0001e2000c101132 */
[----:B------:R-:W-:Y:S01]  /*2aad0*/  @!P3 IADD3 R160, P1, P2, R160, UR47, R2 ;  /* 0x0000002fa0a0bc10 */ /* 0x000fe2000fa3e002 */
[----:B0-----:R-:W-:-:S05]  /*2aae0*/  IMAD.U32 R10, RZ, RZ, UR44 ;  /* 0x0000002cff0a7e24 */ /* 0x001fca000f8e00ff */
[----:B------:R-:W-:Y:S02]  /*2aaf0*/  @!P3 IADD3.X R161, R10, UR46, R3, P1, P2 ;  /* 0x0000002e0aa1bc10 */ /* 0x000fe40008fe4403 */
[----:B------:R-:W-:-:S13]  /*2ab00*/  ISETP.LT.OR P1, PT, R0, 0x72, !P5 ;  /* 0x000000720000780c */ /* 0x000fda0006f21670 */
[----:B----4-:R-:W-:-:S05]  /*2ab10*/  @!P1 IMAD R10, R158, R17, RZ ;  /* 0x000000119e0a9224 */ /* 0x010fca00078e02ff */
[----:B------:R0:W-:Y:S02]  /*2ab20*/  @!P1 STG.E.U8 desc[UR50][R4.64+0x71], R10 ;  /* 0x0000710a04009986 */ /* 0x0001e4000c101132 */
[----:B0-----:R-:W-:-:S05]  /*2ab30*/  @!P6 IMAD R10, R159, R17, RZ ;  /* 0x000000119f0ae224 */ /* 0x001fca00078e02ff */
[----:B------:R0:W-:Y:S04]  /*2ab40*/  @!P6 STG.E.U8 desc[UR50][R154.64+0x70], R10 ;  /* 0x0000700a9a00e986 */ /* 0x0001e8000c101132 */
[----:B0-----:R-:W2:Y:S01]  /*2ab50*/  LDL.LU R155, [R1+0x2ec] ;  /* 0x0002ec00019b7983 */ /* 0x001ea20000300800 */
[----:B------:R-:W-:-:S04]  /*2ab60*/  LOP3.LUT R6, R6, 0xffffffbf, RZ, 0xc0, !PT ;  /* 0xffffffbf06067812 */ /* 0x000fc800078ec0ff */
[----:B------:R-:W-:Y:S02]  /*2ab70*/  @P3 LOP3.LUT R6, R6, 0x40, RZ, 0xfc, !PT ;  /* 0x0000004006063812 */ /* 0x000fe400078efcff */
[----:B------:R-:W-:Y:S01]  /*2ab80*/  ISETP.LT.OR P3, PT, R0, 0xe9, !P0 ;  /* 0x000000e90000780c */ /* 0x000fe20004761670 */
[----:B------:R-:W-:Y:S01]  /*2ab90*/  IMAD.U32 R158, RZ, RZ, UR45 ;  /* 0x0000002dff9e7e24 */ /* 0x000fe2000f8e00ff */
[----:B------:R-:W-:Y:S01]  /*2aba0*/  LOP3.LUT R6, R6, 0xffffffdf, RZ, 0xc0, !PT ;  /* 0xffffffdf06067812 */ /* 0x000fe200078ec0ff */
[----:B------:R-:W-:-:S10]  /*2abb0*/  IMAD.U32 R10, RZ, RZ, UR44 ;  /* 0x0000002cff0a7e24 */ /* 0x000fd4000f8e00ff */
        /* <DEDUP_REMOVED lines=8> */
[----:B--2---:R-:W-:-:S05]  /*2ac40*/  @!P4 IMAD R10, R155, R17, RZ ;  /* 0x000000119b0ac224 */ /* 0x004fca00078e02ff */
[----:B------:R0:W-:Y:S04]  /*2ac50*/  @!P4 STG.E.U8 desc[UR50][R22.64+0x71], R10 ;  /* 0x0000710a1600c986 */ /* 0x0001e8000c101132 */
[----:B0-----:R-:W2:Y:S01]  /*2ac60*/  LDL.LU R23, [R1+0x2f0] ;  /* 0x0002f00001177983 */ /* 0x001ea20000300800 */
[----:B------:R-:W-:Y:S01]  /*2ac70*/  ISETP.LT.OR P4, PT, R0, 0xf1, !P0 ;  /* 0x000000f10000780c */ /* 0x000fe20004781670 */
[----:B------:R-:W-:Y:S02]  /*2ac80*/  IMAD.U32 R154, RZ, RZ, UR45 ;  /* 0x0000002dff9a7e24 */ /* 0x000fe4000f8e00ff */
[----:B------:R-:W-:-:S10]  /*2ac90*/  IMAD.U32 R10, RZ, RZ, UR44 ;  /* 0x0000002cff0a7e24 */ /* 0x000fd4000f8e00ff */
[----:B------:R-:W-:-:S04]  /*2aca0*/  @!P4 IADD3 R154, P1, P2, R154, UR47, R2 ;  /* 0x0000002f9a9acc10 */ /* 0x000fc8000fa3e002 */
[----:B------:R-:W-:Y:S02]  /*2acb0*/  @!P4 IADD3.X R155, R10, UR46, R3, P1, P2 ;  /* 0x0000002e0a9bcc10 */ /* 0x000fe40008fe4403 */
[----:B------:R-:W-:Y:S01]  /*2acc0*/  ISETP.LT.OR P1, PT, R0, 0x79, !P5 ;  /* 0x000000790000780c */ /* 0x000fe20006f21670 */
[----:B------:R-:W-:Y:S01]  /*2acd0*/  IMAD.U32 R22, RZ, RZ, UR45 ;  /* 0x0000002dff167e24 */ /* 0x000fe2000f8e00ff */
[----:B------:R-:W-:-:S04]  /*2ace0*/  LOP3.LUT R6, R6, 0xfffffffd, RZ, 0xc0, !PT ;  /* 0xfffffffd06067812 */ /* 0x000fc800078ec0ff */
[----:B------:R-:W-:Y:S02]  /*2acf0*/  @P3 LOP3.LUT R6, R6, 0x2, RZ, 0xfc, !PT ;  /* 0x0000000206063812 */ /* 0x000fe400078efcff */
[C---:B------:R-:W-:Y:S02]  /*2ad00*/  LOP3.LUT P6, RZ, R9.reuse, 0x10, RZ, 0xc0, !PT ;  /* 0x0000001009ff7812 */ /* 0x040fe400078cc0ff */
[----:B------:R-:W-:-:S04]  /*2ad10*/  LOP3.LUT R9, R9, 0xffffffbf, RZ, 0xc0, !PT ;  /* 0xffffffbf09097812 */ /* 0x000fc800078ec0ff */
[----:B------:R-:W-:-:S04]  /*2ad20*/  @P4 LOP3.LUT R9, R9, 0x40, RZ, 0xfc, !PT ;  /* 0x0000004009094812 */ /* 0x000fc800078efcff */
[C---:B------:R-:W-:Y:S02]  /*2ad30*/  LOP3.LUT P4, RZ, R9.reuse, 0x20, RZ, 0xc0, !PT ;  /* 0x0000002009ff7812 */ /* 0x040fe4000788c0ff */
[----:B------:R-:W-:Y:S01]  /*2ad40*/  LOP3.LUT R9, R9, 0xffffff7f, RZ, 0xc0, !PT ;  /* 0xffffff7f09097812 */ /* 0x000fe200078ec0ff */
[----:B--2---:R-:W-:-:S05]  /*2ad50*/  @!P1 IMAD R10, R23, R17, RZ ;  /* 0x00000011170a9224 */ /* 0x004fca00078e02ff */
[----:B------:R0:W-:Y:S01]  /*2ad60*/  @!P1 STG.E.U8 desc[UR50][R4.64+0x78], R10 ;  /* 0x0000780a04009986 */ /* 0x0001e2000c101132 */
[----:B------:R-:W-:Y:S01]  /*2ad70*/  ISETP.LT.OR P1, PT, R0, 0xf2, !P0 ;  /* 0x000000f20000780c */ /* 0x000fe20004721670 */
[----:B0-----:R-:W-:-:S12]  /*2ad80*/  IMAD.U32 R10, RZ, RZ, UR44 ;  /* 0x0000002cff0a7e24 */ /* 0x001fd8000f8e00ff */
[----:B------:R-:W-:-:S04]  /*2ad90*/  @!P1 IADD3 R22, P2, P3, R22, UR47, R2 ;  /* 0x0000002f16169c10 */ /* 0x000fc8000fb5e002 */
[----:B------:R-:W-:Y:S02]  /*2ada0*/  @!P1 IADD3.X R23, R10, UR46, R3, P2, P3 ;  /* 0x0000002e0a179c10 */ /* 0x000fe400097e6403 */
[----:B------:R-:W-:-:S13]  /*2adb0*/  ISETP.LT.OR P2, PT, R0, 0x7a, !P5 ;  /* 0x0000007a0000780c */ /* 0x000fda0006f41670 */
[----:B------:R-:W-:-:S05]  /*2adc0*/  @!P2 IMAD R10, R12, R17, RZ ;  /* 0x000000110c0aa224 */ /* 0x000fca00078e02ff */
[----:B------:R0:W-:Y:S01]  /*2add0*/  @!P2 STG.E.U8 desc[UR50][R4.64+0x79], R10 ;  /* 0x0000790a0400a986 */ /* 0x0001e2000c101132 */
[----:B------:R-:W-:Y:S01]  /*2ade0*/  ISETP.LT.OR P2, PT, R0, 0xf9, !P0 ;  /* 0x000000f90000780c */ /* 0x000fe20004741670 */
[----:B0-----:R-:W-:-:S05]  /*2adf0*/  @!P6 IMAD R10, R13, R17, RZ ;  /* 0x000000110d0ae224 */ /* 0x001fca00078e02ff */
[----:B------:R0:W-:Y:S02]  /*2ae00*/  @!P6 STG.E.U8 desc[UR50][R20.64+0x78], R10 ;  /* 0x0000780a1400e986 */ /* 0x0001e4000c101132 */
[----:B0-----:R-:W-:Y:S02]  /*2ae10*/  IMAD.U32 R20, RZ, RZ, UR45 ;  /* 0x0000002dff147e24 */ /* 0x001fe4000f8e00ff */
[----:B------:R-:W-:-:S03]  /*2ae20*/  IMAD.U32 R10, RZ, RZ, UR44 ;  /* 0x0000002cff0a7e24 */ /* 0x000fc6000f8e00ff */
[----:B------:R-:W-:-:S04]  /*2ae30*/  @!P2 IADD3 R20, P3, P6, R20, UR47, R2 ;  /* 0x0000002f1414ac10 */ /* 0x000fc8000fe7e002 */
[----:B------:R-:W-:Y:S02]  /*2ae40*/  @!P2 IADD3.X R21, R10, UR46, R3, P3, P6 ;  /* 0x0000002e0a15ac10 */ /* 0x000fe40009fec403 */
[----:B------:R-:W-:Y:S02]  /*2ae50*/  ISETP.LT.OR P3, PT, R0, 0xfa, !P0 ;  /* 0x000000fa0000780c */ /* 0x000fe40004761670 */
[----:B------:R-:W-:Y:S01]  /*2ae60*/  @P1 LOP3.LUT R9, R9, 0x80, RZ, 0xfc, !PT ;  /* 0x0000008009091812 */ /* 0x000fe200078efcff */
[----:B------:R-:W-:-:S03]  /*2ae70*/  IMAD.U32 R12, RZ, RZ, UR45 ;  /* 0x0000002dff0c7e24 */ /* 0x000fc6000f8e00ff */
[----:B------:R-:W-:-:S04]  /*2ae80*/  LOP3.LUT R9, R9, 0xfffffeff, RZ, 0xc0, !PT ;  /* 0xfffffeff09097812 */ /* 0x000fc800078ec0ff */
[----:B------:R-:W-:-:S03]  /*2ae90*/  @P2 LOP3.LUT R9, R9, 0x100, RZ, 0xfc, !PT ;  /* 0x0000010009092812 */ /* 0x000fc600078efcff */
[----:B------:R-:W-:-:S04]  /*2aea0*/  @!P3 IADD3 R12, P2, P6, R12, UR47, R2 ;  /* 0x0000002f0c0cbc10 */ /* 0x000fc8000fe5e002 */
[----:B------:R-:W-:Y:S02]  /*2aeb0*/  @!P3 IADD3.X R13, R10, UR46, R3, P2, P6 ;  /* 0x0000002e0a0dbc10 */ /* 0x000fe400097ec403 */
[----:B------:R-:W2:Y:S01]  /*2aec0*/  LDL.LU R10, [R1+0x2fc] ;  /* 0x0002fc00010a7983 */ /* 0x000ea20000300800 */
[----:B------:R-:W-:Y:S01]  /*2aed0*/  ISETP.LT.OR P6, PT, R0, 0x81, !P5 ;  /* 0x000000810000780c */ /* 0x000fe20006fc1670 */
[----:B--2---:R-:W-:-:S05]  /*2aee0*/  @!P4 IMAD R10, R10, R17, RZ ;  /* 0x000000110a0ac224 */ /* 0x004fca00078e02ff */
[----:B------:R0:W-:Y:S04]  /*2aef0*/  @!P4 STG.E.U8 desc[UR50][R54.64+0x79], R10 ;  /* 0x0000790a3600c986 */ /* 0x0001e8000c101132 */
[----:B0-----:R-:W2:Y:S04]  /*2af00*/  LDL.LU.64 R54, [R1+0x7c8] ;  /* 0x0007c80001367983 */ /* 0x001ea80000300a00 */
[----:B------:R-:W3:Y:S02]  /*2af10*/  LDL.LU R10, [R1+0x300] ;  /* 0x00030000010a7983 */ /* 0x000ee40000300800 */
[----:B---3--:R-:W-:-:S05]  /*2af20*/  @!P6 IMAD R10, R10, R17, RZ ;  /* 0x000000110a0ae224 */ /* 0x008fca00078e02ff */
[----:B------:R0:W-:Y:S04]  /*2af30*/  @!P6 STG.E.U8 desc[UR50][R4.64+0x80], R10 ;  /* 0x0000800a0400e986 */ /* 0x0001e8000c101132 */
[----:B0-----:R-:W3:Y:S01]  /*2af40*/  LDL.LU R10, [R1+0x304] ;  /* 0x00030400010a7983 */ /* 0x001ee20000300800 */
[----:B------:R-:W-:Y:S02]  /*2af50*/  ISETP.LT.OR P6, PT, R0, 0x82, !P5 ;  /* 0x000000820000780c */ /* 0x000fe40006fc1670 */
[----:B------:R-:W-:-:S04]  /*2af60*/  LOP3.LUT R9, R9, 0xfffffdff, RZ, 0xc0, !PT ;  /* 0xfffffdff09097812 */ /* 0x000fc800078ec0ff */
[----:B------:R-:W-:Y:S02]  /*2af70*/  @P0 LOP3.LUT R9, R9, 0x200, RZ, 0xfc, !PT ;  /* 0x0000020009090812 */ /* 0x000fe400078efcff */
[----:B------:R-:W-:-:S05]  /*2af80*/  LOP3.LUT P1, RZ, R8, 0x80000000, RZ, 0xc0, !PT ;  /* 0x8000000008ff7812 */ /* 0x000fca000782c0ff */
[----:B---3--:R-:W-:-:S05]  /*2af90*/  @!P6 IMAD R10, R10, R17, RZ ;  /* 0x000000110a0ae224 */ /* 0x008fca00078e02ff */
[----:B------:R0:W-:Y:S01]  /*2afa0*/  @!P6 STG.E.U8 desc[UR50][R4.64+0x81], R10 ;  /* 0x0000810a0400e986 */ /* 0x0001e2000c101132 */
[----:B------:R-:W-:-:S13]  /*2afb0*/  LOP3.LUT P6, RZ, R9, 0x4, RZ, 0xc0, !PT ;  /* 0x0000000409ff7812 */ /* 0x000fda00078cc0ff */
[----:B0-----:R-:W-:-:S05]  /*2afc0*/  @!P6 IMAD R10, R15, R17, RZ ;  /* 0x000000110f0ae224 */ /* 0x001fca00078e02ff */
[----:B------:R0:W-:Y:S02]  /*2afd0*/  @!P6 STG.E.U8 desc[UR50][R56.64+0x80], R10 ;  /* 0x0000800a3800e986 */ /* 0x0001e4000c101132 */
[----:B0-----:R-:W-:Y:S02]  /*2afe0*/  @!P1 IMAD R10, R153, R17, RZ ;  /* 0x00000011990a9224 */ /* 0x001fe400078e02ff */
[----:B------:R-:W3:Y:S04]  /*2aff0*/  LDL.LU.64 R56, [R1+0x7c0] ;  /* 0x0007c00001387983 */ /* 0x000ee80000300a00 */
[----:B------:R0:W-:Y:S04]  /*2b000*/  @!P1 STG.E.U8 desc[UR50][R58.64+0x81], R10 ;  /* 0x0000810a3a009986 */ /* 0x0001e8000c101132 */
[----:B0-----:R-:W4:Y:S04]  /*2b010*/  LDL.LU.64 R58, [R1+0x7b8] ;  /* 0x0007b800013a7983 */ /* 0x001f280000300a00 */
[----:B------:R-:W2:Y:S01]  /*2b020*/  LDL.LU R10, [R1+0x310] ;  /* 0x00031000010a7983 */ /* 0x000ea20000300800 */
[----:B------:R-:W-:-:S03]  /*2b030*/  ISETP.LT.OR P6, PT, R0, 0x89, !P5 ;  /* 0x000000890000780c */ /* 0x000fc60006fc1670 */
[----:B------:R-:W3:Y:S04]  /*2b040*/  LDL.LU R15, [R1+0x338] ;  /* 0x00033800010f7983 */ /* 0x000ee80000300800 */
[----:B------:R-:W4:Y:S06]  /*2b050*/  LDL.LU R153, [R1+0x33c] ;  /* 0x00033c0001997983 */ /* 0x000f2c0000300800 */
[----:B--2---:R-:W-:-:S05]  /*2b060*/  @!P6 IMAD R10, R10, R17, RZ ;  /* 0x000000110a0ae224 */ /* 0x004fca00078e02ff */
[----:B------:R0:W-:Y:S04]  /*2b070*/  @!P6 STG.E.U8 desc[UR50][R4.64+0x88], R10 ;  /* 0x0000880a0400e986 */ /* 0x0001e8000c101132 */
[----:B0-----:R-:W2:Y:S01]  /*2b080*/  LDL.LU R10, [R1+0x314] ;  /* 0x00031400010a7983 */ /* 0x001ea20000300800 */
[----:B------:R-:W-:-:S13]  /*2b090*/  ISETP.LT.OR P6, PT, R0, 0x8a, !P5 ;  /* 0x0000008a0000780c */ /* 0x000fda0006fc1670 */
[----:B--2---:R-:W-:-:S05]  /*2b0a0*/  @!P6 IMAD R10, R10, R17, RZ ;  /* 0x000000110a0ae224 */ /* 0x004fca00078e02ff */
[----:B------:R0:W-:Y:S04]  /*2b0b0*/  @!P6 STG.E.U8 desc[UR50][R4.64+0x89], R10 ;  /* 0x0000890a0400e986 */ /* 0x0001e8000c101132 */
[----:B0-----:R-:W2:Y:S01]  /*2b0c0*/  LDL.LU R10, [R1+0x318] ;  /* 0x00031800010a7983 */ /* 0x001ea20000300800 */
[C---:B------:R-:W-:Y:S02]  /*2b0d0*/  LOP3.LUT P6, RZ, R8.reuse, 0x10000000, RZ, 0xc0, !PT ;  /* 0x1000000008ff7812 */ /* 0x040fe400078cc0ff */
[----:B------:R-:W-:-:S11]  /*2b0e0*/  LOP3.LUT P0, RZ, R8, 0x2000000, RZ, 0xc0, !PT ;  /* 0x0200000008ff7812 */ /* 0x000fd6000780c0ff */
[----:B--2---:R-:W-:-:S05]  /*2b0f0*/  @!P6 IMAD R10, R10, R17, RZ ;  /* 0x000000110a0ae224 */ /* 0x004fca00078e02ff */
[----:B------:R0:W-:Y:S02]  /*2b100*/  @!P6 STG.E.U8 desc[UR50][R60.64+0x88], R10 ;  /* 0x0000880a3c00e986 */ /* 0x0001e4000c101132 */
[----:B0-----:R-:W-:Y:S02]  /*2b110*/  @!P0 IMAD R10, R11, R17, RZ ;  /* 0x000000110b0a8224 */ /* 0x001fe400078e02ff */
[----:B------:R-:W2:Y:S04]  /*2b120*/  LDL.LU.64 R60, [R1+0x7b0] ;  /* 0x0007b000013c7983 */ /* 0x000ea80000300a00 */
[----:B------:R0:W-:Y:S04]  /*2b130*/  @!P0 STG.E.U8 desc[UR50][R62.64+0x89], R10 ;  /* 0x0000890a3e008986 */ /* 0x0001e8000c101132 */
[----:B0-----:R-:W2:Y:S04]  /*2b140*/  LDL.LU.64 R62, [R1+0x7a8] ;  /* 0x0007a800013e7983 */ /* 0x001ea80000300a00 */
[----:B------:R-:W3:Y:S01]  /*2b150*/  LDL.LU R10, [R1+0x320] ;  /* 0x00032000010a7983 */ /* 0x000ee20000300800 */
[----:B------:R-:W-:-:S03]  /*2b160*/  ISETP.LT.OR P6, PT, R0, 0x91, !P5 ;  /* 0x000000910000780c */ /* 0x000fc60006fc1670 */
[----:B------:R-:W2:Y:S10]  /*2b170*/  LDL.LU R11, [R1+0x34c] ;  /* 0x00034c00010b7983 */ /* 0x000eb40000300800 */
[----:B---3--:R-:W-:-:S05]  /*2b180*/  @!P6 IMAD R10, R10, R17, RZ ;  /* 0x000000110a0ae224 */ /* 0x008fca00078e02ff */
[----:B------:R0:W-:Y:S04]  /*2b190*/  @!P6 STG.E.U8 desc[UR50][R4.64+0x90], R10 ;  /* 0x0000900a0400e986 */ /* 0x0001e8000c101132 */
[----:B0-----:R-:W3:Y:S01]  /*2b1a0*/  LDL.LU R10, [R1+0x324] ;  /* 0x00032400010a7983 */ /* 0x001ee20000300800 */
[----:B------:R-:W-:Y:S02]  /*2b1b0*/  ISETP.LT.OR P6, PT, R0, 0x92, !P5 ;  /* 0x000000920000780c */ /* 0x000fe40006fc1670 */
[----:B------:R-:W-:-:S11]  /*2b1c0*/  LOP3.LUT P2, RZ, R8, 0x400000, RZ, 0xc0, !PT ;  /* 0x0040000008ff7812 */ /* 0x000fd6000784c0ff */
[----:B---3--:R-:W-:-:S05]  /*2b1d0*/  @!P6 IMAD R10, R10, R17, RZ ;  /* 0x000000110a0ae224 */ /* 0x008fca00078e02ff */
[----:B------:R0:W-:Y:S04]  /*2b1e0*/  @!P6 STG.E.U8 desc[UR50][R4.64+0x91], R10 ;  /* 0x0000910a0400e986 */ /* 0x0001e8000c101132 */
[----:B0-----:R-:W3:Y:S01]  /*2b1f0*/  LDL.LU R10, [R1+0x328] ;  /* 0x00032800010a7983 */ /* 0x001ee20000300800 */
[----:B------:R-:W-:Y:S01]  /*2b200*/  LOP3.LUT P4, RZ, R8, 0x200000, RZ, 0xc0, !PT ;  /* 0x0020000008ff7812 */ /* 0x000fe2000788c0ff */
[----:B---3--:R-:W-:-:S05]  /*2b210*/  @!P2 IMAD R10, R10, R17, RZ ;  /* 0x000000110a0aa224 */ /* 0x008fca00078e02ff */
[----:B------:R0:W-:Y:S04]  /*2b220*/  @!P2 STG.E.U8 desc[UR50][R64.64+0x90], R10 ;  /* 0x0000900a4000a986 */ /* 0x0001e8000c101132 */
[----:B0-----:R-:W3:Y:S04]  /*2b230*/  LDL.LU.64 R64, [R1+0x7a0] ;  /* 0x0007a00001407983 */ /* 0x001ee80000300a00 */
[----:B------:R-:W4:Y:S01]  /*2b240*/  LDL.LU R10, [R1+0x32c] ;  /* 0x00032c00010a7983 */ /* 0x000f220000300800 */
[----:B------:R-:W-:Y:S01]  /*2b250*/  ISETP.LT.OR P6, PT, R0, 0x99, !P5 ;  /* 0x000000990000780c */ /* 0x000fe20006fc1670 */
[----:B----4-:R-:W-:-:S05]  /*2b260*/  @!P4 IMAD R10, R10, R17, RZ ;  /* 0x000000110a0ac224 */ /* 0x010fca00078e02ff */
[----:B------:R0:W-:Y:S04]  /*2b270*/  @!P4 STG.E.U8 desc[UR50][R66.64+0x91], R10 ;  /* 0x0000910a4200c986 */ /* 0x0001e8000c101132 */
[----:B0-----:R-:W4:Y:S04]  /*2b280*/  LDL.LU.64 R66, [R1+0x798] ;  /* 0x0007980001427983 */ /* 0x001f280000300a00 */
[----:B------:R-:W2:Y:S02]  /*2b290*/  LDL.LU R10, [R1+0x330] ;  /* 0x00033000010a7983 */ /* 0x000ea40000300800 */
[----:B--2---:R-:W-:-:S05]  /*2b2a0*/  @!P6 IMAD R10, R10, R17, RZ ;  /* 0x000000110a0ae224 */ /* 0x004fca00078e02ff */
[----:B------:R0:W-:Y:S04]  /*2b2b0*/  @!P6 STG.E.U8 desc[UR50][R4.64+0x98], R10 ;  /* 0x0000980a0400e986 */ /* 0x0001e8000c101132 */
[----:B0-----:R-:W2:Y:S01]  /*2b2c0*/  LDL.LU R10, [R1+0x334] ;  /* 0x00033400010a7983 */ /* 0x001ea20000300800 */
[----:B------:R-:W-:Y:S02]  /*2b2d0*/  ISETP.LT.OR P6, PT, R0, 0x9a, !P5 ;  /* 0x0000009a0000780c */ /* 0x000fe40006fc1670 */
[----:B------:R-:W-:-:S11]  /*2b2e0*/  LOP3.LUT P1, RZ, R8, 0x80000, RZ, 0xc0, !PT ;  /* 0x0008000008ff7812 */ /* 0x000fd6000782c0ff */
[----:B--2---:R-:W-:-:S05]  /*2b2f0*/  @!P6 IMAD R10, R10, R17, RZ ;  /* 0x000000110a0ae224 */ /* 0x004fca00078e02ff */
[----:B------:R0:W-:Y:S01]  /*2b300*/  @!P6 STG.E.U8 desc[UR50][R4.64+0x99], R10 ;  /* 0x0000990a0400e986 */ /* 0x0001e2000c101132 */
[----:B------:R-:W-:-:S13]  /*2b310*/  LOP3.LUT P6, RZ, R8, 0x100000, RZ, 0xc0, !PT ;  /* 0x0010000008ff7812 */ /* 0x000fda00078cc0ff */
[----:B0-----:R-:W-:-:S05]  /*2b320*/  @!P6 IMAD R10, R15, R17, RZ ;  /* 0x000000110f0ae224 */ /* 0x001fca00078e02ff */
[----:B------:R0:W-:Y:S02]  /*2b330*/  @!P6 STG.E.U8 desc[UR50][R68.64+0x98], R10 ;  /* 0x0000980a4400e986 */ /* 0x0001e4000c101132 */
[----:B0-----:R-:W-:Y:S02]  /*2b340*/  @!P1 IMAD R10, R153, R17, RZ ;  /* 0x00000011990a9224 */ /* 0x001fe400078e02ff */
[----:B------:R-:W2:Y:S04]  /*2b350*/  LDL.LU.64 R68, [R1+0x790] ;  /* 0x0007900001447983 */ /* 0x000ea80000300a00 */
[----:B------:R0:W-:Y:S04]  /*2b360*/  @!P1 STG.E.U8 desc[UR50][R70.64+0x99], R10 ;  /* 0x0000990a46009986 */ /* 0x0001e8000c101132 */
[----:B0-----:R-:W2:Y:S04]  /*2b370*/  LDL.LU.64 R70, [R1+0x788] ;  /* 0x0007880001467983 */ /* 0x001ea80000300a00 */
[----:B------:R-:W3:Y:S01]  /*2b380*/  LDL.LU R10, [R1+0x340] ;  /* 0x00034000010a7983 */ /* 0x000ee20000300800 */
[----:B------:R-:W-:-:S03]  /*2b390*/  ISETP.LT.OR P6, PT, R0, 0xa1, !P5 ;  /* 0x000000a10000780c */ /* 0x000fc60006fc1670 */
[----:B------:R-:W4:Y:S04]  /*2b3a0*/  LDL.LU R15, [R1+0x368] ;  /* 0x00036800010f7983 */ /* 0x000f280000300800 */
[----:B------:R-:W2:Y:S06]  /*2b3b0*/  LDL.LU R153, [R1+0x36c] ;  /* 0x00036c0001997983 */ /* 0x000eac0000300800 */
[----:B---3--:R-:W-:-:S05]  /*2b3c0*/  @!P6 IMAD R10, R10, R17, RZ ;  /* 0x000000110a0ae224 */ /* 0x008fca00078e02ff */
[----:B------:R0:W-:Y:S04]  /*2b3d0*/  @!P6 STG.E.U8 desc[UR50][R4.64+0xa0], R10 ;  /* 0x0000a00a0400e986 */ /* 0x0001e8000c101132 */
[----:B0-----:R-:W3:Y:S01]  /*2b3e0*/  LDL.LU R10, [R1+0x344] ;  /* 0x00034400010a7983 */ /* 0x001ee20000300800 */
[----:B------:R-:W-:-:S13]  /*2b3f0*/  ISETP.LT.OR P6, PT, R0, 0xa2, !P5 ;  /* 0x000000a20000780c */ /* 0x000fda0006fc1670 */
[----:B---3--:R-:W-:-:S05]  /*2b400*/  @!P6 IMAD R10, R10, R17, RZ ;  /* 0x000000110a0ae224 */ /* 0x008fca00078e02ff */
[----:B------:R0:W-:Y:S04]  /*2b410*/  @!P6 STG.E.U8 desc[UR50][R4.64+0xa1], R10 ;  /* 0x0000a10a0400e986 */ /* 0x0001e8000c101132 */
[----:B0-----:R-:W3:Y:S01]  /*2b420*/  LDL.LU R10, [R1+0x348] ;  /* 0x00034800010a7983 */ /* 0x001ee20000300800 */
[C---:B------:R-:W-:Y:S02]  /*2b430*/  LOP3.LUT P6, RZ, R8.reuse, 0x40000, RZ, 0xc0, !PT ;  /* 0x0004000008ff7812 */ /* 0x040fe400078cc0ff */
[----:B------:R-:W-:-:S11]  /*2b440*/  LOP3.LUT P0, RZ, R8, 0x20000, RZ, 0xc0, !PT ;  /* 0x0002000008ff7812 */ /* 0x000fd6000780c0ff */
[----:B---3--:R-:W-:-:S05]  /*2b450*/  @!P6 IMAD R10, R10, R17, RZ ;  /* 0x000000110a0ae224 */ /* 0x008fca00078e02ff */
[----:B------:R0:W-:Y:S02]  /*2b460*/  @!P6 STG.E.U8 desc[UR50][R72.64+0xa0], R10 ;  /* 0x0000a00a4800e986 */ /* 0x0001e4000c101132 */
[----:B0-----:R-:W-:Y:S02]  /*2b470*/  @!P0 IMAD R10, R11, R17, RZ ;  /* 0x000000110b0a8224 */ /* 0x001fe400078e02ff */
[----:B------:R-:W3:Y:S04]  /*2b480*/  LDL.LU.64 R72, [R1+0x780] ;  /* 0x0007800001487983 */ /* 0x000ee80000300a00 */
[----:B------:R0:W-:Y:S04]  /*2b490*/  @!P0 STG.E.U8 desc[UR50][R74.64+0xa1], R10 ;  /* 0x0000a10a4a008986 */ /* 0x0001e8000c101132 */
[----:B0-----:R-:W3:Y:S04]  /*2b4a0*/  LDL.LU.64 R74, [R1+0x778] ;  /* 0x00077800014a7983 */ /* 0x001ee80000300a00 */
[----:B------:R-:W4:Y:S01]  /*2b4b0*/  LDL.LU R10, [R1+0x350] ;  /* 0x00035000010a7983 */ /* 0x000f220000300800 */
[----:B------:R-:W-:-:S03]  /*2b4c0*/  ISETP.LT.OR P6, PT, R0, 0xa9, !P5 ;  /* 0x000000a90000780c */ /* 0x000fc60006fc1670 */
[----:B------:R-:W3:Y:S10]  /*2b4d0*/  LDL.LU R11, [R1+0x37c] ;  /* 0x00037c00010b7983 */ /* 0x000ef40000300800 */
[----:B----4-:R-:W-:-:S05]  /*2b4e0*/  @!P6 IMAD R10, R10, R17, RZ ;  /* 0x000000110a0ae224 */ /* 0x010fca00078e02ff */
[----:B------:R0:W-:Y:S04]  /*2b4f0*/  @!P6 STG.E.U8 desc[UR50][R4.64+0xa8], R10 ;  /* 0x0000a80a0400e986 */ /* 0x0001e8000c101132 */
[----:B0-----:R-:W4:Y:S01]  /*2b500*/  LDL.LU R10, [R1+0x354] ;  /* 0x00035400010a7983 */ /* 0x001f220000300800 */
[----:B------:R-:W-:Y:S02]  /*2b510*/  ISETP.LT.OR P6, PT, R0, 0xaa, !P5 ;  /* 0x000000aa0000780c */ /* 0x000fe40006fc1670 */
[----:B------:R-:W-:-:S11]  /*2b520*/  LOP3.LUT P2, RZ, R8, 0x10000, RZ, 0xc0, !PT ;  /* 0x0001000008ff7812 */ /* 0x000fd6000784c0ff */
[----:B----4-:R-:W-:-:S05]  /*2b530*/  @!P6 IMAD R10, R10, R17, RZ ;  /* 0x000000110a0ae224 */ /* 0x010fca00078e02ff */
[----:B------:R0:W-:Y:S04]  /*2b540*/  @!P6 STG.E.U8 desc[UR50][R4.64+0xa9], R10 ;  /* 0x0000a90a0400e986 */ /* 0x0001e8000c101132 */
[----:B0-----:R-:W4:Y:S01]  /*2b550*/  LDL.LU R10, [R1+0x358] ;  /* 0x00035800010a7983 */ /* 0x001f220000300800 */
[----:B------:R-:W-:Y:S01]  /*2b560*/  LOP3.LUT P4, RZ, R8, 0x8000, RZ, 0xc0, !PT ;  /* 0x0000800008ff7812 */ /* 0x000fe2000788c0ff */
[----:B----4-:R-:W-:-:S05]  /*2b570*/  @!P2 IMAD R10, R10, R17, RZ ;  /* 0x000000110a0aa224 */ /* 0x010fca00078e02ff */
[----:B------:R0:W-:Y:S04]  /*2b580*/  @!P2 STG.E.U8 desc[UR50][R76.64+0xa8], R10 ;  /* 0x0000a80a4c00a986 */ /* 0x0001e8000c101132 */
[----:B0-----:R-:W4:Y:S04]  /*2b590*/  LDL.LU.64 R76, [R1+0x770] ;  /* 0x00077000014c7983 */ /* 0x001f280000300a00 */
        /* <DEDUP_REMOVED lines=10> */
[----:B------:R-:W-:-:S11]  /*2b640*/  LOP3.LUT P1, RZ, R8, 0x2000, RZ, 0xc0, !PT ;  /* 0x0000200008ff7812 */ /* 0x000fd6000782c0ff */
        /* <DEDUP_REMOVED lines=8> */
[----:B0-----:R-:W3:Y:S04]  /*2b6d0*/  LDL.LU.64 R82, [R1+0x758] ;  /* 0x0007580001527983 */ /* 0x001ee80000300a00 */
[----:B------:R-:W4:Y:S01]  /*2b6e0*/  LDL.LU R10, [R1+0x370] ;  /* 0x00037000010a7983 */ /* 0x000f220000300800 */
[----:B------:R-:W-:-:S03]  /*2b6f0*/  ISETP.LT.OR P6, PT, R0, 0xb9, !P5 ;  /* 0x000000b90000780c */ /* 0x000fc60006fc1670 */
[----:B------:R-:W2:Y:S04]  /*2b700*/  LDL.LU R15, [R1+0x398] ;  /* 0x00039800010f7983 */ /* 0x000ea80000300800 */
[----:B------:R-:W3:Y:S06]  /*2b710*/  LDL.LU R153, [R1+0x39c] ;  /* 0x00039c0001997983 */ /* 0x000eec0000300800 */
[----:B----4-:R-:W-:-:S05]  /*2b720*/  @!P6 IMAD R10, R10, R17, RZ ;  /* 0x000000110a0ae224 */ /* 0x010fca00078e02ff */
[----:B------:R0:W-:Y:S04]  /*2b730*/  @!P6 STG.E.U8 desc[UR50][R4.64+0xb8], R10 ;  /* 0x0000b80a0400e986 */ /* 0x0001e8000c101132 */
[----:B0-----:R-:W4:Y:S01]  /*2b740*/  LDL.LU R10, [R1+0x374] ;  /* 0x00037400010a7983 */ /* 0x001f220000300800 */
[----:B------:R-:W-:-:S13]  /*2b750*/  ISETP.LT.OR P6, PT, R0, 0xba, !P5 ;  /* 0x000000ba0000780c */ /* 0x000fda0006fc1670 */
[----:B----4-:R-:W-:-:S05]  /*2b760*/  @!P6 IMAD R10, R10, R17, RZ ;  /* 0x000000110a0ae224 */ /* 0x010fca00078e02ff */
[----:B------:R0:W-:Y:S04]  /*2b770*/  @!P6 STG.E.U8 desc[UR50][R4.64+0xb9], R10 ;  /* 0x0000b90a0400e986 */ /* 0x0001e8000c101132 */
[----:B0-----:R-:W4:Y:S01]  /*2b780*/  LDL.LU R10, [R1+0x378] ;  /* 0x00037800010a7983 */ /* 0x001f220000300800 */
[C---:B------:R-:W-:Y:S02]  /*2b790*/  LOP3.LUT P6, RZ, R8.reuse, 0x1000, RZ, 0xc0, !PT ;  /* 0x0000100008ff7812 */ /* 0x040fe400078cc0ff */
[----:B------:R-:W-:-:S11]  /*2b7a0*/  LOP3.LUT P0, RZ, R8, 0x800, RZ, 0xc0, !PT ;  /* 0x0000080008ff7812 */ /* 0x000fd6000780c0ff */
[----:B----4-:R-:W-:-:S05]  /*2b7b0*/  @!P6 IMAD R10, R10, R17, RZ ;  /* 0x000000110a0ae224 */ /* 0x010fca00078e02ff */
[----:B------:R0:W-:Y:S02]  /*2b7c0*/  @!P6 STG.E.U8 desc[UR50][R84.64+0xb8], R10 ;  /* 0x0000b80a5400e986 */ /* 0x0001e4000c101132 */
[----:B0-----:R-:W-:Y:S02]  /*2b7d0*/  @!P0 IMAD R10, R11, R17, RZ ;  /* 0x000000110b0a8224 */ /* 0x001fe400078e02ff */
[----:B------:R-:W4:Y:S04]  /*2b7e0*/  LDL.LU.64 R84, [R1+0x750] ;  /* 0x0007500001547983 */ /* 0x000f280000300a00 */
[----:B------:R0:W-:Y:S04]  /*2b7f0*/  @!P0 STG.E.U8 desc[UR50][R86.64+0xb9], R10 ;  /* 0x0000b90a56008986 */ /* 0x0001e8000c101132 */
[----:B0-----:R-:W4:Y:S04]  /*2b800*/  LDL.LU.64 R86, [R1+0x748] ;  /* 0x0007480001567983 */ /* 0x001f280000300a00 */
[----:B------:R-:W2:Y:S01]  /*2b810*/  LDL.LU R10, [R1+0x380] ;  /* 0x00038000010a7983 */ /* 0x000ea20000300800 */
[----:B------:R-:W-:-:S03]  /*2b820*/  ISETP.LT.OR P6, PT, R0, 0xc1, !P5 ;  /* 0x000000c10000780c */ /* 0x000fc60006fc1670 */
[----:B------:R-:W4:Y:S10]  /*2b830*/  LDL.LU R11, [R1+0x3ac] ;  /* 0x0003ac00010b7983 */ /* 0x000f340000300800 */
[----:B--2---:R-:W-:-:S05]  /*2b840*/  @!P6 IMAD R10, R10, R17, RZ ;  /* 0x000000110a0ae224 */ /* 0x004fca00078e02ff */
[----:B------:R0:W-:Y:S04]  /*2b850*/  @!P6 STG.E.U8 desc[UR50][R4.64+0xc0], R10 ;  /* 0x0000c00a0400e986 */ /* 0x0001e8000c101132 */
[----:B0-----:R-:W2:Y:S01]  /*2b860*/  LDL.LU R10, [R1+0x384] ;  /* 0x00038400010a7983 */ /* 0x001ea20000300800 */
[----:B------:R-:W-:Y:S02]  /*2b870*/  ISETP.LT.OR P6, PT, R0, 0xc2, !P5 ;  /* 0x000000c20000780c */ /* 0x000fe40006fc1670 */
[----:B------:R-:W-:-:S11]  /*2b880*/  LOP3.LUT P2, RZ, R8, 0x400, RZ, 0xc0, !PT ;  /* 0x0000040008ff7812 */ /* 0x000fd6000784c0ff */
[----:B--2---:R-:W-:-:S05]  /*2b890*/  @!P6 IMAD R10, R10, R17, RZ ;  /* 0x000000110a0ae224 */ /* 0x004fca00078e02ff */
[----:B------:R0:W-:Y:S04]  /*2b8a0*/  @!P6 STG.E.U8 desc[UR50][R4.64+0xc1], R10 ;  /* 0x0000c10a0400e986 */ /* 0x0001e8000c101132 */
[----:B0-----:R-:W2:Y:S01]  /*2b8b0*/  LDL.LU R10, [R1+0x388] ;  /* 0x00038800010a7983 */ /* 0x001ea20000300800 */
[----:B------:R-:W-:Y:S01]  /*2b8c0*/  LOP3.LUT P4, RZ, R8, 0x200, RZ, 0xc0, !PT ;  /* 0x0000020008ff7812 */ /* 0x000fe2000788c0ff */
[----:B--2---:R-:W-:-:S05]  /*2b8d0*/  @!P2 IMAD R10, R10, R17, RZ ;  /* 0x000000110a0aa224 */ /* 0x004fca00078e02ff */
[----:B------:R0:W-:Y:S04]  /*2b8e0*/  @!P2 STG.E.U8 desc[UR50][R88.64+0xc0], R10 ;  /* 0x0000c00a5800a986 */ /* 0x0001e8000c101132 */
[----:B0-----:R-:W2:Y:S04]  /*2b8f0*/  LDL.LU.64 R88, [R1+0x740] ;  /* 0x0007400001587983 */ /* 0x001ea80000300a00 */
[----:B------:R-:W3:Y:S01]  /*2b900*/  LDL.LU R10, [R1+0x38c] ;  /* 0x00038c00010a7983 */ /* 0x000ee20000300800 */
[----:B------:R-:W-:Y:S01]  /*2b910*/  ISETP.LT.OR P6, PT, R0, 0xc9, !P5 ;  /* 0x000000c90000780c */ /* 0x000fe20006fc1670 */
[----:B---3--:R-:W-:-:S05]  /*2b920*/  @!P4 IMAD R10, R10, R17, RZ ;  /* 0x000000110a0ac224 */ /* 0x008fca00078e02ff */
[----:B------:R0:W-:Y:S04]  /*2b930*/  @!P4 STG.E.U8 desc[UR50][R90.64+0xc1], R10 ;  /* 0x0000c10a5a00c986 */ /* 0x0001e8000c101132 */
[----:B0-----:R-:W3:Y:S04]  /*2b940*/  LDL.LU.64 R90, [R1+0x738] ;  /* 0x00073800015a7983 */ /* 0x001ee80000300a00 */
[----:B------:R-:W4:Y:S02]  /*2b950*/  LDL.LU R10, [R1+0x390] ;  /* 0x00039000010a7983 */ /* 0x000f240000300800 */
[----:B----4-:R-:W-:-:S05]  /*2b960*/  @!P6 IMAD R10, R10, R17, RZ ;  /* 0x000000110a0ae224 */ /* 0x010fca00078e02ff */
[----:B------:R0:W-:Y:S04]  /*2b970*/  @!P6 STG.E.U8 desc[UR50][R4.64+0xc8], R10 ;  /* 0x0000c80a0400e986 */ /* 0x0001e8000c101132 */
[----:B0-----:R-:W4:Y:S01]  /*2b980*/  LDL.LU R10, [R1+0x394] ;  /* 0x00039400010a7983 */ /* 0x001f220000300800 */
[----:B------:R-:W-:Y:S02]  /*2b990*/  ISETP.LT.OR P6, PT, R0, 0xca, !P5 ;  /* 0x000000ca0000780c */ /* 0x000fe40006fc1670 */
[----:B------:R-:W-:-:S11]  /*2b9a0*/  LOP3.LUT P1, RZ, R8, 0x80, RZ, 0xc0, !PT ;  /* 0x0000008008ff7812 */ /* 0x000fd6000782c0ff */
[----:B----4-:R-:W-:-:S05]  /*2b9b0*/  @!P6 IMAD R10, R10, R17, RZ ;  /* 0x000000110a0ae224 */ /* 0x010fca00078e02ff */
[----:B------:R0:W-:Y:S01]  /*2b9c0*/  @!P6 STG.E.U8 desc[UR50][R4.64+0xc9], R10 ;  /* 0x0000c90a0400e986 */ /* 0x0001e2000c101132 */
[----:B------:R-:W-:-:S13]  /*2b9d0*/  LOP3.LUT P6, RZ, R8, 0x100, RZ, 0xc0, !PT ;  /* 0x0000010008ff7812 */ /* 0x000fda00078cc0ff */
[----:B0-----:R-:W-:-:S05]  /*2b9e0*/  @!P6 IMAD R10, R15, R17, RZ ;  /* 0x000000110f0ae224 */ /* 0x001fca00078e02ff */
[----:B------:R0:W-:Y:S02]  /*2b9f0*/  @!P6 STG.E.U8 desc[UR50][R92.64+0xc8], R10 ;  /* 0x0000c80a5c00e986 */ /* 0x0001e4000c101132 */
[----:B0-----:R-:W-:Y:S02]  /*2ba00*/  @!P1 IMAD R10, R153, R17, RZ ;  /* 0x00000011990a9224 */ /* 0x001fe400078e02ff */
[----:B------:R-:W4:Y:S04]  /*2ba10*/  LDL.LU.64 R92, [R1+0x730] ;  /* 0x00073000015c7983 */ /* 0x000f280000300a00 */
        /* <DEDUP_REMOVED lines=46> */
[C---:B------:R-:W-:Y:S02]  /*2bd00*/  LOP3.LUT P1, RZ, R8.reuse, 0x4, RZ, 0xc0, !PT ;  /* 0x0000000408ff7812 */ /* 0x040fe4000782c0ff */
[----:B------:R-:W-:-:S09]  /*2bd10*/  LOP3.LUT P0, RZ, R8, 0x1, RZ, 0xc0, !PT ;  /* 0x0000000108ff7812 */ /* 0x000fd2000780c0ff */
[----:B--2---:R-:W-:-:S05]  /*2bd20*/  @!P6 IMAD R10, R10, R17, RZ ;  /* 0x000000110a0ae224 */ /* 0x004fca00078e02ff */
[----:B------:R0:W-:Y:S01]  /*2bd30*/  @!P6 STG.E.U8 desc[UR50][R4.64+0xe1], R10 ;  /* 0x0000e10a0400e986 */ /* 0x0001e2000c101132 */
[----:B------:R-:W-:Y:S01]  /*2bd40*/  LOP3.LUT P6, RZ, R8, 0x2, RZ, 0xc0, !PT ;  /* 0x0000000208ff7812 */ /* 0x000fe200078cc0ff */
[----:B------:R-:W-:-:S05]  /*2bd50*/  @!P1 IMAD R8, R15, R17, RZ ;  /* 0x000000110f089224 */ /* 0x000fca00078e02ff */
[----:B------:R1:W-:Y:S04]  /*2bd60*/  @!P1 STG.E.U8 desc[UR50][R104.64+0xe0], R8 ;  /* 0x0000e00868009986 */ /* 0x0003e8000c101132 */
[----:B0-----:R-:W2:Y:S03]  /*2bd70*/  LDL.LU R10, [R1+0x3d8] ;  /* 0x0003d800010a7983 */ /* 0x001ea60000300800 */
[----:B-1----:R-:W-:Y:S01]  /*2bd80*/  @!P6 IMAD R8, R153, R17, RZ ;  /* 0x000000119908e224 */ /* 0x002fe200078e02ff */
[----:B------:R-:W4:Y:S04]  /*2bd90*/  LDL.LU.64 R104, [R1+0x700] ;  /* 0x0007000001687983 */ /* 0x000f280000300a00 */
[----:B------:R0:W-:Y:S04]  /*2bda0*/  @!P6 STG.E.U8 desc[UR50][R106.64+0xe1], R8 ;  /* 0x0000e1086a00e986 */ /* 0x0001e8000c101132 */
[----:B0-----:R-:W4:Y:S04]  /*2bdb0*/  LDL.LU.64 R106, [R1+0x6f8] ;  /* 0x0006f800016a7983 */ /* 0x001f280000300a00 */
[----:B------:R-:W3:Y:S01]  /*2bdc0*/  LDL.LU R8, [R1+0x3d0] ;  /* 0x0003d00001087983 */ /* 0x000ee20000300800 */
[----:B------:R-:W-:-:S03]  /*2bdd0*/  ISETP.LT.OR P6, PT, R0, 0xe9, !P5 ;  /* 0x000000e90000780c */ /* 0x000fc60006fc1670 */
[----:B------:R-:W4:Y:S04]  /*2bde0*/  LDL.LU R15, [R1+0x3f8] ;  /* 0x0003f800010f7983 */ /* 0x000f280000300800 */
[----:B------:R-:W4:Y:S06]  /*2bdf0*/  LDL.LU R153, [R1+0x3fc] ;  /* 0x0003fc0001997983 */ /* 0x000f2c0000300800 */
[----:B---3--:R-:W-:-:S05]  /*2be00*/  @!P6 IMAD R8, R8, R17, RZ ;  /* 0x000000110808e224 */ /* 0x008fca00078e02ff */
[----:B------:R0:W-:Y:S04]  /*2be10*/  @!P6 STG.E.U8 desc[UR50][R4.64+0xe8], R8 ;  /* 0x0000e8080400e986 */ /* 0x0001e8000c101132 */
[----:B0-----:R-:W3:Y:S01]  /*2be20*/  LDL.LU R8, [R1+0x3d4] ;  /* 0x0003d40001087983 */ /* 0x001ee20000300800 */
[----:B------:R-:W-:-:S13]  /*2be30*/  ISETP.LT.OR P6, PT, R0, 0xea, !P5 ;  /* 0x000000ea0000780c */ /* 0x000fda0006fc1670 */
[----:B---3--:R-:W-:-:S05]  /*2be40*/  @!P6 IMAD R8, R8, R17, RZ ;  /* 0x000000110808e224 */ /* 0x008fca00078e02ff */
[----:B------:R2:W-:Y:S01]  /*2be50*/  @!P6 STG.E.U8 desc[UR50][R4.64+0xe9], R8 ;  /* 0x0000e9080400e986 */ /* 0x0005e2000c101132 */
[----:B------:R-:W-:Y:S01]  /*2be60*/  LOP3.LUT P6, RZ, R7, 0x80000000, RZ, 0xc0, !PT ;  /* 0x8000000007ff7812 */ /* 0x000fe200078cc0ff */
[----:B--2---:R-:W-:-:S05]  /*2be70*/  @!P0 IMAD R8, R10, R17, RZ ;  /* 0x000000110a088224 */ /* 0x004fca00078e02ff */
[----:B------:R0:W-:Y:S07]  /*2be80*/  @!P0 STG.E.U8 desc[UR50][R108.64+0xe8], R8 ;  /* 0x0000e8086c008986 */ /* 0x0001ee000c101132 */
[----:B0-----:R-:W-:Y:S01]  /*2be90*/  @!P6 IMAD R8, R11, R17, RZ ;  /* 0x000000110b08e224 */ /* 0x001fe200078e02ff */
[----:B------:R-:W2:Y:S04]  /*2bea0*/  LDL.LU.64 R108, [R1+0x6f0] ;  /* 0x0006f000016c7983 */ /* 0x000ea80000300a00 */
[----:B------:R0:W-:Y:S04]  /*2beb0*/  @!P6 STG.E.U8 desc[UR50][R110.64+0xe9], R8 ;  /* 0x0000e9086e00e986 */ /* 0x0001e8000c101132 */
[----:B0-----:R-:W3:Y:S04]  /*2bec0*/  LDL.LU.64 R110, [R1+0x6e8] ;  /* 0x0006e800016e7983 */ /* 0x001ee80000300a00 */
[----:B------:R-:W4:Y:S01]  /*2bed0*/  LDL.LU R8, [R1+0x3e0] ;  /* 0x0003e00001087983 */ /* 0x000f220000300800 */
[----:B------:R-:W-:-:S03]  /*2bee0*/  ISETP.LT.OR P6, PT, R0, 0xf1, !P5 ;  /* 0x000000f10000780c */ /* 0x000fc60006fc1670 */
[----:B------:R-:W2:Y:S04]  /*2bef0*/  LDL.LU R10, [R1] ;  /* 0x00000000010a7983 */ /* 0x000ea80000300800 */
[----:B------:R-:W3:Y:S06]  /*2bf00*/  LDL.LU R11, [R1+0x4] ;  /* 0x00000400010b7983 */ /* 0x000eec0000300800 */
        /* <DEDUP_REMOVED lines=12> */
[----:B------:R-:W2:Y:S02]  /*2bfd0*/  LDL.LU R8, [R1+0x3ec] ;  /* 0x0003ec0001087983 */ /* 0x000ea40000300800 */
[----:B--2---:R-:W-:-:S05]  /*2bfe0*/  @!P6 IMAD R8, R8, R17, RZ ;  /* 0x000000110808e224 */ /* 0x004fca00078e02ff */
[----:B------:R0:W-:Y:S04]  /*2bff0*/  @!P6 STG.E.U8 desc[UR50][R114.64+0xf1], R8 ;  /* 0x0000f1087200e986 */ /* 0x0001e8000c101132 */
[----:B0-----:R-:W2:Y:S04]  /*2c000*/  LDL.LU.64 R114, [R1+0x6d8] ;  /* 0x0006d80001727983 */ /* 0x001ea80000300a00 */
[----:B------:R-:W3:Y:S01]  /*2c010*/  LDL.LU R8, [R1+0x3f0] ;  /* 0x0003f00001087983 */ /* 0x000ee20000300800 */
[C---:B------:R-:W-:Y:S02]  /*2c020*/  ISETP.LT.OR P6, PT, R0.reuse, 0xf9, !P5 ;  /* 0x000000f90000780c */ /* 0x040fe40006fc1670 */
[----:B------:R-:W-:-:S11]  /*2c030*/  ISETP.LT.OR P5, PT, R0, 0xfa, !P5 ;  /* 0x000000fa0000780c */ /* 0x000fd60006fa1670 */
[----:B---3--:R-:W-:-:S05]  /*2c040*/  @!P6 IMAD R8, R8, R17, RZ ;  /* 0x000000110808e224 */ /* 0x008fca00078e02ff */
[----:B------:R0:W-:Y:S04]  /*2c050*/  @!P6 STG.E.U8 desc[UR50][R4.64+0xf8], R8 ;  /* 0x0000f8080400e986 */ /* 0x0001e8000c101132 */
[----:B0-----:R-:W3:Y:S01]  /*2c060*/  LDL.LU R8, [R1+0x3f4] ;  /* 0x0003f40001087983 */ /* 0x001ee20000300800 */
[----:B------:R-:W-:Y:S02]  /*2c070*/  LOP3.LUT P4, RZ, R7, 0x10000000, RZ, 0xc0, !PT ;  /* 0x1000000007ff7812 */ /* 0x000fe4000788c0ff */
[----:B------:R-:W-:Y:S01]  /*2c080*/  LOP3.LUT P1, RZ, R6, 0x4, RZ, 0xc0, !PT ;  /* 0x0000000406ff7812 */ /* 0x000fe2000782c0ff */
[----:B---3--:R-:W-:-:S05]  /*2c090*/  @!P5 IMAD R8, R8, R17, RZ ;  /* 0x000000110808d224 */ /* 0x008fca00078e02ff */
[----:B------:R0:W-:Y:S05]  /*2c0a0*/  @!P5 STG.E.U8 desc[UR50][R4.64+0xf9], R8 ;  /* 0x0000f9080400d986 */ /* 0x0001ea000c101132 */
[----:B0-----:R-:W-:-:S05]  /*2c0b0*/  @!P4 IMAD R4, R15, R17, RZ ;  /* 0x000000110f04c224 */ /* 0x001fca00078e02ff */
[----:B------:R0:W-:Y:S02]  /*2c0c0*/  @!P4 STG.E.U8 desc[UR50][R116.64+0xf8], R4 ;  /* 0x0000f8047400c986 */ /* 0x0001e4000c101132 */
[----:B0-----:R-:W-:Y:S02]  /*2c0d0*/  @!P1 IMAD R4, R153, R17, RZ ;  /* 0x0000001199049224 */ /* 0x001fe400078e02ff */
[----:B------:R-:W3:Y:S04]  /*2c0e0*/  LDL.LU.64 R116, [R1+0x6d0] ;  /* 0x0006d00001747983 */ /* 0x000ee80000300a00 */
[----:B------:R0:W-:Y:S02]  /*2c0f0*/  @!P1 STG.E.U8 desc[UR50][R118.64+0xf9], R4 ;  /* 0x0000f90476009986 */ /* 0x0001e4000c101132 */
[----:B0-----:R-:W-:-:S02]  /*2c100*/  IADD3 R4, P5, R2, UR47, RZ ;  /* 0x0000002f02047c10 */ /* 0x001fc4000ffbe0ff */
[----:B------:R-:W3:Y:S02]  /*2c110*/  LDL.LU.64 R118, [R1+0x6c8] ;  /* 0x0006c80001767983 */ /* 0x000ee40000300a00 */
[----:B------:R-:W-:Y:S02]  /*2c120*/  IADD3.X R5, R3, UR46, RZ, P5, !PT ;  /* 0x0000002e03057c10 */ /* 0x000fe4000affe4ff */
[----:B------:R-:W4:Y:S01]  /*2c130*/  LDL.LU R15, [R1+0x38] ;  /* 0x00003800010f7983 */ /* 0x000f220000300800 */
[----:B------:R-:W-:-:S03]  /*2c140*/  ISETP.GE.AND P5, PT, R14, 0x101, PT ;  /* 0x000001010e00780c */ /* 0x000fc60003fa6270 */
[----:B------:R-:W2:Y:S01]  /*2c150*/  LDL.LU R153, [R1+0x3c] ;  /* 0x00003c0001997983 */ /* 0x000ea20000300800 */
[----:B------:R-:W-:-:S13]  /*2c160*/  ISETP.LT.OR P6, PT, R0, 0x1, !P5 ;  /* 0x000000010000780c */ /* 0x000fda0006fc1670 */
[----:B------:R-:W-:-:S05]  /*2c170*/  @!P6 IMAD R8, R10, R17, RZ ;  /* 0x000000110a08e224 */ /* 0x000fca00078e02ff */
[----:B------:R0:W-:Y:S01]  /*2c180*/  @!P6 STG.E.U8 desc[UR50][R4.64], R8 ;  /* 0x000000080400e986 */ /* 0x0001e2000c101132 */
[----:B------:R-:W-:-:S13]  /*2c190*/  ISETP.LT.OR P6, PT, R0, 0x2, !P5 ;  /* 0x000000020000780c */ /* 0x000fda0006fc1670 */
[----:B0-----:R-:W-:-:S05]  /*2c1a0*/  @!P6 IMAD R8, R11, R17, RZ ;  /* 0x000000110b08e224 */ /* 0x001fca00078e02ff */
[----:B------:R0:W-:Y:S04]  /*2c1b0*/  @!P6 STG.E.U8 desc[UR50][R4.64+0x1], R8 ;  /* 0x000001080400e986 */ /* 0x0001e8000c101132 */
[----:B0-----:R-:W3:Y:S01]  /*2c1c0*/  LDL.LU R8, [R1+0x8] ;  /* 0x0000080001087983 */ /* 0x001ee20000300800 */
[----:B------:R-:W-:-:S04]  /*2c1d0*/  LOP3.LUT P0, RZ, R9, 0x200, RZ, 0xc0, !PT ;  /* 0x0000020009ff7812 */ /* 0x000fc8000780c0ff */
[----:B------:R-:W-:-:S13]  /*2c1e0*/  ISETP.LT.OR P6, PT, R0, 0x1, !P0 ;  /* 0x000000010000780c */ /* 0x000fda00047c1670 */
[----:B------:R-:W-:-:S04]  /*2c1f0*/  @!P6 IADD3 R10, P1, R4, UR45, RZ ;  /* 0x0000002d040aec10 */ /* 0x000fc8000ff3e0ff */
[----:B------:R-:W-:Y:S01]  /*2c200*/  @!P6 IADD3.X R11, R5, UR44, RZ, P1, !PT ;  /* 0x0000002c050bec10 */ /* 0x000fe20008ffe4ff */
[----:B---3--:R-:W-:-:S05]  /*2c210*/  @!P6 IMAD R8, R8, R17, RZ ;  /* 0x000000110808e224 */ /* 0x008fca00078e02ff */
[----:B------:R0:W-:Y:S04]  /*2c220*/  @!P6 STG.E.U8 desc[UR50][R10.64], R8 ;  /* 0x000000080a00e986 */ /* 0x0001e8000c101132 */
[----:B0-----:R-:W3:Y:S01]  /*2c230*/  LDL.LU R8, [R1+0xc] ;  /* 0x00000c0001087983 */ /* 0x001ee20000300800 */
[----:B------:R-:W-:-:S13]  /*2c240*/  ISETP.LT.OR P0, PT, R0, 0x2, !P0 ;  /* 0x000000020000780c */ /* 0x000fda0004701670 */
[----:B------:R-:W-:-:S04]  /*2c250*/  @!P0 IADD3 R10, P6, R4, UR45, RZ ;  /* 0x0000002d040a8c10 */ /* 0x000fc8000ffde0ff */
[----:B------:R-:W-:Y:S01]  /*2c260*/  @!P0 IADD3.X R11, R5, UR44, RZ, P6, !PT ;  /* 0x0000002c050b8c10 */ /* 0x000fe2000b7fe4ff */
[----:B---3--:R-:W-:-:S05]  /*2c270*/  @!P0 IMAD R8, R8, R17, RZ ;  /* 0x0000001108088224 */ /* 0x008fca00078e02ff */
[----:B------:R0:W-:Y:S04]  /*2c280*/  @!P0 STG.E.U8 desc[UR50][R10.64+0x1], R8 ;  /* 0x000001080a008986 */ /* 0x0001e8000c101132 */
[----:B0-----:R-:W3:Y:S01]  /*2c290*/  LDL.LU R8, [R1+0x10] ;  /* 0x0000100001087983 */ /* 0x001ee20000300800 */
[----:B------:R-:W-:-:S03]  /*2c2a0*/  ISETP.LT.OR P0, PT, R0, 0x9, !P5 ;  /* 0x000000090000780c */ /* 0x000fc60006f01670 */
[----:B------:R-:W4:Y:S04]  /*2c2b0*/  LDL.LU R10, [R1+0x2c] ;  /* 0x00002c00010a7983 */ /* 0x000f280000300800 */
[----:B------:R-:W2:Y:S06]  /*2c2c0*/  LDL.LU R11, [R1+0x34] ;  /* 0x00003400010b7983 */ /* 0x000eac0000300800 */
        /* <DEDUP_REMOVED lines=12> */
[----:B------:R-:W4:Y:S02]  /*2c390*/  LDL.LU R8, [R1+0x1c] ;  /* 0x00001c0001087983 */ /* 0x000f240000300800 */
[----:B----4-:R-:W-:-:S05]  /*2c3a0*/  @!P0 IMAD R8, R8, R17, RZ ;  /* 0x0000001108088224 */ /* 0x010fca00078e02ff */
[----:B------:R0:W-:Y:S04]  /*2c3b0*/  @!P0 STG.E.U8 desc[UR50][R122.64+0x9], R8 ;  /* 0x000009087a008986 */ /* 0x0001e8000c101132 */
[----:B0-----:R-:W4:Y:S04]  /*2c3c0*/  LDL.LU.64 R122, [R1+0x6b8] ;  /* 0x0006b800017a7983 */ /* 0x001f280000300a00 */
[----:B------:R-:W2:Y:S01]  /*2c3d0*/  LDL.LU R8, [R1+0x20] ;  /* 0x0000200001087983 */ /* 0x000ea20000300800 */
[----:B------:R-:W-:-:S13]  /*2c3e0*/  ISETP.LT.OR P0, PT, R0, 0x11, !P5 ;  /* 0x000000110000780c */ /* 0x000fda0006f01670 */
        /* <DEDUP_REMOVED lines=10> */
[----:B------:R0:W-:Y:S07]  /*2c490*/  @!P6 STG.E.U8 desc[UR50][R124.64+0x10], R8 ;  /* 0x000010087c00e986 */ /* 0x0001ee000c101132 */
[----:B0-----:R-:W-:Y:S01]  /*2c4a0*/  @!P0 IMAD R8, R10, R17, RZ ;  /* 0x000000110a088224 */ /* 0x001fe200078e02ff */
[----:B------:R-:W2:Y:S04]  /*2c4b0*/  LDL.LU.64 R124, [R1+0x6b0] ;  /* 0x0006b000017c7983 */ /* 0x000ea80000300a00 */
[----:B------:R0:W-:Y:S04]  /*2c4c0*/  @!P0 STG.E.U8 desc[UR50][R126.64+0x11], R8 ;  /* 0x000011087e008986 */ /* 0x0001e8000c101132 */
[----:B0-----:R-:W2:Y:S04]  /*2c4d0*/  LDL.LU.64 R126, [R1+0x6a8] ;  /* 0x0006a800017e7983 */ /* 0x001ea80000300a00 */
[----:B------:R-:W3:Y:S01]  /*2c4e0*/  LDL.LU R8, [R1+0x30] ;  /* 0x0000300001087983 */ /* 0x000ee20000300800 */
[----:B------:R-:W-:-:S02]  /*2c4f0*/  ISETP.LT.OR P0, PT, R0, 0x19, !P5 ;  /* 0x000000190000780c */ /* 0x000fc40006f01670 */
[----:B------:R-:W-:Y:S01]  /*2c500*/  LOP3.LUT P1, RZ, R7, 0x800000, RZ, 0xc0, !PT ;  /* 0x0080000007ff7812 */ /* 0x000fe2000782c0ff */
[----:B------:R-:W4:Y:S10]  /*2c510*/  LDL.LU R10, [R1+0x5c] ;  /* 0x00005c00010a7983 */ /* 0x000f340000300800 */
[----:B---3--:R-:W-:-:S05]  /*2c520*/  @!P0 IMAD R8, R8, R17, RZ ;  /* 0x0000001108088224 */ /* 0x008fca00078e02ff */
[----:B------:R0:W-:Y:S01]  /*2c530*/  @!P0 STG.E.U8 desc[UR50][R4.64+0x18], R8 ;  /* 0x0000180804008986 */ /* 0x0001e2000c101132 */
[----:B------:R-:W-:-:S13]  /*2c540*/  ISETP.LT.OR P0, PT, R0, 0x1a, !P5 ;  /* 0x0000001a0000780c */ /* 0x000fda0006f01670 */
[----:B0-----:R-:W-:-:S05]  /*2c550*/  @!P0 IMAD R8, R11, R17, RZ ;  /* 0x000000110b088224 */ /* 0x001fca00078e02ff */
[----:B------:R0:W-:Y:S01]  /*2c560*/  @!P0 STG.E.U8 desc[UR50][R4.64+0x19], R8 ;  /* 0x0000190804008986 */ /* 0x0001e2000c101132 */
[----:B------:R-:W-:Y:S01]  /*2c570*/  LOP3.LUT P0, RZ, R6, 0x8, RZ, 0xc0, !PT ;  /* 0x0000000806ff7812 */ /* 0x000fe2000780c0ff */
[----:B0-----:R-:W-:-:S05]  /*2c580*/  @!P1 IMAD R8, R15, R17, RZ ;  /* 0x000000110f089224 */ /* 0x001fca00078e02ff */
[----:B------:R0:W-:Y:S07]  /*2c590*/  @!P1 STG.E.U8 desc[UR50][R128.64+0x18], R8 ;  /* 0x0000180880009986 */ /* 0x0001ee000c101132 */
[----:B0-----:R-:W-:Y:S01]  /*2c5a0*/  @!P0 IMAD R8, R153, R17, RZ ;  /* 0x0000001199088224 */ /* 0x001fe200078e02ff */
[----:B------:R-:W3:Y:S04]  /*2c5b0*/  LDL.LU.64 R128, [R1+0x6a0] ;  /* 0x0006a00001807983 */ /* 0x000ee80000300a00 */
[----:B------:R0:W-:Y:S04]  /*2c5c0*/  @!P0 STG.E.U8 desc[UR50][R130.64+0x19], R8 ;  /* 0x0000190882008986 */ /* 0x0001e8000c101132 */
[----:B0-----:R-:W3:Y:S04]  /*2c5d0*/  LDL.LU.64 R130, [R1+0x698] ;  /* 0x0006980001827983 */ /* 0x001ee80000300a00 */
[----:B------:R-:W2:Y:S01]  /*2c5e0*/  LDL.LU R8, [R1+0x40] ;  /* 0x0000400001087983 */ /* 0x000ea20000300800 */
[----:B------:R-:W-:-:S03]  /*2c5f0*/  ISETP.LT.OR P0, PT, R0, 0x21, !P5 ;  /* 0x000000210000780c */ /* 0x000fc60006f01670 */
[----:B------:R-:W3:Y:S04]  /*2c600*/  LDL.LU R11, [R1+0x64] ;  /* 0x00006400010b7983 */ /* 0x000ee80000300800 */
[----:B------:R-:W3:Y:S04]  /*2c610*/  LDL.LU R15, [R1+0x68] ;  /* 0x00006800010f7983 */ /* 0x000ee80000300800 */
[----:B------:R-:W3:Y:S02]  /*2c620*/  LDL.LU R153, [R1+0x6c] ;  /* 0x00006c0001997983 */ /* 0x000ee40000300800 */
        /* <DEDUP_REMOVED lines=12> */
[----:B------:R-:W4:Y:S02]  /*2c6f0*/  LDL.LU R8, [R1+0x4c] ;  /* 0x00004c0001087983 */ /* 0x000f240000300800 */
[----:B----4-:R-:W-:-:S05]  /*2c700*/  @!P0 IMAD R8, R8, R17, RZ ;  /* 0x0000001108088224 */ /* 0x010fca00078e02ff */
[----:B------:R0:W-:Y:S04]  /*2c710*/  @!P0 STG.E.U8 desc[UR50][R134.64+0x21], R8 ;  /* 0x0000210886008986 */ /* 0x0001e8000c101132 */
[----:B0-----:R-:W4:Y:S04]  /*2c720*/  LDL.LU.64 R134, [R1+0x688] ;  /* 0x0006880001867983 */ /* 0x001f280000300a00 */
[----:B------:R-:W3:Y:S01]  /*2c730*/  LDL.LU R8, [R1+0x50] ;  /* 0x0000500001087983 */ /* 0x000ee20000300800 */
[----:B------:R-:W-:-:S13]  /*2c740*/  ISETP.LT.OR P0, PT, R0, 0x29, !P5 ;  /* 0x000000290000780c */ /* 0x000fda0006f01670 */
        /* <DEDUP_REMOVED lines=10> */
[----:B------:R0:W-:Y:S07]  /*2c7f0*/  @!P6 STG.E.U8 desc[UR50][R136.64+0x28], R8 ;  /* 0x000028088800e986 */ /* 0x0001ee000c101132 */
[----:B0-----:R-:W-:Y:S01]  /*2c800*/  @!P0 IMAD R8, R10, R17, RZ ;  /* 0x000000110a088224 */ /* 0x001fe200078e02ff */
[----:B------:R-:W3:Y:S04]  /*2c810*/  LDL.LU.64 R136, [R1+0x680] ;  /* 0x0006800001887983 */ /* 0x000ee80000300a00 */
[----:B------:R0:W-:Y:S04]  /*2c820*/  @!P0 STG.E.U8 desc[UR50][R138.64+0x29], R8 ;  /* 0x000029088a008986 */ /* 0x0001e8000c101132 */
[----:B0-----:R-:W3:Y:S04]  /*2c830*/  LDL.LU.64 R138, [R1+0x678] ;  /* 0x00067800018a7983 */ /* 0x001ee80000300a00 */
[----:B------:R-:W2:Y:S01]  /*2c840*/  LDL.LU R8, [R1+0x60] ;  /* 0x0000600001087983 */ /* 0x000ea20000300800 */
[----:B------:R-:W-:-:S02]  /*2c850*/  ISETP.LT.OR P0, PT, R0, 0x31, !P5 ;  /* 0x000000310000780c */ /* 0x000fc40006f01670 */
[----:B------:R-:W-:Y:S01]  /*2c860*/  LOP3.LUT P1, RZ, R7, 0x80000, RZ, 0xc0, !PT ;  /* 0x0008000007ff7812 */ /* 0x000fe2000782c0ff */
[----:B------:R-:W4:Y:S10]  /*2c870*/  LDL.LU R10, [R1+0x8c] ;  /* 0x00008c00010a7983 */ /* 0x000f340000300800 */
[----:B--2---:R-:W-:-:S05]  /*2c880*/  @!P0 IMAD R8, R8, R17, RZ ;  /* 0x0000001108088224 */ /* 0x004fca00078e02ff */
        /* <DEDUP_REMOVED lines=8> */
[----:B------:R-:W2:Y:S04]  /*2c910*/  LDL.LU.64 R140, [R1+0x670] ;  /* 0x00067000018c7983 */ /* 0x000ea80000300a00 */
[----:B------:R-:W3:Y:S04]  /*2c920*/  LDL.LU R11, [R1+0x90] ;  /* 0x00009000010b7983 */ /* 0x000ee80000300800 */
[----:B------:R-:W2:Y:S04]  /*2c930*/  LDL.LU R15, [R1+0x94] ;  /* 0x00009400010f7983 */ /* 0x000ea80000300800 */
[----:B------:R0:W-:Y:S04]  /*2c940*/  @!P0 STG.E.U8 desc[UR50][R142.64+0x31], R8 ;  /* 0x000031088e008986 */ /* 0x0001e8000c101132 */
[----:B0-----:R-:W2:Y:S04]  /*2c950*/  LDL.LU.64 R142, [R1+0x668] ;  /* 0x00066800018e7983 */ /* 0x001ea80000300a00 */
[----:B------:R-:W4:Y:S01]  /*2c960*/  LDL.LU R8, [R1+0x70] ;  /* 0x0000700001087983 */ /* 0x000f220000300800 */
[----:B------:R-:W-:-:S03]  /*2c970*/  ISETP.LT.OR P0, PT, R0, 0x39, !P5 ;  /* 0x000000390000780c */ /* 0x000fc60006f01670 */
[----:B------:R-:W2:Y:S10]  /*2c980*/  LDL.LU R153, [R1+0x98] ;  /* 0x0000980001997983 */ /* 0x000eb40000300800 */
        /* <DEDUP_REMOVED lines=12> */
[----:B------:R-:W3:Y:S02]  /*2ca50*/  LDL.LU R8, [R1+0x7c] ;  /* 0x00007c0001087983 */ /* 0x000ee40000300800 */
[----:B---3--:R-:W-:-:S05]  /*2ca60*/  @!P0 IMAD R8, R8, R17, RZ ;  /* 0x0000001108088224 */ /* 0x008fca00078e02ff */
[----:B------:R0:W-:Y:S04]  /*2ca70*/  @!P0 STG.E.U8 desc[UR50][R146.64+0x39], R8 ;  /* 0x0000390892008986 */ /* 0x0001e8000c101132 */
[----:B0-----:R-:W3:Y:S04]  /*2ca80*/  LDL.LU.64 R146, [R1+0x658] ;  /* 0x0006580001927983 */ /* 0x001ee80000300a00 */
        /* <DEDUP_REMOVED lines=10> */
[C---:B------:R-:W-:Y:S02]  /*2cb30*/  LOP3.LUT P0, RZ, R7.reuse, 0x4000, RZ, 0xc0, !PT ;  /* 0x0000400007ff7812 */ /* 0x040fe4000780c0ff */
[----:B------:R-:W-:Y:S01]  /*2cb40*/  LOP3.LUT P1, RZ, R7, 0x2000, RZ, 0xc0, !PT ;  /* 0x0000200007ff7812 */ /* 0x000fe2000782c0ff */
[----:B--2---:R-:W-:-:S05]  /*2cb50*/  @!P6 IMAD R8, R8, R17, RZ ;  /* 0x000000110808e224 */ /* 0x004fca00078e02ff */
[----:B------:R0:W-:Y:S05]  /*2cb60*/  @!P6 STG.E.U8 desc[UR50][R148.64+0x40], R8 ;  /* 0x000040089400e986 */ /* 0x0001ea000c101132 */
[----:B0-----:R-:W-:Y:S01]  /*2cb70*/  @!P0 IMAD R8, R10, R17, RZ ;  /* 0x000000110a088224 */ /* 0x001fe200078e02ff */
[----:B------:R-:W2:Y:S04]  /*2cb80*/  LDL.LU.64 R148, [R1+0x650] ;  /* 0x0006500001947983 */ /* 0x000ea80000300a00 */
[----:B------:R0:W-:Y:S01]  /*2cb90*/  @!P0 STG.E.U8 desc[UR50][R150.64+0x41], R8 ;  /* 0x0000410896008986 */ /* 0x0001e2000c101132 */
[----:B------:R-:W-:-:S03]  /*2cba0*/  ISETP.LT.OR P0, PT, R0, 0x49, !P5 ;  /* 0x000000490000780c */ /* 0x000fc60006f01670 */
[----:B0-----:R-:W2:Y:S10]  /*2cbb0*/  LDL.LU.64 R150, [R1+0x648] ;  /* 0x0006480001967983 */ /* 0x001eb40000300a00 */
[----:B------:R-:W-:-:S05]  /*2cbc0*/  @!P0 IMAD R8, R11, R17, RZ ;  /* 0x000000110b088224 */ /* 0x000fca00078e02ff */
[----:B------:R0:W-:Y:S01]  /*2cbd0*/  @!P0 STG.E.U8 desc[UR50][R4.64+0x48], R8 ;  /* 0x0000480804008986 */ /* 0x0001e2000c101132 */
[----:B------:R-:W-:-:S13]  /*2cbe0*/  ISETP.LT.OR P0, PT, R0, 0x4a, !P5 ;  /* 0x0000004a0000780c */ /* 0x000fda0006f01670 */
[----:B0-----:R-:W-:-:S05]  /*2cbf0*/  @!P0 IMAD R8, R15, R17, RZ ;  /* 0x000000110f088224 */ /* 0x001fca00078e02ff */
[----:B------:R0:W-:Y:S02]  /*2cc00*/  @!P0 STG.E.U8 desc[UR50][R4.64+0x49], R8 ;  /* 0x0000490804008986 */ /* 0x0001e4000c101132 */
[----:B0-----:R-:W-:-:S05]  /*2cc10*/  @!P1 IMAD R8, R153, R17, RZ ;  /* 0x0000001199089224 */ /* 0x001fca00078e02ff */
[----:B------:R0:W-:Y:S04]  /*2cc20*/  @!P1 STG.E.U8 desc[UR50][R18.64+0x48], R8 ;  /* 0x0000480812009986 */ /* 0x0001e8000c101132 */
[----:B0-----:R0:W5:Y:S04]  /*2cc30*/  LDL.LU.64 R18, [R1+0x640] ;  /* 0x0006400001127983 */ /* 0x0011680000300a00 */
[----:B------:R-:W4:Y:S01]  /*2cc40*/  LDL.LU R8, [R1+0x9c] ;  /* 0x00009c0001087983 */ /* 0x000f220000300800 */
[----:B------:R-:W-:-:S03]  /*2cc50*/  LOP3.LUT P0, RZ, R7, 0x1000, RZ, 0xc0, !PT ;  /* 0x0000100007ff7812 */ /* 0x000fc6000780c0ff */
[----:B------:R-:W3:Y:S04]  /*2cc60*/  LDL.LU R11, [R1+0x14c] ;  /* 0x00014c00010b7983 */ /* 0x000ee80000300800 */
[----:B------:R-:W2:Y:S04]  /*2cc70*/  LDL.LU R15, [R1+0x150] ;  /* 0x00015000010f7983 */ /* 0x000ea80000300800 */
[----:B------:R-:W2:Y:S04]  /*2cc80*/  LDL.LU R153, [R1+0x154] ;  /* 0x0001540001997983 */ /* 0x000ea80000300800 */
[----:B------:R-:W2:Y:S01]  /*2cc90*/  LDL.LU R10, [R1+0x1fc] ;  /* 0x0001fc00010a7983 */ /* 0x000ea20000300800 */
[----:B----4-:R-:W-:-:S05]  /*2cca0*/  @!P0 IMAD R8, R8, R17, RZ ;  /* 0x0000001108088224 */ /* 0x010fca00078e02ff */
[----:B------:R1:W-:Y:S04]  /*2ccb0*/  @!P0 STG.E.U8 desc[UR50][R236.64+0x49], R8 ;  /* 0x00004908ec008986 */ /* 0x0003e8000c101132 */
[----:B-1----:R-:W4:Y:S01]  /*2ccc0*/  LDL.LU R8, [R1+0xa0] ;  /* 0x0000a00001087983 */ /* 0x002f220000300800 */
[----:B------:R-:W-:-:S13]  /*2ccd0*/  ISETP.LT.OR P0, PT, R0, 0x51, !P5 ;  /* 0x000000510000780c */ /* 0x000fda0006f01670 */
[----:B----4-:R-:W-:-:S05]  /*2cce0*/  @!P0 IMAD R8, R8, R17, RZ ;  /* 0x0000001108088224 */ /* 0x010fca00078e02ff */
[----:B------:R1:W-:Y:S04]  /*2ccf0*/  @!P0 STG.E.U8 desc[UR50][R4.64+0x50], R8 ;  /* 0x0000500804008986 */ /* 0x0003e8000c101132 */
[----:B-1----:R-:W4:Y:S01]  /*2cd00*/  LDL.LU R8, [R1+0xa4] ;  /* 0x0000a40001087983 */ /* 0x002f220000300800 */
[----:B------:R-:W-:Y:S02]  /*2cd10*/  ISETP.LT.OR P0, PT, R0, 0x52, !P5 ;  /* 0x000000520000780c */ /* 0x000fe40006f01670 */
[----:B------:R-:W-:-:S11]  /*2cd20*/  LOP3.LUT P4, RZ, R7, 0x800, RZ, 0xc0, !PT ;  /* 0x0000080007ff7812 */ /* 0x000fd6000788c0ff */
[----:B----4-:R-:W-:-:S05]  /*2cd30*/  @!P0 IMAD R8, R8, R17, RZ ;  /* 0x0000001108088224 */ /* 0x010fca00078e02ff */
[----:B------:R1:W-:Y:S04]  /*2cd40*/  @!P0 STG.E.U8 desc[UR50][R4.64+0x51], R8 ;  /* 0x0000510804008986 */ /* 0x0003e8000c101132 */
[----:B-1----:R-:W4:Y:S01]  /*2cd50*/  LDL.LU R8, [R1+0xa8] ;  /* 0x0000a80001087983 */ /* 0x002f220000300800 */
[----:B------:R-:W-:Y:S01]  /*2cd60*/  LOP3.LUT P0, RZ, R7, 0x400, RZ, 0xc0, !PT ;  /* 0x0000040007ff7812 */ /* 0x000fe2000780c0ff */
[----:B----4-:R-:W-:-:S05]  /*2cd70*/  @!P4 IMAD R8, R8, R17, RZ ;  /* 0x000000110808c224 */ /* 0x010fca00078e02ff */
[----:B------:R1:W-:Y:S04]  /*2cd80*/  @!P4 STG.E.U8 desc[UR50][R234.64+0x50], R8 ;  /* 0x00005008ea00c986 */ /* 0x0003e8000c101132 */
[----:B-1----:R-:W4:Y:S04]  /*2cd90*/  LDL.LU R8, [R1+0xac] ;  /* 0x0000ac0001087983 */ /* 0x002f280000300800 */
[----:B------:R-:W2:Y:S04]  /*2cda0*/  LDL.LU R234, [R1+0x1f4] ;  /* 0x0001f40001ea7983 */ /* 0x000ea80000300800 */
[----:B------:R-:W2:Y:S01]  /*2cdb0*/  LDL.LU R235, [R1+0x1f8] ;  /* 0x0001f80001eb7983 */ /* 0x000ea20000300800 */
[----:B----4-:R-:W-:-:S05]  /*2cdc0*/  @!P0 IMAD R8, R8, R17, RZ ;  /* 0x0000001108088224 */ /* 0x010fca00078e02ff */
[----:B------:R1:W-:Y:S04]  /*2cdd0*/  @!P0 STG.E.U8 desc[UR50][R232.64+0x51], R8 ;  /* 0x00005108e8008986 */ /* 0x0003e8000c101132 */
[----:B-1----:R-:W4:Y:S01]  /*2cde0*/  LDL.LU R8, [R1+0xb0] ;  /* 0x0000b00001087983 */ /* 0x002f220000300800 */
[----:B------:R-:W-:-:S03]  /*2cdf0*/  ISETP.LT.OR P0, PT, R0, 0x59, !P5 ;  /* 0x000000590000780c */ /* 0x000fc60006f01670 */
[----:B------:R-:W2:Y:S04]  /*2ce00*/  LDL.LU R232, [R1+0x1ec] ;  /* 0x0001ec0001e87983 */ /* 0x000ea80000300800 */
[----:B------:R-:W2:Y:S06]  /*2ce10*/  LDL.LU R233, [R1+0x1f0] ;  /* 0x0001f00001e97983 */ /* 0x000eac0000300800 */
        /* <DEDUP_REMOVED lines=86> */
[----:B------:R1:W-:Y:S01]  /*2d380*/  @!P0 STG.E.U8 desc[UR50][R4.64+0x79], R8 ;  /* 0x0000790804008986 */ /* 0x0003e2000c101132 */
[----:B------:R-:W-:-:S03]  /*2d390*/  LOP3.LUT P0, RZ, R7, 0x1, RZ, 0xc0, !PT ;  /* 0x0000000107ff7812 */ /* 0x000fc6000780c0ff */
[----:B-1----:R-:W4:Y:S04]  /*2d3a0*/  LDL.LU R8, [R1+0x1a8] ;  /* 0x0001a80001087983 */ /* 0x002f280000300800 */
[----:B------:R-:W3:Y:S02]  /*2d3b0*/  LDL.LU R7, [R1+0xf8] ;  /* 0x0000f80001077983 */ /* 0x000ee40000300800 */
[----:B---3--:R-:W-:-:S05]  /*2d3c0*/  @!P1 IMAD R7, R7, R17, RZ ;  /* 0x0000001107079224 */ /* 0x008fca00078e02ff */
[----:B------:R1:W-:Y:S04]  /*2d3d0*/  @!P1 STG.E.U8 desc[UR50][R214.64+0x78], R7 ;  /* 0x00007807d6009986 */ /* 0x0003e8000c101132 */
[----:B-1----:R-:W3:Y:S04]  /*2d3e0*/  LDL.LU R7, [R1+0xfc] ;  /* 0x0000fc0001077983 */ /* 0x002ee80000300800 */
[----:B------:R-:W4:Y:S04]  /*2d3f0*/  LDL.LU R214, [R1+0x1a0] ;  /* 0x0001a00001d67983 */ /* 0x000f280000300800 */
[----:B------:R-:W4:Y:S01]  /*2d400*/  LDL.LU R215, [R1+0x1a4] ;  /* 0x0001a40001d77983 */ /* 0x000f220000300800 */
[----:B---3--:R-:W-:-:S05]  /*2d410*/  @!P0 IMAD R7, R7, R17, RZ ;  /* 0x0000001107078224 */ /* 0x008fca00078e02ff */
[----:B------:R1:W-:Y:S04]  /*2d420*/  @!P0 STG.E.U8 desc[UR50][R212.64+0x79], R7 ;  /* 0x00007907d4008986 */ /* 0x0003e8000c101132 */
[----:B-1----:R-:W3:Y:S01]  /*2d430*/  LDL.LU R7, [R1+0x100] ;  /* 0x0001000001077983 */ /* 0x002ee20000300800 */
[----:B------:R-:W-:-:S03]  /*2d440*/  ISETP.LT.OR P0, PT, R0, 0x81, !P5 ;  /* 0x000000810000780c */ /* 0x000fc60006f01670 */
[----:B------:R-:W4:Y:S04]  /*2d450*/  LDL.LU R212, [R1+0x198] ;  /* 0x0001980001d47983 */ /* 0x000f280000300800 */
[----:B------:R-:W4:Y:S06]  /*2d460*/  LDL.LU R213, [R1+0x19c] ;  /* 0x00019c0001d57983 */ /* 0x000f2c0000300800 */
[----:B---3--:R-:W-:-:S05]  /*2d470*/  @!P0 IMAD R7, R7, R17, RZ ;  /* 0x0000001107078224 */ /* 0x008fca00078e02ff */
[----:B------:R1:W-:Y:S04]  /*2d480*/  @!P0 STG.E.U8 desc[UR50][R4.64+0x80], R7 ;  /* 0x0000800704008986 */ /* 0x0003e8000c101132 */
[----:B-1----:R-:W3:Y:S01]  /*2d490*/  LDL.LU R7, [R1+0x104] ;  /* 0x0001040001077983 */ /* 0x002ee20000300800 */
[----:B------:R-:W-:Y:S02]  /*2d4a0*/  ISETP.LT.OR P0, PT, R0, 0x82, !P5 ;  /* 0x000000820000780c */ /* 0x000fe40006f01670 */
[----:B------:R-:W-:-:S11]  /*2d4b0*/  LOP3.LUT P4, RZ, R6, 0x80000000, RZ, 0xc0, !PT ;  /* 0x8000000006ff7812 */ /* 0x000fd6000788c0ff */
[----:B---3--:R-:W-:-:S05]  /*2d4c0*/  @!P0 IMAD R7, R7, R17, RZ ;  /* 0x0000001107078224 */ /* 0x008fca00078e02ff */
[----:B------:R1:W-:Y:S04]  /*2d4d0*/  @!P0 STG.E.U8 desc[UR50][R4.64+0x81], R7 ;  /* 0x0000810704008986 */ /* 0x0003e8000c101132 */
[----:B-1----:R-:W3:Y:S01]  /*2d4e0*/  LDL.LU R7, [R1+0x108] ;  /* 0x0001080001077983 */ /* 0x002ee20000300800 */
[----:B------:R-:W-:Y:S01]  /*2d4f0*/  LOP3.LUT P0, RZ, R6, 0x40000000, RZ, 0xc0, !PT ;  /* 0x4000000006ff7812 */ /* 0x000fe2000780c0ff */
        /* <DEDUP_REMOVED lines=69> */
[----:B------:R-:W2:Y:S04]  /*2d950*/  LDL.LU R197, [R1+0x158] ;  /* 0x0001580001c57983 */ /* 0x000ea80000300800 */
        /* <DEDUP_REMOVED lines=9> */
[----:B------:R-:W-:-:S13]  /*2d9f0*/  LOP3.LUT P0, RZ, R6, 0x400000, RZ, 0xc0, !PT ;  /* 0x0040000006ff7812 */ /* 0x000fda000780c0ff */
[----:B------:R-:W-:Y:S01]  /*2da00*/  @!P0 IMAD R11, R11, R17, RZ ;  /* 0x000000110b0b8224 */ /* 0x000fe200078e02ff */
[----:B------:R-:W-:-:S13]  /*2da10*/  LOP3.LUT P1, RZ, R6, 0x200000, RZ, 0xc0, !PT ;  /* 0x0020000006ff7812 */ /* 0x000fda000782c0ff */
[-C--:B--2---:R-:W-:Y:S01]  /*2da20*/  @!P1 IMAD R197, R197, R17.reuse, RZ ;  /* 0x00000011c5c59224 */ /* 0x084fe200078e02ff */
[----:B------:R-:W-:Y:S01]  /*2da30*/  LOP3.LUT P4, RZ, R6, 0x80000, RZ, 0xc0, !PT ;  /* 0x0008000006ff7812 */ /* 0x000fe2000788c0ff */
[----:B---3--:R-:W-:-:S05]  /*2da40*/  @!P6 IMAD R7, R7, R17, RZ ;  /* 0x000000110707e224 */ /* 0x008fca00078e02ff */
[----:B------:R4:W-:Y:S04]  /*2da50*/  @!P6 STG.E.U8 desc[UR50][R194.64+0xa0], R7 ;  /* 0x0000a007c200e986 */ /* 0x0009e8000c101132 */
[----:B------:R1:W-:Y:S01]  /*2da60*/  @!P0 STG.E.U8 desc[UR50][R192.64+0xa1], R11 ;  /* 0x0000a10bc0008986 */ /* 0x0003e2000c101132 */
[----:B------:R-:W-:-:S13]  /*2da70*/  ISETP.LT.OR P0, PT, R0, 0xa9, !P5 ;  /* 0x000000a90000780c */ /* 0x000fda0006f01670 */
[----:B------:R-:W-:-:S05]  /*2da80*/  @!P0 IMAD R15, R15, R17, RZ ;  /* 0x000000110f0f8224 */ /* 0x000fca00078e02ff */
[----:B------:R2:W-:Y:S01]  /*2da90*/  @!P0 STG.E.U8 desc[UR50][R4.64+0xa8], R15 ;  /* 0x0000a80f04008986 */ /* 0x0005e2000c101132 */
[----:B------:R-:W-:-:S13]  /*2daa0*/  ISETP.LT.OR P0, PT, R0, 0xaa, !P5 ;  /* 0x000000aa0000780c */ /* 0x000fda0006f01670 */
[----:B------:R-:W-:-:S05]  /*2dab0*/  @!P0 IMAD R153, R153, R17, RZ ;  /* 0x0000001199998224 */ /* 0x000fca00078e02ff */
[----:B------:R3:W-:Y:S01]  /*2dac0*/  @!P0 STG.E.U8 desc[UR50][R4.64+0xa9], R153 ;  /* 0x0000a99904008986 */ /* 0x0007e2000c101132 */
[----:B------:R-:W-:-:S03]  /*2dad0*/  LOP3.LUT P0, RZ, R6, 0x100000, RZ, 0xc0, !PT ;  /* 0x0010000006ff7812 */ /* 0x000fc6000780c0ff */
[----:B------:R0:W-:Y:S10]  /*2dae0*/  @!P1 STG.E.U8 desc[UR50][R190.64+0xa8], R197 ;  /* 0x0000a8c5be009986 */ /* 0x0001f4000c101132 */
[----:B----4-:R-:W-:-:S05]  /*2daf0*/  @!P0 IMAD R7, R196, R17, RZ ;  /* 0x00000011c4078224 */ /* 0x010fca00078e02ff */
[----:B------:R4:W-:Y:S01]  /*2db00*/  @!P0 STG.E.U8 desc[UR50][R188.64+0xa9], R7 ;  /* 0x0000a907bc008986 */ /* 0x0009e2000c101132 */
[----:B------:R-:W-:-:S13]  /*2db10*/  ISETP.LT.OR P0, PT, R0, 0xb1, !P5 ;  /* 0x000000b10000780c */ /* 0x000fda0006f01670 */
[----:B-1----:R-:W-:-:S05]  /*2db20*/  @!P0 IMAD R11, R198, R17, RZ ;  /* 0x00000011c60b8224 */ /* 0x002fca00078e02ff */
[----:B------:R1:W-:Y:S01]  /*2db30*/  @!P0 STG.E.U8 desc[UR50][R4.64+0xb0], R11 ;  /* 0x0000b00b04008986 */ /* 0x0003e2000c101132 */
[----:B------:R-:W-:-:S13]  /*2db40*/  ISETP.LT.OR P0, PT, R0, 0xb2, !P5 ;  /* 0x000000b20000780c */ /* 0x000fda0006f01670 */
[----:B--2---:R-:W-:-:S05]  /*2db50*/  @!P0 IMAD R15, R199, R17, RZ ;  /* 0x00000011c70f8224 */ /* 0x004fca00078e02ff */
[----:B------:R2:W-:Y:S01]  /*2db60*/  @!P0 STG.E.U8 desc[UR50][R4.64+0xb1], R15 ;  /* 0x0000b10f04008986 */ /* 0x0005e2000c101132 */
[----:B------:R-:W-:Y:S01]  /*2db70*/  LOP3.LUT P0, RZ, R6, 0x40000, RZ, 0xc0, !PT ;  /* 0x0004000006ff7812 */ /* 0x000fe2000780c0ff */
[----:B---3--:R-:W-:-:S05]  /*2db80*/  @!P4 IMAD R153, R200, R17, RZ ;  /* 0x00000011c899c224 */ /* 0x008fca00078e02ff */
[----:B------:R3:W-:Y:S07]  /*2db90*/  @!P4 STG.E.U8 desc[UR50][R186.64+0xb0], R153 ;  /* 0x0000b099ba00c986 */ /* 0x0007ee000c101132 */
[----:B0-----:R-:W-:-:S05]  /*2dba0*/  @!P0 IMAD R191, R201, R17, RZ ;  /* 0x00000011c9bf8224 */ /* 0x001fca00078e02ff */
[----:B------:R0:W-:Y:S01]  /*2dbb0*/  @!P0 STG.E.U8 desc[UR50][R184.64+0xb1], R191 ;  /* 0x0000b1bfb8008986 */ /* 0x0001e2000c101132 */
[----:B------:R-:W-:-:S13]  /*2dbc0*/  ISETP.LT.OR P0, PT, R0, 0xb9, !P5 ;  /* 0x000000b90000780c */ /* 0x000fda0006f01670 */
[----:B----4-:R-:W-:-:S05]  /*2dbd0*/  @!P0 IMAD R7, R202, R17, RZ ;  /* 0x00000011ca078224 */ /* 0x010fca00078e02ff */
[----:B------:R4:W-:Y:S01]  /*2dbe0*/  @!P0 STG.E.U8 desc[UR50][R4.64+0xb8], R7 ;  /* 0x0000b80704008986 */ /* 0x0009e2000c101132 */
[----:B------:R-:W-:Y:S02]  /*2dbf0*/  ISETP.LT.OR P0, PT, R0, 0xba, !P5 ;  /* 0x000000ba0000780c */ /* 0x000fe40006f01670 */
[----:B------:R-:W-:-:S11]  /*2dc00*/  LOP3.LUT P6, RZ, R6, 0x20000, RZ, 0xc0, !PT ;  /* 0x0002000006ff7812 */ /* 0x000fd600078cc0ff */
[----:B-1----:R-:W-:-:S05]  /*2dc10*/  @!P0 IMAD R11, R203, R17, RZ ;  /* 0x00000011cb0b8224 */ /* 0x002fca00078e02ff */
[----:B------:R1:W-:Y:S01]  /*2dc20*/  @!P0 STG.E.U8 desc[UR50][R4.64+0xb9], R11 ;  /* 0x0000b90b04008986 */ /* 0x0003e2000c101132 */
[----:B------:R-:W-:Y:S01]  /*2dc30*/  LOP3.LUT P0, RZ, R6, 0x10000, RZ, 0xc0, !PT ;  /* 0x0001000006ff7812 */ /* 0x000fe2000780c0ff */
[----:B--2---:R-:W-:-:S05]  /*2dc40*/  @!P6 IMAD R15, R204, R17, RZ ;  /* 0x00000011cc0fe224 */ /* 0x004fca00078e02ff */
[----:B------:R2:W-:Y:S07]  /*2dc50*/  @!P6 STG.E.U8 desc[UR50][R182.64+0xb8], R15 ;  /* 0x0000b80fb600e986 */ /* 0x0005ee000c101132 */
[----:B---3--:R-:W-:-:S05]  /*2dc60*/  @!P0 IMAD R153, R205, R17, RZ ;  /* 0x00000011cd998224 */ /* 0x008fca00078e02ff */
[----:B------:R3:W-:Y:S01]  /*2dc70*/  @!P0 STG.E.U8 desc[UR50][R180.64+0xb9], R153 ;  /* 0x0000b999b4008986 */ /* 0x0007e2000c101132 */
[----:B------:R-:W-:-:S13]  /*2dc80*/  ISETP.LT.OR P0, PT, R0, 0xc1, !P5 ;  /* 0x000000c10000780c */ /* 0x000fda0006f01670 */
[----:B0-----:R-:W-:-:S05]  /*2dc90*/  @!P0 IMAD R185, R206, R17, RZ ;  /* 0x00000011ceb98224 */ /* 0x001fca00078e02ff */
[----:B------:R-:W-:Y:S01]  /*2dca0*/  @!P0 STG.E.U8 desc[UR50][R4.64+0xc0], R185 ;  /* 0x0000c0b904008986 */ /* 0x000fe2000c101132 */
[----:B------:R-:W-:Y:S02]  /*2dcb0*/  ISETP.LT.OR P0, PT, R0, 0xc2, !P5 ;  /* 0x000000c20000780c */ /* 0x000fe40006f01670 */
[----:B------:R-:W-:-:S11]  /*2dcc0*/  LOP3.LUT P1, RZ, R6, 0x8000, RZ, 0xc0, !PT ;  /* 0x0000800006ff7812 */ /* 0x000fd6000782c0ff */
[----:B----4-:R-:W-:-:S05]  /*2dcd0*/  @!P0 IMAD R7, R207, R17, RZ ;  /* 0x00000011cf078224 */ /* 0x010fca00078e02ff */
[----:B------:R0:W-:Y:S01]  /*2dce0*/  @!P0 STG.E.U8 desc[UR50][R4.64+0xc1], R7 ;  /* 0x0000c10704008986 */ /* 0x0001e2000c101132 */
[----:B------:R-:W-:Y:S01]  /*2dcf0*/  LOP3.LUT P0, RZ, R6, 0x4000, RZ, 0xc0, !PT ;  /* 0x0000400006ff7812 */ /* 0x000fe2000780c0ff */
[----:B-1----:R-:W-:-:S05]  /*2dd00*/  @!P1 IMAD R11, R208, R17, RZ ;  /* 0x00000011d00b9224 */ /* 0x002fca00078e02ff */
[----:B------:R1:W-:Y:S07]  /*2dd10*/  @!P1 STG.E.U8 desc[UR50][R178.64+0xc0], R11 ;  /* 0x0000c00bb2009986 */ /* 0x0003ee000c101132 */
[----:B--2---:R-:W-:-:S05]  /*2dd20*/  @!P0 IMAD R15, R209, R17, RZ ;  /* 0x00000011d10f8224 */ /* 0x004fca00078e02ff */
[----:B------:R2:W-:Y:S01]  /*2dd30*/  @!P0 STG.E.U8 desc[UR50][R176.64+0xc1], R15 ;  /* 0x0000c10fb0008986 */ /* 0x0005e2000c101132 */
[----:B------:R-:W-:-:S13]  /*2dd40*/  ISETP.LT.OR P0, PT, R0, 0xc9, !P5 ;  /* 0x000000c90000780c */ /* 0x000fda0006f01670 */
[----:B---3--:R-:W-:-:S05]  /*2dd50*/  @!P0 IMAD R153, R210, R17, RZ ;  /* 0x00000011d2998224 */ /* 0x008fca00078e02ff */
[----:B------:R3:W-:Y:S01]  /*2dd60*/  @!P0 STG.E.U8 desc[UR50][R4.64+0xc8], R153 ;  /* 0x0000c89904008986 */ /* 0x0007e2000c101132 */
[----:B------:R-:W-:Y:S02]  /*2dd70*/  ISETP.LT.OR P0, PT, R0, 0xca, !P5 ;  /* 0x000000ca0000780c */ /* 0x000fe40006f01670 */
[----:B------:R-:W-:-:S11]  /*2dd80*/  LOP3.LUT P4, RZ, R6, 0x2000, RZ, 0xc0, !PT ;  /* 0x0000200006ff7812 */ /* 0x000fd6000788c0ff */
[----:B------:R-:W-:-:S05]  /*2dd90*/  @!P0 IMAD R181, R211, R17, RZ ;  /* 0x00000011d3b58224 */ /* 0x000fca00078e02ff */
[----:B------:R-:W-:Y:S01]  /*2dda0*/  @!P0 STG.E.U8 desc[UR50][R4.64+0xc9], R181 ;  /* 0x0000c9b504008986 */ /* 0x000fe2000c101132 */
[----:B------:R-:W-:Y:S01]  /*2ddb0*/  LOP3.LUT P0, RZ, R6, 0x1000, RZ, 0xc0, !PT ;  /* 0x0000100006ff7812 */ /* 0x000fe2000780c0ff */
[----:B0-----:R-:W-:-:S05]  /*2ddc0*/  @!P4 IMAD R7, R212, R17, RZ ;  /* 0x00000011d407c224 */ /* 0x001fca00078e02ff */
[----:B------:R0:W-:Y:S07]  /*2ddd0*/  @!P4 STG.E.U8 desc[UR50][R174.64+0xc8], R7 ;  /* 0x0000c807ae00c986 */ /* 0x0001ee000c101132 */
[----:B-1----:R-:W-:-:S05]  /*2dde0*/  @!P0 IMAD R11, R213, R17, RZ ;  /* 0x00000011d50b8224 */ /* 0x002fca00078e02ff */
[----:B------:R1:W-:Y:S01]  /*2ddf0*/  @!P0 STG.E.U8 desc[UR50][R172.64+0xc9], R11 ;  /* 0x0000c90bac008986 */ /* 0x0003e2000c101132 */
[----:B------:R-:W-:-:S13]  /*2de00*/  ISETP.LT.OR P0, PT, R0, 0xd1, !P5 ;  /* 0x000000d10000780c */ /* 0x000fda0006f01670 */
[----:B--2---:R-:W-:-:S05]  /*2de10*/  @!P0 IMAD R15, R214, R17, RZ ;  /* 0x00000011d60f8224 */ /* 0x004fca00078e02ff */
[----:B------:R2:W-:Y:S01]  /*2de20*/  @!P0 STG.E.U8 desc[UR50][R4.64+0xd0], R15 ;  /* 0x0000d00f04008986 */ /* 0x0005e2000c101132 */
[----:B------:R-:W-:Y:S02]  /*2de30*/  ISETP.LT.OR P0, PT, R0, 0xd2, !P5 ;  /* 0x000000d20000780c */ /* 0x000fe40006f01670 */
[----:B------:R-:W-:-:S11]  /*2de40*/  LOP3.LUT P6, RZ, R6, 0x800, RZ, 0xc0, !PT ;  /* 0x0000080006ff7812 */ /* 0x000fd600078cc0ff */
[----:B---3--:R-:W-:-:S05]  /*2de50*/  @!P0 IMAD R153, R215, R17, RZ ;  /* 0x00000011d7998224 */ /* 0x008fca00078e02ff */
[----:B------:R3:W-:Y:S01]  /*2de60*/  @!P0 STG.E.U8 desc[UR50][R4.64+0xd1], R153 ;  /* 0x0000d19904008986 */ /* 0x0007e2000c101132 */
[----:B------:R-:W-:Y:S01]  /*2de70*/  LOP3.LUT P0, RZ, R6, 0x400, RZ, 0xc0, !PT ;  /* 0x0000040006ff7812 */ /* 0x000fe2000780c0ff */
[----:B------:R-:W-:-:S05]  /*2de80*/  @!P6 IMAD R177, R8, R17, RZ ;  /* 0x0000001108b1e224 */ /* 0x000fca00078e02ff */
[----:B------:R4:W-:Y:S07]  /*2de90*/  @!P6 STG.E.U8 desc[UR50][R170.64+0xd0], R177 ;  /* 0x0000d0b1aa00e986 */ /* 0x0009ee000c101132 */
[----:B0-----:R-:W-:-:S05]  /*2dea0*/  @!P0 IMAD R7, R216, R17, RZ ;  /* 0x00000011d8078224 */ /* 0x001fca00078e02ff */
[----:B------:R0:W-:Y:S01]  /*2deb0*/  @!P0 STG.E.U8 desc[UR50][R168.64+0xd1], R7 ;  /* 0x0000d107a8008986 */ /* 0x0001e2000c101132 */
[----:B------:R-:W-:-:S13]  /*2dec0*/  ISETP.LT.OR P0, PT, R0, 0xd9, !P5 ;  /* 0x000000d90000780c */ /* 0x000fda0006f01670 */
[----:B-1----:R-:W-:-:S05]  /*2ded0*/  @!P0 IMAD R11, R217, R17, RZ ;  /* 0x00000011d90b8224 */ /* 0x002fca00078e02ff */
[----:B------:R1:W-:Y:S01]  /*2dee0*/  @!P0 STG.E.U8 desc[UR50][R4.64+0xd8], R11 ;  /* 0x0000d80b04008986 */ /* 0x0003e2000c101132 */
[----:B------:R-:W-:Y:S02]  /*2def0*/  ISETP.LT.OR P0, PT, R0, 0xda, !P5 ;  /* 0x000000da0000780c */ /* 0x000fe40006f01670 */
[----:B------:R-:W-:-:S11]  /*2df00*/  LOP3.LUT P1, RZ, R6, 0x200, RZ, 0xc0, !PT ;  /* 0x0000020006ff7812 */ /* 0x000fd6000782c0ff */
[----:B--2---:R-:W-:-:S05]  /*2df10*/  @!P0 IMAD R15, R218, R17, RZ ;  /* 0x00000011da0f8224 */ /* 0x004fca00078e02ff */
[----:B------:R2:W-:Y:S01]  /*2df20*/  @!P0 STG.E.U8 desc[UR50][R4.64+0xd9], R15 ;  /* 0x0000d90f04008986 */ /* 0x0005e2000c101132 */
[----:B------:R-:W-:Y:S01]  /*2df30*/  LOP3.LUT P0, RZ, R6, 0x100, RZ, 0xc0, !PT ;  /* 0x0000010006ff7812 */ /* 0x000fe2000780c0ff */
[----:B---3--:R-:W-:-:S05]  /*2df40*/  @!P1 IMAD R153, R219, R17, RZ ;  /* 0x00000011db999224 */ /* 0x008fca00078e02ff */
[----:B------:R3:W-:Y:S07]  /*2df50*/  @!P1 STG.E.U8 desc[UR50][R166.64+0xd8], R153 ;  /* 0x0000d899a6009986 */ /* 0x0007ee000c101132 */
[----:B----4-:R-:W-:-:S05]  /*2df60*/  @!P0 IMAD R171, R220, R17, RZ ;  /* 0x00000011dcab8224 */ /* 0x010fca00078e02ff */
[----:B------:R-:W-:Y:S01]  /*2df70*/  @!P0 STG.E.U8 desc[UR50][R164.64+0xd9], R171 ;  /* 0x0000d9aba4008986 */ /* 0x000fe2000c101132 */
[----:B------:R-:W-:-:S13]  /*2df80*/  ISETP.LT.OR P0, PT, R0, 0xe1, !P5 ;  /* 0x000000e10000780c */ /* 0x000fda0006f01670 */
[----:B0-----:R-:W-:-:S05]  /*2df90*/  @!P0 IMAD R7, R221, R17, RZ ;  /* 0x00000011dd078224 */ /* 0x001fca00078e02ff */
[----:B------:R0:W-:Y:S01]  /*2dfa0*/  @!P0 STG.E.U8 desc[UR50][R4.64+0xe0], R7 ;  /* 0x0000e00704008986 */ /* 0x0001e2000c101132 */
[----:B------:R-:W-:Y:S02]  /*2dfb0*/  ISETP.LT.OR P0, PT, R0, 0xe2, !P5 ;  /* 0x000000e20000780c */ /* 0x000fe40006f01670 */
[----:B------:R-:W-:-:S11]  /*2dfc0*/  LOP3.LUT P4, RZ, R6, 0x80, RZ, 0xc0, !PT ;  /* 0x0000008006ff7812 */ /* 0x000fd6000788c0ff */
[----:B-1----:R-:W-:-:S05]  /*2dfd0*/  @!P0 IMAD R11, R222, R17, RZ ;  /* 0x00000011de0b8224 */ /* 0x002fca00078e02ff */
[----:B------:R1:W-:Y:S01]  /*2dfe0*/  @!P0 STG.E.U8 desc[UR50][R4.64+0xe1], R11 ;  /* 0x0000e10b04008986 */ /* 0x0003e2000c101132 */
[----:B------:R-:W-:Y:S01]  /*2dff0*/  LOP3.LUT P0, RZ, R6, 0x40, RZ, 0xc0, !PT ;  /* 0x0000004006ff7812 */ /* 0x000fe2000780c0ff */
[----:B--2---:R-:W-:Y:S01]  /*2e000*/  @!P4 IMAD R15, R223, R17, RZ ;  /* 0x00000011df0fc224 */ /* 0x004fe200078e02ff */
[C---:B------:R-:W-:Y:S02]  /*2e010*/  LOP3.LUT P2, RZ, R9.reuse, 0x100, RZ, 0xc0, !PT ;  /* 0x0000010009ff7812 */ /* 0x040fe4000784c0ff */
[C---:B------:R-:W-:Y:S02]  /*2e020*/  LOP3.LUT P1, RZ, R9.reuse, 0x80, RZ, 0xc0, !PT ;  /* 0x0000008009ff7812 */ /* 0x040fe4000782c0ff */
[----:B------:R2:W-:Y:S01]  /*2e030*/  @!P4 STG.E.U8 desc[UR50][R162.64+0xe0], R15 ;  /* 0x0000e00fa200c986 */ /* 0x0005e2000c101132 */
[----:B------:R-:W-:-:S06]  /*2e040*/  LOP3.LUT P4, RZ, R9, 0x40, RZ, 0xc0, !PT ;  /* 0x0000004009ff7812 */ /* 0x000fcc000788c0ff */
[----:B------:R-:W-:-:S05]  /*2e050*/  @!P0 IMAD R9, R224, R17, RZ ;  /* 0x00000011e0098224 */ /* 0x000fca00078e02ff */
[----:B------:R4:W-:Y:S01]  /*2e060*/  @!P0 STG.E.U8 desc[UR50][R160.64+0xe1], R9 ;  /* 0x0000e109a0008986 */ /* 0x0009e2000c101132 */
[----:B------:R-:W-:-:S13]  /*2e070*/  ISETP.LT.OR P0, PT, R0, 0xe9, !P5 ;  /* 0x000000e90000780c */ /* 0x000fda0006f01670 */
[----:B---3--:R-:W-:-:S05]  /*2e080*/  @!P0 IMAD R153, R225, R17, RZ ;  /* 0x00000011e1998224 */ /* 0x008fca00078e02ff */
[----:B------:R-:W-:Y:S01]  /*2e090*/  @!P0 STG.E.U8 desc[UR50][R4.64+0xe8], R153 ;  /* 0x0000e89904008986 */ /* 0x000fe2000c101132 */
[----:B------:R-:W-:-:S13]  /*2e0a0*/  ISETP.LT.OR P0, PT, R0, 0xea, !P5 ;  /* 0x000000ea0000780c */ /* 0x000fda0006f01670 */
[----:B0-----:R-:W-:-:S05]  /*2e0b0*/  @!P0 IMAD R7, R226, R17, RZ ;  /* 0x00000011e2078224 */ /* 0x001fca00078e02ff */
[----:B------:R0:W-:Y:S01]  /*2e0c0*/  @!P0 STG.E.U8 desc[UR50][R4.64+0xe9], R7 ;  /* 0x0000e90704008986 */ /* 0x0001e2000c101132 */
[C---:B------:R-:W-:Y:S02]  /*2e0d0*/  LOP3.LUT P0, RZ, R6.reuse, 0x20, RZ, 0xc0, !PT ;  /* 0x0000002006ff7812 */ /* 0x040fe4000780c0ff */
[----:B------:R-:W-:-:S11]  /*2e0e0*/  LOP3.LUT P6, RZ, R6, 0x2, RZ, 0xc0, !PT ;  /* 0x0000000206ff7812 */ /* 0x000fd600078cc0ff */
[----:B-1----:R-:W-:-:S05]  /*2e0f0*/  @!P0 IMAD R11, R227, R17, RZ ;  /* 0x00000011e30b8224 */ /* 0x002fca00078e02ff */
[----:B------:R1:W-:Y:S01]  /*2e100*/  @!P0 STG.E.U8 desc[UR50][R158.64+0xe8], R11 ;  /* 0x0000e80b9e008986 */ /* 0x0003e2000c101132 */
[----:B------:R-:W-:Y:S01]  /*2e110*/  ISETP.LT.OR P0, PT, R0, 0xf1, !P5 ;  /* 0x000000f10000780c */ /* 0x000fe20006f01670 */
[----:B--2---:R-:W-:-:S05]  /*2e120*/  @!P6 IMAD R15, R228, R17, RZ ;  /* 0x00000011e40fe224 */ /* 0x004fca00078e02ff */
[----:B------:R-:W-:Y:S01]  /*2e130*/  @!P6 STG.E.U8 desc[UR50][R156.64+0xe9], R15 ;  /* 0x0000e90f9c00e986 */ /* 0x000fe2000c101132 */
[----:B------:R-:W-:-:S06]  /*2e140*/  ISETP.LT.OR P6, PT, R0, 0xf2, !P5 ;  /* 0x000000f20000780c */ /* 0x000fcc0006fc1670 */
[----:B----4-:R-:W-:-:S05]  /*2e150*/  @!P0 IMAD R9, R229, R17, RZ ;  /* 0x00000011e5098224 */ /* 0x010fca00078e02ff */
[----:B------:R2:W-:Y:S01]  /*2e160*/  @!P0 STG.E.U8 desc[UR50][R4.64+0xf0], R9 ;  /* 0x0000f00904008986 */ /* 0x0005e2000c101132 */
[C---:B------:R-:W-:Y:S02]  /*2e170*/  ISETP.LT.OR P0, PT, R0.reuse, 0xf9, !P5 ;  /* 0x000000f90000780c */ /* 0x040fe40006f01670 */
[----:B------:R-:W-:Y:S01]  /*2e180*/  ISETP.LT.OR P5, PT, R0, 0xfa, !P5 ;  /* 0x000000fa0000780c */ /* 0x000fe20006fa1670 */
[-C--:B0-----:R-:W-:Y:S02]  /*2e190*/  @!P6 IMAD R7, R230, R17.reuse, RZ ;  /* 0x00000011e607e224 */ /* 0x081fe400078e02ff */
[-C--:B------:R-:W-:Y:S02]  /*2e1a0*/  @!P4 IMAD R153, R231, R17.reuse, RZ ;  /* 0x00000011e799c224 */ /* 0x080fe400078e02ff */
[----:B-1----:R-:W-:Y:S01]  /*2e1b0*/  @!P1 IMAD R11, R232, R17, RZ ;  /* 0x00000011e80b9224 */ /* 0x002fe200078e02ff */
[----:B------:R-:W-:Y:S01]  /*2e1c0*/  @!P6 STG.E.U8 desc[UR50][R4.64+0xf1], R7 ;  /* 0x0000f1070400e986 */ /* 0x000fe2000c101132 */
[----:B------:R-:W-:-:S03]  /*2e1d0*/  ISETP.GE.AND P6, PT, R14, 0x181, PT ;  /* 0x000001810e00780c */ /* 0x000fc60003fc6270 */
[----:B------:R0:W-:Y:S01]  /*2e1e0*/  @!P4 STG.E.U8 desc[UR50][R154.64+0xf0], R153 ;  /* 0x0000f0999a00c986 */ /* 0x0001e2000c101132 */
[-C--:B--2---:R-:W-:Y:S01]  /*2e1f0*/  @!P0 IMAD R9, R233, R17.reuse, RZ ;  /* 0x00000011e9098224 */ /* 0x084fe200078e02ff */
[----:B------:R-:W-:Y:S01]  /*2e200*/  ISETP.GE.AND P4, PT, R14, 0x189, PT ;  /* 0x000001890e00780c */ /* 0x000fe20003f86270 */
[----:B------:R-:W-:Y:S01]  /*2e210*/  @!P5 IMAD R15, R234, R17, RZ ;  /* 0x00000011ea0fd224 */ /* 0x000fe200078e02ff */
[----:B------:R1:W-:Y:S01]  /*2e220*/  @!P1 STG.E.U8 desc[UR50][R22.64+0xf1], R11 ;  /* 0x0000f10b16009986 */ /* 0x0003e2000c101132 */
[----:B------:R-:W-:-:S03]  /*2e230*/  ISETP.LT.OR P1, PT, R0, 0x1, !P6 ;  /* 0x000000010000780c */ /* 0x000fc60007721670 */
[----:B------:R-:W-:Y:S01]  /*2e240*/  @!P0 STG.E.U8 desc[UR50][R4.64+0xf8], R9 ;  /* 0x0000f80904008986 */ /* 0x000fe2000c101132 */
[C---:B------:R-:W-:Y:S01]  /*2e250*/  ISETP.LT.OR P0, PT, R0.reuse, 0x1, !P4 ;  /* 0x000000010000780c */ /* 0x040fe20006701670 */
[----:B------:R-:W-:Y:S02]  /*2e260*/  IMAD.U32 R157, RZ, RZ, UR10 ;  /* 0x0000000aff9d7e24 */ /* 0x000fe4000f8e00ff */
[----:B------:R2:W-:Y:S01]  /*2e270*/  @!P5 STG.E.U8 desc[UR50][R4.64+0xf9], R15 ;  /* 0x0000f90f0400d986 */ /* 0x0005e2000c101132 */
[-C--:B0-----:R-:W-:Y:S01]  /*2e280*/  @!P2 IMAD R153, R235, R17.reuse, RZ ;  /* 0x00000011eb99a224 */ /* 0x081fe200078e02ff */
[----:B------:R-:W-:Y:S01]  /*2e290*/  ISETP.LT.OR P5, PT, R0, 0x2, !P6 ;  /* 0x000000020000780c */ /* 0x000fe200077a1670 */
[----:B------:R-:W-:Y:S01]  /*2e2a0*/  UIMAD UR4, UR11, 0x180, URZ ;  /* 0x000001800b0478a4 */ /* 0x000fe2000f8e023f */
[----:B------:R-:W-:Y:S02]  /*2e2b0*/  IMAD.WIDE.U32 R2, R157, 0x180, R2 ;  /* 0x000001809d027825 */ /* 0x000fe400078e0002 */
[----:B------:R-:W-:Y:S02]  /*2e2c0*/  @!P2 STG.E.U8 desc[UR50][R20.64+0xf8], R153 ;  /* 0x0000f8991400a986 */ /* 0x000fe4000c101132 */
[----:B------:R-:W-:Y:S01]  /*2e2d0*/  @!P3 IMAD R155, R10, R17, RZ ;  /* 0x000000110a9bb224 */ /* 0x000fe200078e02ff */
[----:B------:R-:W-:Y:S01]  /*2e2e0*/  ISETP.LT.OR P2, PT, R0, 0x2, !P4 ;  /* 0x000000020000780c */ /* 0x000fe20006741670 */
[----:B------:R-:W-:-:S02]  /*2e2f0*/  VIADD R7, R3, UR4 ;  /* 0x0000000403077c36 */ /* 0x000fc40008000000 */
[-C--:B-1----:R-:W-:Y:S02]  /*2e300*/  @!P1 IMAD R11, R24, R17.reuse, RZ ;  /* 0x00000011180b9224 */ /* 0x082fe400078e02ff */
[----:B------:R-:W-:Y:S01]  /*2e310*/  @!P1 IMAD.MOV.U32 R6, RZ, RZ, R2 ;  /* 0x000000ffff069224 */ /* 0x000fe200078e0002 */
[----:B------:R-:W-:Y:S01]  /*2e320*/  @!P3 STG.E.U8 desc[UR50][R12.64+0xf9], R155 ;  /* 0x0000f99b0c00b986 */ /* 0x000fe2000c101132 */
[----:B--2---:R-:W-:Y:S01]  /*2e330*/  @!P0 IADD3 R4, P3, R2, UR45, RZ ;  /* 0x0000002d02048c10 */ /* 0x004fe2000ff7e0ff */
[-C--:B------:R-:W-:Y:S02]  /*2e340*/  @!P5 IMAD R25, R25, R17.reuse, RZ ;  /* 0x000000111919d224 */ /* 0x080fe400078e02ff */
[----:B------:R0:W-:Y:S01]  /*2e350*/  @!P1 STG.E.U8 desc[UR50][R6.64], R11 ;  /* 0x0000000b06009986 */ /* 0x0001e2000c101132 */
[----:B------:R-:W-:Y:S01]  /*2e360*/  @!P0 IMAD R15, R26, R17, RZ ;  /* 0x000000111a0f8224 */ /* 0x000fe200078e02ff */
[----:B------:R-:W-:Y:S02]  /*2e370*/  @!P0 IADD3.X R5, R7, UR44, RZ, P3, !PT ;  /* 0x0000002c07058c10 */ /* 0x000fe40009ffe4ff */
[----:B------:R-:W-:-:S02]  /*2e380*/  ISETP.LT.OR P1, PT, R0, 0x9, !P6 ;  /* 0x000000090000780c */ /* 0x000fc40007721670 */
[----:B------:R-:W-:Y:S01]  /*2e390*/  ISETP.LT.OR P3, PT, R0, 0x9, !P4 ;  /* 0x000000090000780c */ /* 0x000fe20006761670 */
[----:B0-----:R-:W-:-:S05]  /*2e3a0*/  @!P5 IMAD.MOV.U32 R6, RZ, RZ, R2 ;  /* 0x000000ffff06d224 */ /* 0x001fca00078e0002 */
[----:B------:R0:W-:Y:S01]  /*2e3b0*/  @!P5 STG.E.U8 desc[UR50][R6.64+0x1], R25 ;  /* 0x000001190600d986 */ /* 0x0001e2000c101132 */
[----:B------:R-:W-:-:S03]  /*2e3c0*/  @!P2 IADD3 R8, P5, R2, UR45, RZ ;  /* 0x0000002d0208ac10 */ /* 0x000fc6000ffbe0ff */
[----:B------:R1:W-:Y:S01]  /*2e3d0*/  @!P0 STG.E.U8 desc[UR50][R4.64], R15 ;  /* 0x0000000f04008986 */ /* 0x0003e2000c101132 */
[----:B------:R-:W-:Y:S01]  /*2e3e0*/  ISETP.LT.OR P0, PT, R0, 0xa, !P6 ;  /* 0x0000000a0000780c */ /* 0x000fe20007701670 */
[----:B------:R-:W-:Y:S01]  /*2e3f0*/  @!P2 IMAD R27, R27, R17, RZ ;  /* 0x000000111b1ba224 */ /* 0x000fe200078e02ff */
[----:B------:R-:W-:Y:S01]  /*2e400*/  @!P2 IADD3.X R9, R7, UR44, RZ, P5, !PT ;  /* 0x0000002c0709ac10 */ /* 0x000fe2000affe4ff */
[----:B------:R-:W-:-:S04]  /*2e410*/  VIADD R3, R3, UR4 ;  /* 0x0000000403037c36 */ /* 0x000fc80008000000 */
[----:B------:R-:W-:Y:S01]  /*2e420*/  @!P2 STG.E.U8 desc[UR50][R8.64+0x1], R27 ;  /* 0x0000011b0800a986 */ /* 0x000fe2000c101132 */
[----:B------:R-:W-:Y:S01]  /*2e430*/  ISETP.LT.OR P2, PT, R0, 0xa, !P4 ;  /* 0x0000000a0000780c */ /* 0x000fe20006741670 */
[----:B------:R-:W-:Y:S01]  /*2e440*/  @!P1 IMAD R11, R28, R17, RZ ;  /* 0x000000111c0b9224 */ /* 0x000fe200078e02ff */
[----:B0-----:R-:W-:-:S03]  /*2e450*/  @!P3 IADD3 R6, P5, R2, UR45, RZ ;  /* 0x0000002d0206bc10 */ /* 0x001fc6000ffbe0ff */
[-C--:B------:R-:W-:Y:S01]  /*2e460*/  @!P0 IMAD R29, R29, R17.reuse, RZ ;  /* 0x000000111d1d8224 */ /* 0x080fe200078e02ff */
[----:B------:R-:W-:Y:S01]  /*2e470*/  @!P3 IADD3.X R7, R3, UR44, RZ, P5, !PT ;  /* 0x0000002c0307bc10 */ /* 0x000fe2000affe4ff */
[----:B------:R-:W-:Y:S01]  /*2e480*/  @!P3 IMAD R13, R30, R17, RZ ;  /* 0x000000111e0db224 */ /* 0x000fe200078e02ff */
[----:B------:R-:W-:Y:S01]  /*2e490*/  @!P1 STG.E.U8 desc[UR50][R2.64+0x8], R11 ;  /* 0x0000080b02009986 */ /* 0x000fe2000c101132 */
[----:B------:R-:W-:-:S03]  /*2e4a0*/  ISETP.LT.OR P1, PT, R0, 0x11, !P6 ;  /* 0x000000110000780c */ /* 0x000fc60007721670 */
[----:B------:R-:W-:Y:S01]  /*2e4b0*/  @!P0 STG.E.U8 desc[UR50][R2.64+0x9], R29 ;  /* 0x0000091d02008986 */ /* 0x000fe2000c101132 */
[C---:B------:R-:W-:Y:S02]  /*2e4c0*/  ISETP.LT.OR P0, PT, R0.reuse, 0x11, !P4 ;  /* 0x000000110000780c */ /* 0x040fe40006701670 */
[----:B------:R-:W-:Y:S01]  /*2e4d0*/  ISETP.LT.OR P5, PT, R0, 0x12, !P6 ;  /* 0x000000120000780c */ /* 0x000fe200077a1670 */
[----:B------:R0:W-:Y:S01]  /*2e4e0*/  @!P3 STG.E.U8 desc[UR50][R6.64+0x8], R13 ;  /* 0x0000080d0600b986 */ /* 0x0001e2000c101132 */
[----:B-1----:R-:W-:Y:S01]  /*2e4f0*/  @!P2 IADD3 R4, P3, R2, UR45, RZ ;  /* 0x0000002d0204ac10 */ /* 0x002fe2000ff7e0ff */
[----:B------:R-:W-:-:S03]  /*2e500*/  @!P2 IMAD R31, R31, R17, RZ ;  /* 0x000000111f1fa224 */ /* 0x000fc600078e02ff */
[----:B------:R-:W-:Y:S02]  /*2e510*/  @!P2 IADD3.X R5, R3, UR44, RZ, P3, !PT ;  /* 0x0000002c0305ac10 */ /* 0x000fe40009ffe4ff */
[----:B------:R-:W-:-:S03]  /*2e520*/  ISETP.LT.OR P3, PT, R0, 0x12, !P4 ;  /* 0x000000120000780c */ /* 0x000fc60006761670 */
[----:B------:R1:W-:Y:S01]  /*2e530*/  @!P2 STG.E.U8 desc[UR50][R4.64+0x9], R31 ;  /* 0x0000091f0400a986 */ /* 0x0003e2000c101132 */
[----:B0-----:R-:W-:Y:S01]  /*2e540*/  @!P0 IADD3 R6, P2, R2, UR45, RZ ;  /* 0x0000002d02068c10 */ /* 0x001fe2000ff5e0ff */
[-C--:B------:R-:W-:Y:S02]  /*2e550*/  @!P1 IMAD R9, R32, R17.reuse, RZ ;  /* 0x0000001120099224 */ /* 0x080fe400078e02ff */
[-C--:B------:R-:W-:Y:S01]  /*2e560*/  @!P5 IMAD R33, R33, R17.reuse, RZ ;  /* 0x000000112121d224 */ /* 0x080fe200078e02ff */
[----:B------:R-:W-:Y:S01]  /*2e570*/  @!P0 IADD3.X R7, R3, UR44, RZ, P2, !PT ;  /* 0x0000002c03078c10 */ /* 0x000fe200097fe4ff */
[----:B------:R-:W-:Y:S01]  /*2e580*/  @!P0 IMAD R11, R34, R17, RZ ;  /* 0x00000011220b8224 */ /* 0x000fe200078e02ff */
[----:B------:R0:W-:Y:S01]  /*2e590*/  @!P1 STG.E.U8 desc[UR50][R2.64+0x10], R9 ;  /* 0x0000100902009986 */ /* 0x0001e2000c101132 */
[C---:B------:R-:W-:Y:S02]  /*2e5a0*/  ISETP.LT.OR P1, PT, R0.reuse, 0x19, !P6 ;  /* 0x000000190000780c */ /* 0x040fe40007721670 */
[----:B------:R-:W-:Y:S01]  /*2e5b0*/  ISETP.LT.OR P2, PT, R0, 0x19, !P4 ;  /* 0x000000190000780c */ /* 0x000fe20006741670 */
[----:B------:R-:W-:Y:S01]  /*2e5c0*/  @!P5 STG.E.U8 desc[UR50][R2.64+0x11], R33 ;  /* 0x000011210200d986 */ /* 0x000fe2000c101132 */
[----:B-1----:R-:W-:-:S03]  /*2e5d0*/  @!P3 IADD3 R4, P5, R2, UR45, RZ ;  /* 0x0000002d0204bc10 */ /* 0x002fc6000ffbe0ff */
[----:B------:R1:W-:Y:S01]  /*2e5e0*/  @!P0 STG.E.U8 desc[UR50][R6.64+0x10], R11 ;  /* 0x0000100b06008986 */ /* 0x0003e2000c101132 */
[----:B------:R-:W-:Y:S01]  /*2e5f0*/  ISETP.LT.OR P0, PT, R0, 0x1a, !P6 ;  /* 0x0000001a0000780c */ /* 0x000fe20007701670 */
[----:B------:R-:W-:Y:S01]  /*2e600*/  @!P3 IMAD R35, R35, R17, RZ ;  /* 0x000000112323b224 */ /* 0x000fe200078e02ff */
[----:B------:R-:W-:-:S05]  /*2e610*/  @!P3 IADD3.X R5, R3, UR44, RZ, P5, !PT ;  /* 0x0000002c0305bc10 */ /* 0x000fca000affe4ff */
[----:B------:R2:W-:Y:S01]  /*2e620*/  @!P3 STG.E.U8 desc[UR50][R4.64+0x11], R35 ;  /* 0x000011230400b986 */ /* 0x0005e2000c101132 */
[----:B------:R-:W-:Y:S01]  /*2e630*/  ISETP.LT.OR P3, PT, R0, 0x1a, !P4 ;  /* 0x0000001a0000780c */ /* 0x000fe20006761670 */
[----:B------:R-:W-:Y:S01]  /*2e640*/  @!P1 IMAD R13, R36, R17, RZ ;  /* 0x00000011240d9224 */ /* 0x000fe200078e02ff */
[----:B------:R-:W-:-:S03]  /*2e650*/  @!P2 IADD3 R8, P5, R2, UR45, RZ ;  /* 0x0000002d0208ac10 */ /* 0x000fc6000ffbe0ff */
[-C--:B------:R-:W-:Y:S01]  /*2e660*/  @!P0 IMAD R37, R37, R17.reuse, RZ ;  /* 0x0000001125258224 */ /* 0x080fe200078e02ff */
[----:B0-----:R-:W-:Y:S01]  /*2e670*/  @!P2 IADD3.X R9, R3, UR44, RZ, P5, !PT ;  /* 0x0000002c0309ac10 */ /* 0x001fe2000affe4ff */
[----:B-1----:R-:W-:Y:S01]  /*2e680*/  @!P2 IMAD R7, R38, R17, RZ ;  /* 0x000000112607a224 */ /* 0x002fe200078e02ff */
[----:B------:R-:W-:Y:S01]  /*2e690*/  @!P1 STG.E.U8 desc[UR50][R2.64+0x18], R13 ;  /* 0x0000180d02009986 */ /* 0x000fe2000c101132 */
[----:B------:R-:W-:-:S03]  /*2e6a0*/  ISETP.LT.OR P1, PT, R0, 0x21, !P6 ;  /* 0x000000210000780c */ /* 0x000fc60007721670 */
[----:B------:R-:W-:Y:S01]  /*2e6b0*/  @!P0 STG.E.U8 desc[UR50][R2.64+0x19], R37 ;  /* 0x0000192502008986 */ /* 0x000fe2000c101132 */
[C---:B------:R-:W-:Y:S02]  /*2e6c0*/  ISETP.LT.OR P0, PT, R0.reuse, 0x21, !P4 ;  /* 0x000000210000780c */ /* 0x040fe40006701670 */
[----:B------:R-:W-:Y:S01]  /*2e6d0*/  ISETP.LT.OR P5, PT, R0, 0x22, !P6 ;  /* 0x000000220000780c */ /* 0x000fe200077a1670 */
[----:B------:R0:W-:Y:S01]  /*2e6e0*/  @!P2 STG.E.U8 desc[UR50][R8.64+0x18], R7 ;  /* 0x000018070800a986 */ /* 0x0001e2000c101132 */
[----:B--2---:R-:W-:Y:S01]  /*2e6f0*/  @!P3 IADD3 R4, P2, R2, UR45, RZ ;  /* 0x0000002d0204bc10 */ /* 0x004fe2000ff5e0ff */
[----:B------:R-:W-:-:S03]  /*2e700*/  @!P3 IMAD R39, R39, R17, RZ ;  /* 0x000000112727b224 */ /* 0x000fc600078e02ff */
[----:B------:R-:W-:Y:S02]  /*2e710*/  @!P3 IADD3.X R5, R3, UR44, RZ, P2, !PT ;  /* 0x0000002c0305bc10 */ /* 0x000fe400097fe4ff */
[----:B------:R-:W-:-:S03]  /*2e720*/  ISETP.LT.OR P2, PT, R0, 0x22, !P4 ;  /* 0x000000220000780c */ /* 0x000fc60006741670 */
[----:B------:R1:W-:Y:S01]  /*2e730*/  @!P3 STG.E.U8 desc[UR50][R4.64+0x19], R39 ;  /* 0x000019270400b986 */ /* 0x0003e2000c101132 */
[----:B------:R-:W-:Y:S01]  /*2e740*/  @!P0 IADD3 R6, P3, R2, UR45, RZ ;  /* 0x0000002d02068c10 */ /* 0x000fe2000ff7e0ff */
[-C--:B------:R-:W-:Y:S02]  /*2e750*/  @!P1 IMAD R11, R40, R17.reuse, RZ ;  /* 0x00000011280b9224 */ /* 0x080fe400078e02ff */
[-C--:B------:R-:W-:Y:S01]  /*2e760*/  @!P5 IMAD R41, R41, R17.reuse, RZ ;  /* 0x000000112929d224 */ /* 0x080fe200078e02ff */
[----:B0-----:R-:W-:Y:S01]  /*2e770*/  @!P0 IADD3.X R7, R3, UR44, RZ, P3, !PT ;  /* 0x0000002c03078c10 */ /* 0x001fe20009ffe4ff */
        /* <DEDUP_REMOVED lines=12> */
[----:B0-----:R-:W-:Y:S01]  /*2e840*/  @!P1 IMAD R11, R44, R17, RZ ;  /* 0x000000112c0b9224 */ /* 0x001fe200078e02ff */
[----:B------:R-:W-:-:S03]  /*2e850*/  @!P3 IADD3 R8, P5, R2, UR45, RZ ;  /* 0x0000002d0208bc10 */ /* 0x000fc6000ffbe0ff */
[-C--:B------:R-:W-:Y:S01]  /*2e860*/  @!P0 IMAD R45, R45, R17.reuse, RZ ;  /* 0x000000112d2d8224 */ /* 0x080fe200078e02ff */
[----:B------:R-:W-:Y:S01]  /*2e870*/  @!P3 IADD3.X R9, R3, UR44, RZ, P5, !PT ;  /* 0x0000002c0309bc10 */ /* 0x000fe2000affe4ff */
[----:B-1----:R-:W-:Y:S01]  /*2e880*/  @!P3 IMAD R7, R46, R17, RZ ;  /* 0x000000112e07b224 */ /* 0x002fe200078e02ff */
[----:B------:R0:W-:Y:S01]  /*2e890*/  @!P1 STG.E.U8 desc[UR50][R2.64+0x28], R11 ;  /* 0x0000280b02009986 */ /* 0x0001e2000c101132 */
        /* <DEDUP_REMOVED lines=11> */
[-C--:B0-----:R-:W-:Y:S02]  /*2e950*/  @!P1 IMAD R11, R48, R17.reuse, RZ ;  /* 0x00000011300b9224 */ /* 0x081fe400078e02ff */
[-C--:B------:R-:W-:Y:S01]  /*2e960*/  @!P5 IMAD R49, R49, R17.reuse, RZ ;  /* 0x000000113131d224 */ /* 0x080fe200078e02ff */
[----:B-1----:R-:W-:Y:S01]  /*2e970*/  @!P0 IADD3.X R7, R3, UR44, RZ, P2, !PT ;  /* 0x0000002c03078c10 */ /* 0x002fe200097fe4ff */
[----:B------:R-:W-:Y:S01]  /*2e980*/  @!P0 IMAD R13, R50, R17, RZ ;  /* 0x00000011320d8224 */ /* 0x000fe200078e02ff */
[----:B------:R0:W-:Y:S01]  /*2e990*/  @!P1 STG.E.U8 desc[UR50][R2.64+0x30], R11 ;  /* 0x0000300b02009986 */ /* 0x0001e2000c101132 */
[C---:B------:R-:W-:Y:S02]  /*2e9a0*/  ISETP.LT.OR P1, PT, R0.reuse, 0x39, !P6 ;  /* 0x000000390000780c */ /* 0x040fe40007721670 */
[----:B------:R-:W-:Y:S01]  /*2e9b0*/  ISETP.LT.OR P2, PT, R0, 0x39, !P4 ;  /* 0x000000390000780c */ /* 0x000fe20006741670 */
[----:B------:R-:W-:Y:S01]  /*2e9c0*/  @!P5 STG.E.U8 desc[UR50][R2.64+0x31], R49 ;  /* 0x000031310200d986 */ /* 0x000fe2000c101132 */
[----:B--2---:R-:W-:-:S03]  /*2e9d0*/  @!P3 IADD3 R4, P5, R2, UR45, RZ ;  /* 0x0000002d0204bc10 */ /* 0x004fc6000ffbe0ff */
        /* <DEDUP_REMOVED lines=329> */
[----:B------:R0:W-:Y:S01]  /*2fe70*/  @!P1 STG.E.U8 desc[UR50][R2.64+0xd8], R11 ;  /* 0x0000d80b02009986 */ /* 0x0001e2000c101132 */
[----:B------:R-:W-:Y:S01]  /*2fe80*/  @!P2 IADD3.X R9, R3, UR44, RZ, P5, !PT ;  /* 0x0000002c0309ac10 */ /* 0x000fe2000affe4ff */
[-C--:B-1----:R-:W-:Y:S01]  /*2fe90*/  @!P2 IMAD R7, R134, R17.reuse, RZ ;  /* 0x000000118607a224 */ /* 0x082fe200078e02ff */
[C---:B------:R-:W-:Y:S01]  /*2fea0*/  ISETP.LT.OR P1, PT, R0.reuse, 0xe1, !P6 ;  /* 0x000000e10000780c */ /* 0x040fe20007721670 */
[----:B------:R-:W-:Y:S01]  /*2feb0*/  @!P0 STG.E.U8 desc[UR50][R2.64+0xd9], R133 ;  /* 0x0000d98502008986 */ /* 0x000fe2000c101132 */
[C---:B------:R-:W-:Y:S02]  /*2fec0*/  ISETP.LT.OR P0, PT, R0.reuse, 0xe1, !P4 ;  /* 0x000000e10000780c */ /* 0x040fe40006701670 */
[----:B------:R-:W-:Y:S01]  /*2fed0*/  ISETP.LT.OR P5, PT, R0, 0xe2, !P6 ;  /* 0x000000e20000780c */ /* 0x000fe200077a1670 */
[----:B------:R1:W-:Y:S01]  /*2fee0*/  @!P2 STG.E.U8 desc[UR50][R8.64+0xd8], R7 ;  /* 0x0000d8070800a986 */ /* 0x0003e2000c101132 */
[----:B--2---:R-:W-:Y:S01]  /*2fef0*/  @!P3 IADD3 R4, P2, R2, UR45, RZ ;  /* 0x0000002d0204bc10 */ /* 0x004fe2000ff5e0ff */
[----:B------:R-:W-:-:S03]  /*2ff00*/  @!P3 IMAD R135, R135, R17, RZ ;  /* 0x000000118787b224 */ /* 0x000fc600078e02ff */
[----:B------:R-:W-:Y:S02]  /*2ff10*/  @!P3 IADD3.X R5, R3, UR44, RZ, P2, !PT ;  /* 0x0000002c0305bc10 */ /* 0x000fe400097fe4ff */
[----:B------:R-:W-:Y:S01]  /*2ff20*/  ISETP.LT.OR P2, PT, R0, 0xe2, !P4 ;  /* 0x000000e20000780c */ /* 0x000fe20006741670 */
[-C--:B0-----:R-:W-:Y:S02]  /*2ff30*/  @!P1 IMAD R11, R136, R17.reuse, RZ ;  /* 0x00000011880b9224 */ /* 0x081fe400078e02ff */
[----:B------:R0:W-:Y:S01]  /*2ff40*/  @!P3 STG.E.U8 desc[UR50][R4.64+0xd9], R135 ;  /* 0x0000d9870400b986 */ /* 0x0001e2000c101132 */
[----:B------:R-:W-:Y:S01]  /*2ff50*/  @!P0 IADD3 R6, P3, R2, UR45, RZ ;  /* 0x0000002d02068c10 */ /* 0x000fe2000ff7e0ff */
[-C--:B------:R-:W-:Y:S02]  /*2ff60*/  @!P5 IMAD R137, R137, R17.reuse, RZ ;  /* 0x000000118989d224 */ /* 0x080fe400078e02ff */
[----:B------:R2:W-:Y:S01]  /*2ff70*/  @!P1 STG.E.U8 desc[UR50][R2.64+0xe0], R11 ;  /* 0x0000e00b02009986 */ /* 0x0005e2000c101132 */
[----:B------:R-:W-:Y:S01]  /*2ff80*/  ISETP.LT.OR P1, PT, R0, 0xe9, !P6 ;  /* 0x000000e90000780c */ /* 0x000fe20007721670 */
[----:B-1----:R-:W-:Y:S01]  /*2ff90*/  @!P0 IMAD R9, R138, R17, RZ ;  /* 0x000000118a098224 */ /* 0x002fe200078e02ff */
[----:B------:R-:W-:Y:S01]  /*2ffa0*/  @!P0 IADD3.X R7, R3, UR44, RZ, P3, !PT ;  /* 0x0000002c03078c10 */ /* 0x000fe20009ffe4ff */
[----:B------:R-:W-:Y:S04]  /*2ffb0*/  @!P5 STG.E.U8 desc[UR50][R2.64+0xe1], R137 ;  /* 0x0000e1890200d986 */ /* 0x000fe8000c101132 */
[----:B------:R1:W-:Y:S01]  /*2ffc0*/  @!P0 STG.E.U8 desc[UR50][R6.64+0xe0], R9 ;  /* 0x0000e00906008986 */ /* 0x0003e2000c101132 */
[----:B------:R-:W-:-:S02]  /*2ffd0*/  ISETP.LT.OR P0, PT, R0, 0xe9, !P4 ;  /* 0x000000e90000780c */ /* 0x000fc40006701670 */
[----:B0-----:R-:W-:Y:S02]  /*2ffe0*/  @!P2 IADD3 R4, P5, R2, UR45, RZ ;  /* 0x0000002d0204ac10 */ /* 0x001fe4000ffbe0ff */
[----:B------:R-:W-:Y:S01]  /*2fff0*/  ISETP.LT.OR P3, PT, R0, 0xea, !P6 ;  /* 0x000000ea0000780c */ /* 0x000fe20007761670 */
[-C--:B------:R-:W-:Y:S01]  /*30000*/  @!P2 IMAD R139, R139, R17.reuse, RZ ;  /* 0x000000118b8ba224 */ /* 0x080fe200078e02ff */
[----:B------:R-:W-:Y:S01]  /*30010*/  @!P2 IADD3.X R5, R3, UR44, RZ, P5, !PT ;  /* 0x0000002c0305ac10 */ /* 0x000fe2000affe4ff */
[----:B--2---:R-:W-:Y:S01]  /*30020*/  @!P1 IMAD R11, R140, R17, RZ ;  /* 0x000000118c0b9224 */ /* 0x004fe200078e02ff */
[----:B------:R-:W-:-:S03]  /*30030*/  ISETP.LT.OR P5, PT, R0, 0xea, !P4 ;  /* 0x000000ea0000780c */ /* 0x000fc600067a1670 */
[----:B------:R-:W-:Y:S04]  /*30040*/  @!P2 STG.E.U8 desc[UR50][R4.64+0xe1], R139 ;  /* 0x0000e18b0400a986 */ /* 0x000fe8000c101132 */
[----:B------:R0:W-:Y:S01]  /*30050*/  @!P1 STG.E.U8 desc[UR50][R2.64+0xe8], R11 ;  /* 0x0000e80b02009986 */ /* 0x0001e2000c101132 */
[----:B-1----:R-:W-:Y:S01]  /*30060*/  @!P0 IADD3 R6, P1, R2, UR45, RZ ;  /* 0x0000002d02068c10 */ /* 0x002fe2000ff3e0ff */
[-C--:B------:R-:W-:Y:S01]  /*30070*/  @!P3 IMAD R141, R141, R17.reuse, RZ ;  /* 0x000000118d8db224 */ /* 0x080fe200078e02ff */
[----:B------:R-:W-:Y:S01]  /*30080*/  ISETP.LT.OR P2, PT, R0, 0xf1, !P6 ;  /* 0x000000f10000780c */ /* 0x000fe20007741670 */
[----:B------:R-:W-:Y:S01]  /*30090*/  @!P0 IMAD R13, R142, R17, RZ ;  /* 0x000000118e0d8224 */ /* 0x000fe200078e02ff */
[----:B------:R-:W-:Y:S02]  /*300a0*/  @!P0 IADD3.X R7, R3, UR44, RZ, P1, !PT ;  /* 0x0000002c03078c10 */ /* 0x000fe40008ffe4ff */
[----:B------:R-:W-:Y:S01]  /*300b0*/  ISETP.LT.OR P1, PT, R0, 0xf2, !P6 ;  /* 0x000000f20000780c */ /* 0x000fe20007721670 */
[----:B------:R-:W-:Y:S01]  /*300c0*/  @!P3 STG.E.U8 desc[UR50][R2.64+0xe9], R141 ;  /* 0x0000e98d0200b986 */ /* 0x000fe2000c101132 */
[----:B------:R-:W-:-:S03]  /*300d0*/  @!P5 IADD3 R8, P3, R2, UR45, RZ ;  /* 0x0000002d0208dc10 */ /* 0x000fc6000ff7e0ff */
[----:B------:R1:W-:Y:S01]  /*300e0*/  @!P0 STG.E.U8 desc[UR50][R6.64+0xe8], R13 ;  /* 0x0000e80d06008986 */ /* 0x0003e2000c101132 */
[----:B------:R-:W-:Y:S01]  /*300f0*/  ISETP.LT.OR P0, PT, R0, 0xf1, !P4 ;  /* 0x000000f10000780c */ /* 0x000fe20006701670 */
[-C--:B------:R-:W-:Y:S01]  /*30100*/  @!P5 IMAD R143, R143, R17.reuse, RZ ;  /* 0x000000118f8fd224 */ /* 0x080fe200078e02ff */
[----:B------:R-:W-:Y:S01]  /*30110*/  @!P5 IADD3.X R9, R3, UR44, RZ, P3, !PT ;  /* 0x0000002c0309dc10 */ /* 0x000fe20009ffe4ff */
[----:B0-----:R-:W-:Y:S01]  /*30120*/  @!P2 IMAD R11, R144, R17, RZ ;  /* 0x00000011900ba224 */ /* 0x001fe200078e02ff */
[----:B------:R-:W-:-:S03]  /*30130*/  ISETP.LT.OR P3, PT, R0, 0xf2, !P4 ;  /* 0x000000f20000780c */ /* 0x000fc60006761670 */
[-C--:B------:R-:W-:Y:S01]  /*30140*/  @!P1 IMAD R145, R145, R17.reuse, RZ ;  /* 0x0000001191919224 */ /* 0x080fe200078e02ff */
[----:B------:R0:W-:Y:S01]  /*30150*/  @!P5 STG.E.U8 desc[UR50][R8.64+0xe9], R143 ;  /* 0x0000e98f0800d986 */ /* 0x0001e2000c101132 */
[C---:B------:R-:W-:Y:S02]  /*30160*/  ISETP.LT.OR P5, PT, R0.reuse, 0xf9, !P4 ;  /* 0x000000f90000780c */ /* 0x040fe400067a1670 */
[C---:B------:R-:W-:Y:S01]  /*30170*/  ISETP.LT.OR P4, PT, R0.reuse, 0xfa, !P4 ;  /* 0x000000fa0000780c */ /* 0x040fe20006781670 */
[----:B------:R2:W-:Y:S01]  /*30180*/  @!P2 STG.E.U8 desc[UR50][R2.64+0xf0], R11 ;  /* 0x0000f00b0200a986 */ /* 0x0005e2000c101132 */
[C---:B------:R-:W-:Y:S02]  /*30190*/  ISETP.LT.OR P2, PT, R0.reuse, 0xf9, !P6 ;  /* 0x000000f90000780c */ /* 0x040fe40007741670 */
[----:B------:R-:W-:Y:S01]  /*301a0*/  ISETP.LT.OR P6, PT, R0, 0xfa, !P6 ;  /* 0x000000fa0000780c */ /* 0x000fe200077c1670 */
[----:B------:R-:W-:Y:S01]  /*301b0*/  @!P1 STG.E.U8 desc[UR50][R2.64+0xf1], R145 ;  /* 0x0000f19102009986 */ /* 0x000fe2000c101132 */
[----:B------:R-:W-:Y:S01]  /*301c0*/  @!P0 IADD3 R4, P1, R2, UR45, RZ ;  /* 0x0000002d02048c10 */ /* 0x000fe2000ff3e0ff */
[----:B-1----:R-:W-:-:S03]  /*301d0*/  @!P0 IMAD R13, R146, R17, RZ ;  /* 0x00000011920d8224 */ /* 0x002fc600078e02ff */
[----:B------:R-:W-:Y:S02]  /*301e0*/  @!P0 IADD3.X R5, R3, UR44, RZ, P1, !PT ;  /* 0x0000002c03058c10 */ /* 0x000fe40008ffe4ff */
[C---:B------:R-:W-:Y:S01]  /*301f0*/  @!P3 IADD3 R6, P1, R2.reuse, UR45, RZ ;  /* 0x0000002d0206bc10 */ /* 0x040fe2000ff3e0ff */
[-C--:B------:R-:W-:Y:S02]  /*30200*/  @!P3 IMAD R147, R147, R17.reuse, RZ ;  /* 0x000000119393b224 */ /* 0x080fe400078e02ff */
[----:B------:R1:W-:Y:S01]  /*30210*/  @!P0 STG.E.U8 desc[UR50][R4.64+0xf0], R13 ;  /* 0x0000f00d04008986 */ /* 0x0003e2000c101132 */
[----:B------:R-:W-:Y:S02]  /*30220*/  @!P3 IADD3.X R7, R3, UR44, RZ, P1, !PT ;  /* 0x0000002c0307bc10 */ /* 0x000fe40008ffe4ff */
[----:B0-----:R-:W-:Y:S01]  /*30230*/  @!P5 IADD3 R8, P1, R2, UR45, RZ ;  /* 0x0000002d0208dc10 */ /* 0x001fe2000ff3e0ff */
[-C--:B------:R-:W-:Y:S01]  /*30240*/  @!P2 IMAD R15, R148, R17.reuse, RZ ;  /* 0x00000011940fa224 */ /* 0x080fe200078e02ff */
[----:B------:R-:W-:Y:S01]  /*30250*/  @!P4 IADD3 R10, P0, R2, UR45, RZ ;  /* 0x0000002d020acc10 */ /* 0x000fe2000ff1e0ff */
[-C--:B------:R-:W-:Y:S01]  /*30260*/  @!P6 IMAD R149, R149, R17.reuse, RZ ;  /* 0x000000119595e224 */ /* 0x080fe200078e02ff */
[C---:B------:R-:W-:Y:S01]  /*30270*/  @!P5 IADD3.X R9, R3.reuse, UR44, RZ, P1, !PT ;  /* 0x0000002c0309dc10 */ /* 0x040fe20008ffe4ff */
[-C--:B------:R-:W-:Y:S01]  /*30280*/  @!P5 IMAD R21, R150, R17.reuse, RZ ;  /* 0x000000119615d224 */ /* 0x080fe200078e02ff */
[----:B--2---:R-:W-:Y:S01]  /*30290*/  @!P4 IADD3.X R11, R3, UR44, RZ, P0, !PT ;  /* 0x0000002c030bcc10 */ /* 0x004fe200087fe4ff */
[----:B------:R-:W-:-:S02]  /*302a0*/  @!P4 IMAD R151, R151, R17, RZ ;  /* 0x000000119797c224 */ /* 0x000fc400078e02ff */
[----:B-1----:R-:W-:Y:S02]  /*302b0*/  @!P6 IMAD.MOV.U32 R4, RZ, RZ, R2 ;  /* 0x000000ffff04e224 */ /* 0x002fe400078e0002 */
[----:B------:R-:W-:Y:S01]  /*302c0*/  @!P6 IMAD.MOV.U32 R5, RZ, RZ, R3 ;  /* 0x000000ffff05e224 */ /* 0x000fe200078e0003 */
[----:B------:R2:W-:Y:S04]  /*302d0*/  @!P3 STG.E.U8 desc[UR50][R6.64+0xf1], R147 ;  /* 0x0000f1930600b986 */ /* 0x0005e8000c101132 */
[----:B------:R2:W-:Y:S04]  /*302e0*/  @!P2 STG.E.U8 desc[UR50][R2.64+0xf8], R15 ;  /* 0x0000f80f0200a986 */ /* 0x0005e8000c101132 */
[----:B------:R2:W-:Y:S04]  /*302f0*/  @!P6 STG.E.U8 desc[UR50][R4.64+0xf9], R149 ;  /* 0x0000f9950400e986 */ /* 0x0005e8000c101132 */
[----:B------:R2:W-:Y:S04]  /*30300*/  @!P5 STG.E.U8 desc[UR50][R8.64+0xf8], R21 ;  /* 0x0000f8150800d986 */ /* 0x0005e8000c101132 */
[----:B------:R2:W-:Y:S02]  /*30310*/  @!P4 STG.E.U8 desc[UR50][R10.64+0xf9], R151 ;  /* 0x0000f9970a00c986 */ /* 0x0005e4000c101132 */
.L_x_1056:
[----:B------:R-:W-:Y:S05]  /*30320*/  BSYNC B0 ;  /* 0x0000000000007941 */ /* 0x000fea0003800000 */
.L_x_32:
[----:B--2---:R-:W2:Y:S04]  /*30330*/  LDL.LU R3, [R1+0x638] ;  /* 0x0006380001037983 */ /* 0x004ea80000300800 */
[----:B------:R-:W2:Y:S01]  /*30340*/  LDL.LU R2, [R1+0x63c] ;  /* 0x00063c0001027983 */ /* 0x000ea20000300800 */
[----:B------:R-:W-:Y:S01]  /*30350*/  ULDC UR4, c[0x0][0xc] ;  /* 0x0000030000047ab9 */ /* 0x000fe20000000800 */
[----:B------:R-:W-:Y:S01]  /*30360*/  ULDC UR5, c[0x0][0x10] ;  /* 0x0000040000057ab9 */ /* 0x000fe20000000800 */
[----:B-1----:R-:W2:Y:S01]  /*30370*/  LDC R5, c[0x0][0x14] ;  /* 0x00000500ff057b82 */ /* 0x002ea20000000800 */
[----:B------:R-:W-:Y:S01]  /*30380*/  UIMAD.WIDE.U32 UR4, UR4, UR5, URZ ;  /* 0x00000005040472a5 */ /* 0x000fe2000f8e003f */
[----:B------:R-:W-:Y:S01]  /*30390*/  PRMT R0, RZ, 0x7610, R0 ;  /* 0x00007610ff007816 */ /* 0x000fe20000000000 */
[----:B------:R-:W-:Y:S01]  /*303a0*/  UMOV UR40, 0xffffffff ;  /* 0xffffffff00287882 */ /* 0x000fe20000000000 */
[----:B------:R-:W-:-:S03]  /*303b0*/  UMOV UR41, 0xffffffff ;  /* 0xffffffff00297882 */ /* 0x000fc60000000000 */
[----:B--2---:R-:W-:-:S04]  /*303c0*/  IMAD.WIDE.U32 R2, R5, UR4, R2 ;  /* 0x0000000405027c25 */ /* 0x004fc8000f8e0002 */
[----:B------:R-:W-:Y:S01]  /*303d0*/  IMAD R5, R5, UR5, RZ ;  /* 0x0000000505057c24 */ /* 0x000fe2000f8e02ff */
[----:B------:R-:W-:Y:S01]  /*303e0*/  ULDC.64 UR4, c[0x0][0x650] ;  /* 0x0001940000047ab9 */ /* 0x000fe20000000a00 */
[----:B------:R-:W-:Y:S01]  /*303f0*/  IMAD.MOV.U32 R6, RZ, RZ, R2 ;  /* 0x000000ffff067224 */ /* 0x000fe200078e0002 */
[----:B------:R-:W-:Y:S01]  /*30400*/  ISETP.GE.U32.AND P0, PT, R2, UR4, PT ;  /* 0x0000000402007c0c */ /* 0x000fe2000bf06070 */
[----:B------:R-:W-:-:S05]  /*30410*/  IMAD.IADD R4, R3, 0x1, R5 ;  /* 0x0000000103047824 */ /* 0x000fca00078e0205 */
[----:B------:R1:W-:Y:S01]  /*30420*/  STL [R1+0x638], R4 ;  /* 0x0006380401007387 */ /* 0x0003e20000100800 */
[----:B------:R-:W-:-:S03]  /*30430*/  ISETP.GE.U32.AND.EX P0, PT, R4, UR5, PT, P0 ;  /* 0x0000000504007c0c */ /* 0x000fc6000bf06100 */
[----:B------:R1:W-:Y:S10]  /*30440*/  STL [R1+0x63c], R6 ;  /* 0x00063c0601007387 */ /* 0x0003f40000100800 */
[----:B-1----:R-:W-:Y:S05]  /*30450*/  @P0 BRA `(.L_x_1057) ;  /* 0x0000000400800947 */ /* 0x002fea0003800000 */
[----:B------:R-:W1:Y:S01]  /*30460*/  S2UR UR6, SR_CTAID.X ;  /* 0x00000000000679c3 */ /* 0x000e620000002500 */
[----:B------:R-:W-:Y:S01]  /*30470*/  ULDC.64 UR4, c[0x0][0x628] ;  /* 0x00018a0000047ab9 */ /* 0x000fe20000000a00 */
[----:B------:R-:W-:Y:S01]  /*30480*/  ULDC UR7, c[0x0][0x150] ;  /* 0x0000540000077ab9 */ /* 0x000fe20000000800 */
[----:B------:R-:W-:Y:S01]  /*30490*/  ISETP.NE.U32.AND P0, PT, RZ, UR4, PT ;  /* 0x00000004ff007c0c */ /* 0x000fe2000bf05070 */
[----:B------:R-:W-:Y:S01]  /*304a0*/  ULDC UR15, c[0x0][0x630] ;  /* 0x00018c00000f7ab9 */ /* 0x000fe20000000800 */
[----:B------:R-:W-:Y:S01]  /*304b0*/  R2UR UR16, R6 ;  /* 0x00000000061072ca */ /* 0x000fe200000e0000 */
[----:B------:R-:W-:Y:S01]  /*304c0*/  ULDC UR19, c[0x0][0x154] ;  /* 0x0000550000137ab9 */ /* 0x000fe20000000800 */
[----:B------:R-:W-:Y:S01]  /*304d0*/  ISETP.NE.AND.EX P0, PT, RZ, UR5, PT, P0 ;  /* 0x00000005ff007c0c */ /* 0x000fe2000bf05300 */
[----:B------:R-:W2:Y:S01]  /*304e0*/  S2UR UR18, SR_CTAID.Y ;  /* 0x00000000001279c3 */ /* 0x000ea20000002600 */
[----:B------:R-:W-:Y:S02]  /*304f0*/  R2UR UR17, R4 ;  /* 0x00000000041172ca */ /* 0x000fe400000e0000 */
[----:B------:R-:W-:-:S02]  /*30500*/  R2UR UR12, R6 ;  /* 0x00000000060c72ca */ /* 0x000fc400000e0000 */
[----:B------:R-:W-:Y:S02]  /*30510*/  R2UR UR13, R4 ;  /* 0x00000000040d72ca */ /* 0x000fe400000e0000 */
[----:B-1----:R-:W-:-:S05]  /*30520*/  I2FP.F32.U32 R0, UR6 ;  /* 0x0000000600007c45 */ /* 0x002fca0008201000 */
[----:B------:R-:W-:-:S04]  /*30530*/  FMUL R0, R0, UR7 ;  /* 0x0000000700007c20 */ /* 0x000fc80008400000 */
[----:B------:R1:W3:Y:S01]  /*30540*/  F2I.U32.TRUNC.NTZ R2, R0 ;  /* 0x0000000000027305 */ /* 0x0002e2000020f000 */
[----:B--2---:R-:W-:Y:S05]  /*30550*/  @!P0 BRA `(.L_x_1058) ;  /* 0x0000000000308947 */ /* 0x004fea0003800000 */
        /* <DEDUP_REMOVED lines=12> */
.L_x_1058:
[----:B------:R-:W-:Y:S01]  /*30620*/  USHF.R.U64 UR41, UR12, UR15, UR13 ;  /* 0x0000000f0c297299 */ /* 0x000fe2000800120d */
[----:B-1----:R-:W-:Y:S01]  /*30630*/  I2FP.F32.U32 R0, UR18 ;  /* 0x0000001200007c45 */ /* 0x002fe20008201000 */
[----:B------:R-:W-:Y:S02]  /*30640*/  USHF.R.U32.HI UR4, URZ, UR15, UR13 ;  /* 0x0000000f3f047299 */ /* 0x000fe4000801160d */
[----:B------:R-:W-:Y:S02]  /*30650*/  UIADD3 UR10, UP0, URZ, -UR41, URZ ;  /* 0x800000293f0a7290 */ /* 0x000fe4000ff1e03f */
[----:B------:R-:W-:Y:S01]  /*30660*/  FMUL R0, R0, UR19 ;  /* 0x0000001300007c20 */ /* 0x000fe20008400000 */
[----:B------:R-:W-:Y:S01]  /*30670*/  ULDC.64 UR12, c[0x0][0x620] ;  /* 0x00018800000c7ab9 */ /* 0x000fe20000000a00 */
[----:B------:R-:W-:Y:S01]  /*30680*/  UIADD3.X UR4, URZ, ~UR4, URZ, UP0, !UPT ;  /* 0x800000043f047290 */ /* 0x000fe200087fe43f */
[----:B------:R-:W-:Y:S01]  /*30690*/  UMOV UR8, UR16 ;  /* 0x0000001000087c82 */ /* 0x000fe20008000000 */
[----:B------:R-:W-:-:S02]  /*306a0*/  UMOV UR9, UR17 ;  /* 0x0000001100097c82 */ /* 0x000fc40008000000 */
[----:B------:R-:W1:Y:S01]  /*306b0*/  F2I.U32.TRUNC.NTZ R0, R0 ;  /* 0x0000000000007305 */ /* 0x000e62000020f000 */
[----:B------:R-:W-:Y:S02]  /*306c0*/  UIMAD UR4, UR4, UR12, URZ ;  /* 0x0000000c040472a4 */ /* 0x000fe4000f8e023f */
[----:B------:R-:W-:Y:S01]  /*306d0*/  UIMAD.WIDE.U32 UR8, UR10, UR12, UR8 ;  /* 0x0000000c0a0872a5 */ /* 0x000fe2000f8e0008 */
[----:B---3--:R-:W-:Y:S01]  /*306e0*/  R2UR UR12, R2 ;  /* 0x00000000020c72ca */ /* 0x008fe200000e0000 */
[----:B------:R-:W-:Y:S01]  /*306f0*/  UIMAD UR10, UR10, UR13, UR4 ;  /* 0x0000000d0a0a72a4 */ /* 0x000fe2000f8e0204 */
[----:B------:R-:W-:Y:S01]  /*30700*/  ULDC UR11, c[0x0][0x618] ;  /* 0x00018600000b7ab9 */ /* 0x000fe20000000800 */
[----:B------:R-:W-:Y:S02]  /*30710*/  ULDC UR21, c[0x0][0x658] ;  /* 0x0001960000157ab9 */ /* 0x000fe40000000800 */
[----:B------:R-:W-:Y:S01]  /*30720*/  UIADD3 UR10, UR9, UR10, URZ ;  /* 0x0000000a090a7290 */ /* 0x000fe2000fffe03f */
[----:B------:R-:W-:Y:S01]  /*30730*/  UMOV UR16, 0xffffffff ;  /* 0xffffffff00107882 */ /* 0x000fe20000000000 */
[----:B------:R-:W-:Y:S01]  /*30740*/  ULDC.64 UR4, c[0x0][0x640] ;  /* 0x0001900000047ab9 */ /* 0x000fe20000000a00 */
[----:B------:R-:W-:Y:S01]  /*30750*/  USHF.L.U32 UR17, UR16, UR21, URZ ;  /* 0x0000001510117299 */ /* 0x000fe2000800063f */
[----:B------:R-:W-:Y:S01]  /*30760*/  ISETP.NE.U32.AND P0, PT, RZ, UR4, PT ;  /* 0x00000004ff007c0c */ /* 0x000fe2000bf05070 */
[----:B------:R-:W-:Y:S01]  /*30770*/  USHF.R.U64 UR8, UR8, UR11, UR10 ;  /* 0x0000000b08087299 */ /* 0x000fe2000800120a */
[----:B-1----:R-:W-:Y:S01]  /*30780*/  R2UR UR14, R0 ;  /* 0x00000000000e72ca */ /* 0x002fe200000e0000 */
[----:B------:R-:W-:Y:S01]  /*30790*/  USHF.R.U32.HI UR10, URZ, UR11, UR10 ;  /* 0x0000000b3f0a7299 */ /* 0x000fe2000801160a */
[----:B------:R-:W-:Y:S01]  /*307a0*/  ISETP.NE.AND.EX P0, PT, RZ, UR5, PT, P0 ;  /* 0x00000005ff007c0c */ /* 0x000fe2000bf05300 */
[----:B------:R-:W-:Y:S01]  /*307b0*/  ULDC UR15, c[0x0][0x608] ;  /* 0x00018200000f7ab9 */ /* 0x000fe20000000800 */
[----:B------:R-:W-:-:S02]  /*307c0*/  ULOP3.LUT UR22, URZ, UR17, URZ, 0x33, !UPT ;  /* 0x000000113f167292 */ /* 0x000fc4000f8e333f */
[----:B------:R-:W-:Y:S02]  /*307d0*/  USHF.R.U64 UR17, UR8, UR15, UR10 ;  /* 0x0000000f08117299 */ /* 0x000fe4000800120a */
[----:B------:R-:W-:Y:S01]  /*307e0*/  USHF.R.U32.HI UR10, URZ, UR15, UR10 ;  /* 0x0000000f3f0a7299 */ /* 0x000fe2000801160a */
[----:B------:R-:W-:Y:S01]  /*307f0*/  UMOV UR19, 0x1 ;  /* 0x0000000100137882 */ /* 0x000fe20000000000 */
[----:B------:R-:W-:Y:S02]  /*30800*/  UIADD3 UR12, -UR12, URZ, URZ ;  /* 0x0000003f0c0c7290 */ /* 0x000fe4000fffe13f */
[----:B------:R-:W-:Y:S02]  /*30810*/  USHF.L.U32 UR16, UR19, UR21, URZ ;  /* 0x0000001513107299 */ /* 0x000fe4000800063f */
[----:B------:R-:W-:Y:S01]  /*30820*/  USHF.R.U64 UR19, UR17, UR21, UR10 ;  /* 0x0000001511137299 */ /* 0x000fe2000800120a */
[----:B------:R-:W-:Y:S01]  /*30830*/  ULDC UR13, c[0x0][0x144] ;  /* 0x00005100000d7ab9 */ /* 0x000fe20000000800 */
[----:B------:R-:W-:Y:S01]  /*30840*/  ULDC UR7, c[0x0][0x600] ;  /* 0x0001800000077ab9 */ /* 0x000fe20000000800 */
[----:B------:R-:W-:-:S02]  /*30850*/  UIADD3 UR20, -UR14, URZ, URZ ;  /* 0x0000003f0e147290 */ /* 0x000fc4000fffe13f */
[----:B------:R-:W-:Y:S02]  /*30860*/  USHF.R.U32.HI UR15, URZ, UR21, UR10 ;  /* 0x000000153f0f7299 */ /* 0x000fe4000801160a */
[----:B------:R-:W-:Y:S02]  /*30870*/  UIADD3 UR9, UR7, -0x1, URZ ;  /* 0xffffffff07097890 */ /* 0x000fe4000fffe03f */
[----:B------:R-:W-:Y:S01]  /*30880*/  UIMAD UR49, UR13, UR12, UR6 ;  /* 0x0000000c0d3172a4 */ /* 0x000fe2000f8e0206 */
[----:B------:R-:W-:Y:S01]  /*30890*/  ULDC UR24, c[0x0][0x148] ;  /* 0x0000520000187ab9 */ /* 0x000fe20000000800 */
[----:B------:R-:W-:Y:S01]  /*308a0*/  ULDC UR21, c[0x0][0x648] ;  /* 0x0001920000157ab9 */ /* 0x000fe20000000800 */
[----:B------:R-:W-:Y:S01]  /*308b0*/  ULDC UR23, c[0x0][0x638] ;  /* 0x00018e0000177ab9 */ /* 0x000fe20000000800 */
        /* <DEDUP_REMOVED lines=12> */
.L_x_1059:
[----:B------:R-:W-:Y:S01]  /*30980*/  UISETP.NE.AND UP0, UPT, UR39, URZ, UPT ;  /* 0x0000003f2700728c */ /* 0x000fe2000bf05270 */
[----:B------:R-:W-:Y:S01]  /*30990*/  IMAD.MOV.U32 R0, RZ, RZ, 0x1 ;  /* 0x00000001ff007424 */ /* 0x000fe200078e00ff */
[----:B------:R-:W-:Y:S02]  /*309a0*/  USHF.R.U64 UR4, UR14, UR21, UR15 ;  /* 0x000000150e047299 */ /* 0x000fe4000800120f */
[----:B------:R-:W-:Y:S02]  /*309b0*/  ULOP3.LUT UR17, UR17, UR22, URZ, 0xc0, !UPT ;  /* 0x0000001611117292 */ /* 0x000fe4000f8ec03f */
[----:B------:R-:W-:Y:S02]  /*309c0*/  UIADD3 UR5, -UR4, URZ, URZ ;  /* 0x0000003f04057290 */ /* 0x000fe4000fffe13f */
[----:B------:R-:W-:Y:S02]  /*309d0*/  UIMAD UR16, UR16, UR4, UR17 ;  /* 0x00000004101072a4 */ /* 0x000fe4000f8e0211 */
[----:B------:R-:W-:-:S02]  /*309e0*/  ULOP3.LUT UR9, UR8, UR9, URZ, 0xc0, !UPT ;  /* 0x0000000908097292 */ /* 0x000fc4000f8ec03f */
[----:B------:R-:W-:Y:S02]  /*309f0*/  @UP0 UIMAD UR49, UR24, UR20, UR18 ;  /* 0x00000014183102a4 */ /* 0x000fe4000f8e0212 */
[----:B------:R-:W-:-:S03]  /*30a00*/  UIMAD UR4, UR5, UR23, UR19 ;  /* 0x00000017050472a4 */ /* 0x000fc6000f8e0213 */
[----:B------:R-:W-:Y:S01]  /*30a10*/  ULDC UR5, c[0x0][0x610] ;  /* 0x0001840000057ab9 */ /* 0x000fe20000000800 */
[----:B------:R-:W-:Y:S02]  /*30a20*/  UIMAD UR4, UR4, UR7, UR9 ;  /* 0x00000007040472a4 */ /* 0x000fe4000f8e0209 */
[----:B------:R-:W-:-:S04]  /*30a30*/  UIMAD UR49, UR16, UR5, UR49 ;  /* 0x00000005103172a4 */ /* 0x000fc8000f8e0231 */
[----:B------:R-:W-:Y:S02]  /*30a40*/  USEL UR40, UR4, UR49, !UP0 ;  /* 0x0000003104287287 */ /* 0x000fe4000c000000 */
[----:B------:R-:W-:-:S12]  /*30a50*/  USEL UR49, UR49, UR4, !UP0 ;  /* 0x0000000431317287 */ /* 0x000fd8000c000000 */
.L_x_1057:
[----:B------:R-:W-:-:S13]  /*30a60*/  LOP3.LUT P0, RZ, R0, 0xff, RZ, 0xc0, !PT ;  /* 0x000000ff00ff7812 */ /* 0x000fda000780c0ff */
[----:B------:R-:W-:Y:S05]  /*30a70*/  @P0 BRA `(.L_x_1060) ;  /* 0xfffffd0800680947 */ /* 0x000fea000383ffff */
[----:B------:R-:W-:Y:S05]  /*30a80*/  EXIT ;  /* 0x000000000000794d */ /* 0x000fea0003800000 */
.L_x_7:
[----:B------:R-:W2:Y:S01]  /*30a90*/  LDL R5, [R1+0x63c] ;  /* 0x00063c0001057983 */ /* 0x000ea20000100800 */
[----:B------:R-:W-:-:S03]  /*30aa0*/  ULDC.64 UR4, c[0x0][0x650] ;  /* 0x0001940000047ab9 */ /* 0x000fc60000000a00 */
[----:B------:R-:W3:Y:S01]  /*30ab0*/  LDL R4, [R1+0x638] ;  /* 0x0006380001047983 */ /* 0x000ee20000100800 */
[----:B------:R-:W-:Y:S01]  /*30ac0*/  PRMT R0, RZ, 0x7610, R0 ;  /* 0x00007610ff007816 */ /* 0x000fe20000000000 */
[----:B------:R-:W-:Y:S02]  /*30ad0*/  IMAD.MOV.U32 R2, RZ, RZ, -0x1 ;  /* 0xffffffffff027424 */ /* 0x000fe400078e00ff */
[----:B------:R-:W-:Y:S02]  /*30ae0*/  IMAD.MOV.U32 R3, RZ, RZ, -0x1 ;  /* 0xffffffffff037424 */ /* 0x000fe400078e00ff */
[----:B------:R-:W-:Y:S01]  /*30af0*/  IMAD.MOV.U32 R11, RZ, RZ, -0x1 ;  /* 0xffffffffff0b7424 */ /* 0x000fe200078e00ff */
[----:B--2---:R-:W-:-:S04]  /*30b00*/  ISETP.GE.U32.AND P0, PT, R5, UR4, PT ;  /* 0x0000000405007c0c */ /* 0x004fc8000bf06070 */
[----:B---3--:R-:W-:-:S13]  /*30b10*/  ISETP.GE.U32.AND.EX P0, PT, R4, UR5, PT, P0 ;  /* 0x0000000504007c0c */ /* 0x008fda000bf06100 */
        /* <DEDUP_REMOVED lines=21> */
.L_x_1062:
[----:B------:R-:W-:Y:S01]  /*30c70*/  USHF.R.U64 UR4, UR14, UR19, UR15 ;  /* 0x000000130e047299 */ /* 0x000fe2000800120f */
[----:B------:R-:W-:Y:S01]  /*30c80*/  R2UR UR7, R4 ;  /* 0x00000000040772ca */ /* 0x000fe200000e0000 */
[----:B------:R-:W-:Y:S02]  /*30c90*/  USHF.R.U32.HI UR5, URZ, UR19, UR15 ;  /* 0x000000133f057299 */ /* 0x000fe4000801160f */
[----:B------:R-:W-:Y:S01]  /*30ca0*/  UIADD3 UR13, UP0, URZ, -UR4, URZ ;  /* 0x800000043f0d7290 */ /* 0x000fe2000ff1e03f */
[----:B------:R-:W-:Y:S01]  /*30cb0*/  ULDC.64 UR14, c[0x0][0x620] ;  /* 0x00018800000e7ab9 */ /* 0x000fe20000000a00 */
[----:B------:R-:W-:Y:S02]  /*30cc0*/  UMOV UR6, UR20 ;  /* 0x0000001400067c82 */ /* 0x000fe40008000000 */
[----:B------:R-:W-:Y:S02]  /*30cd0*/  UIADD3.X UR5, URZ, ~UR5, URZ, UP0, !UPT ;  /* 0x800000053f057290 */ /* 0x000fe400087fe43f */
[----:B------:R-:W-:-:S02]  /*30ce0*/  UISETP.NE.AND UP1, UPT, UR39, URZ, UPT ;  /* 0x0000003f2700728c */ /* 0x000fc4000bf25270 */
[----:B------:R-:W-:Y:S02]  /*30cf0*/  UIMAD UR5, UR5, UR14, URZ ;  /* 0x0000000e050572a4 */ /* 0x000fe4000f8e023f */
[----:B------:R-:W-:Y:S02]  /*30d00*/  UIMAD.WIDE.U32 UR6, UR13, UR14, UR6 ;  /* 0x0000000e0d0672a5 */ /* 0x000fe4000f8e0006 */
[----:B------:R-:W-:Y:S01]  /*30d10*/  UIMAD UR5, UR13, UR15, UR5 ;  /* 0x0000000f0d0572a4 */ /* 0x000fe2000f8e0205 */
[----:B------:R-:W-:Y:S02]  /*30d20*/  ULDC UR14, c[0x0][0x608] ;  /* 0x00018200000e7ab9 */ /* 0x000fe40000000800 */
[----:B------:R-:W-:Y:S01]  /*30d30*/  ULDC UR13, c[0x0][0x618] ;  /* 0x00018600000d7ab9 */ /* 0x000fe20000000800 */
[----:B------:R-:W-:Y:S01]  /*30d40*/  UIADD3 UR5, UR7, UR5, URZ ;  /* 0x0000000507057290 */ /* 0x000fe2000fffe03f */
[----:B------:R-:W-:Y:S01]  /*30d50*/  ULDC UR22, c[0x0][0x658] ;  /* 0x0001960000167ab9 */ /* 0x000fe20000000800 */
[----:B------:R-:W-:-:S02]  /*30d60*/  @UP1 UIMAD UR8, UR11, UR12, UR10 ;  /* 0x0000000c0b0812a4 */ /* 0x000fc4000f8e020a */
[----:B------:R-:W-:Y:S02]  /*30d70*/  USHF.R.U64 UR17, UR6, UR13, UR5 ;  /* 0x0000000d06117299 */ /* 0x000fe40008001205 */
[----:B------:R-:W-:Y:S01]  /*30d80*/  USHF.R.U32.HI UR5, URZ, UR13, UR5 ;  /* 0x0000000d3f057299 */ /* 0x000fe20008011605 */
[----:B------:R-:W-:Y:S01]  /*30d90*/  ULDC.64 UR6, c[0x0][0x640] ;  /* 0x0001900000067ab9 */ /* 0x000fe20000000a00 */
[----:B------:R-:W-:Y:S01]  /*30da0*/  UMOV UR10, 0xffffffff ;  /* 0xffffffff000a7882 */ /* 0x000fe20000000000 */
[----:B------:R-:W-:Y:S01]  /*30db0*/  ISETP.NE.U32.AND P0, PT, RZ, UR6, PT ;  /* 0x00000006ff007c0c */ /* 0x000fe2000bf05070 */
[----:B------:R-:W-:Y:S02]  /*30dc0*/  USHF.R.U64 UR18, UR17, UR14, UR5 ;  /* 0x0000000e11127299 */ /* 0x000fe40008001205 */
[----:B------:R-:W-:Y:S01]  /*30dd0*/  USHF.R.U32.HI UR5, URZ, UR14, UR5 ;  /* 0x0000000e3f057299 */ /* 0x000fe20008011605 */
[----:B------:R-:W-:Y:S01]  /*30de0*/  ISETP.NE.AND.EX P0, PT, RZ, UR7, PT, P0 ;  /* 0x00000007ff007c0c */ /* 0x000fe2000bf05300 */
[----:B------:R-:W-:-:S02]  /*30df0*/  USHF.L.U32 UR11, UR10, UR22, URZ ;  /* 0x000000160a0b7299 */ /* 0x000fc4000800063f */
[----:B------:R-:W-:Y:S01]  /*30e00*/  USHF.R.U64 UR19, UR18, UR22, UR5 ;  /* 0x0000001612137299 */ /* 0x000fe20008001205 */
[----:B------:R-:W-:Y:S01]  /*30e10*/  ULDC UR20, c[0x0][0x600] ;  /* 0x0001800000147ab9 */ /* 0x000fe20000000800 */
[----:B------:R-:W-:Y:S02]  /*30e20*/  USHF.R.U32.HI UR10, URZ, UR22, UR5 ;  /* 0x000000163f0a7299 */ /* 0x000fe40008011605 */
[----:B------:R-:W-:Y:S02]  /*30e30*/  UIADD3 UR21, UR20, -0x1, URZ ;  /* 0xffffffff14157890 */ /* 0x000fe4000fffe03f */
[----:B------:R-:W-:Y:S01]  /*30e40*/  ULOP3.LUT UR26, URZ, UR11, URZ, 0x33, !UPT ;  /* 0x0000000b3f1a7292 */ /* 0x000fe2000f8e333f */
        /* <DEDUP_REMOVED lines=17> */
.L_x_1063:
[----:B------:R-:W-:Y:S01]  /*30f60*/  USHF.R.U64 UR6, UR5, UR23, UR10 ;  /* 0x0000001705067299 */ /* 0x000fe2000800120a */
[----:B------:R-:W-:Y:S01]  /*30f70*/  IMAD.MOV.U32 R0, RZ, RZ, 0x1 ;  /* 0x00000001ff007424 */ /* 0x000fe200078e00ff */
[----:B------:R-:W-:Y:S01]  /*30f80*/  USHF.L.U32 UR25, UR25, UR22, URZ ;  /* 0x0000001619197299 */ /* 0x000fe2000800063f */
[----:B------:R-:W-:Y:S01]  /*30f90*/  IMAD.U32 R11, RZ, RZ, UR4 ;  /* 0x00000004ff0b7e24 */ /* 0x000fe2000f8e00ff */
[----:B------:R-:W-:Y:S02]  /*30fa0*/  ULOP3.LUT UR5, UR18, UR26, URZ, 0xc0, !UPT ;  /* 0x0000001a12057292 */ /* 0x000fe4000f8ec03f */
[----:B------:R-:W-:Y:S02]  /*30fb0*/  UIADD3 UR7, -UR6, URZ, URZ ;  /* 0x0000003f06077290 */ /* 0x000fe4000fffe13f */
[----:B------:R-:W-:Y:S02]  /*30fc0*/  UIMAD UR6, UR25, UR6, UR5 ;  /* 0x00000006190672a4 */ /* 0x000fe4000f8e0205 */
[----:B------:R-:W-:-:S02]  /*30fd0*/  ULOP3.LUT UR17, UR17, UR21, URZ, 0xc0, !UPT ;  /* 0x0000001511117292 */ /* 0x000fc4000f8ec03f */
[----:B------:R-:W-:Y:S02]  /*30fe0*/  UIMAD UR5, UR7, UR24, UR19 ;  /* 0x00000018070572a4 */ /* 0x000fe4000f8e0213 */
[----:B------:R-:W-:Y:S01]  /*30ff0*/  UISETP.NE.AND UP0, UPT, UR39, URZ, UPT ;  /* 0x0000003f2700728c */ /* 0x000fe2000bf05270 */
[----:B------:R-:W-:Y:S01]  /*31000*/  ULDC UR7, c[0x0][0x610] ;  /* 0x0001840000077ab9 */ /* 0x000fe20000000800 */
[----:B------:R-:W-:Y:S02]  /*31010*/  UIMAD UR5, UR5, UR20, UR17 ;  /* 0x00000014050572a4 */ /* 0x000fe4000f8e0211 */
[----:B------:R-:W-:-:S04]  /*31020*/  UIMAD UR8, UR6, UR7, UR8 ;  /* 0x00000007060872a4 */ /* 0x000fc8000f8e0208 */
[----:B------:R-:W-:Y:S02]  /*31030*/  USEL UR6, UR5, UR8, !UP0 ;  /* 0x0000000805067287 */ /* 0x000fe4000c000000 */
[----:B------:R-:W-:-:S04]  /*31040*/  USEL UR8, UR8, UR5, !UP0 ;  /* 0x0000000508087287 */ /* 0x000fc8000c000000 */
[----:B------:R-:W-:Y:S02]  /*31050*/  IMAD.U32 R3, RZ, RZ, UR6 ;  /* 0x00000006ff037e24 */ /* 0x000fe4000f8e00ff */
[----:B------:R-:W-:-:S07]  /*31060*/  IMAD.U32 R2, RZ, RZ, UR8 ;  /* 0x00000008ff027e24 */ /* 0x000fce000f8e00ff */
.L_x_1061:
[----:B------:R-:W-:-:S08]  /*31070*/  NOP ;  /* 0x0000000000007918 */ /* 0x000fd00000000000 */
[----:B0-----:R-:W0:-:S00]  /*31080*/  USETMAXREG.DEALLOC.CTAPOOL 0x18 ;  /* 0x00000018000079c8 */ /* 0x001e0000080e0500 */
[----:B------:R-:W-:-:S13]  /*31090*/  ISETP.NE.AND P0, PT, RZ, UR9, PT ;  /* 0x00000009ff007c0c */ /* 0x000fda000bf05270 */
[----:B------:R-:W-:Y:S05]  /*310a0*/  @P0 EXIT ;  /* 0x000000000000094d */ /* 0x000fea0003800000 */
[----:B0-----:R-:W-:Y:S01]  /*310b0*/  LOP3.LUT P0, RZ, R0, 0xff, RZ, 0xc0, !PT ;  /* 0x000000ff00ff7812 */ /* 0x001fe2000780c0ff */
[----:B------:R-:W-:Y:S02]  /*310c0*/  IMAD.MOV.U32 R0, RZ, RZ, 0x1 ;  /* 0x00000001ff007424 */ /* 0x000fe400078e00ff */
[----:B------:R-:W-:-:S10]  /*310d0*/  IMAD.MOV.U32 R6, RZ, RZ, RZ ;  /* 0x000000ffff067224 */ /* 0x000fd400078e00ff */
[----:B------:R-:W-:Y:S05]  /*310e0*/  @!P0 BRA `(.L_x_1064) ;  /* 0x0000000c00788947 */ /* 0x000fea0003800000 */
[----:B------:R-:W0:Y:S01]  /*310f0*/  S2R R0, SR_CgaCtaId ;  /* 0x0000000000007919 */ /* 0x000e220000008800 */
[----:B------:R-:W1:Y:S01]  /*31100*/  LDC R4, c[0x0][0x28c] ;  /* 0x0000a300ff047b82 */ /* 0x000e620000000800 */
[----:B------:R-:W-:Y:S01]  /*31110*/  ULDC UR5, c[0x0][0x658] ;  /* 0x0001960000057ab9 */ /* 0x000fe20000000800 */
[----:B------:R-:W-:Y:S01]  /*31120*/  UMOV UR7, 0xffffffff ;  /* 0xffffffff00077882 */ /* 0x000fe20000000000 */
[----:B------:R-:W-:Y:S01]  /*31130*/  ULDC UR6, c[0x0][0xc] ;  /* 0x0000030000067ab9 */ /* 0x000fe20000000800 */
[----:B------:R-:W-:Y:S01]  /*31140*/  USHF.L.U32 UR9, UR7, UR5, URZ ;  /* 0x0000000507097299 */ /* 0x000fe2000800063f */
[----:B------:R-:W-:Y:S01]  /*31150*/  BSSY B0, `(.L_x_1064) ;  /* 0x00000d7000007945 */ /* 0x000fe20003800000 */
[----:B------:R-:W-:Y:S01]  /*31160*/  UMOV UR8, 0x1 ;  /* 0x0000000100087882 */ /* 0x000fe20000000000 */
[----:B------:R-:W-:Y:S01]  /*31170*/  ULDC UR7, c[0x0][0x10] ;  /* 0x0000040000077ab9 */ /* 0x000fe20000000800 */
[----:B------:R-:W-:Y:S01]  /*31180*/  USHF.L.U32 UR5, UR8, UR5, URZ ;  /* 0x0000000508057299 */ /* 0x000fe2000800063f */
[----:B------:R-:W-:Y:S01]  /*31190*/  IMAD.MOV.U32 R9, RZ, RZ, 0x1 ;  /* 0x00000001ff097424 */ /* 0x000fe200078e00ff */
[----:B------:R-:W-:Y:S01]  /*311a0*/  UIMAD.WIDE.U32 UR6, UR6, UR7, URZ ;  /* 0x00000007060672a5 */ /* 0x000fe2000f8e003f */
[----:B------:R-:W-:Y:S01]  /*311b0*/  IMAD.MOV.U32 R6, RZ, RZ, RZ ;  /* 0x000000ffff067224 */ /* 0x000fe200078e00ff */
[----:B------:R-:W-:Y:S01]  /*311c0*/  ULDC UR8, c[0x0][0x14] ;  /* 0x0000050000087ab9 */ /* 0x000fe20000000800 */
[----:B------:R-:W-:Y:S01]  /*311d0*/  ULDC UR4, c[0x0][0x600] ;  /* 0x0001800000047ab9 */ /* 0x000fe20000000800 */
[----:B------:R-:W-:-:S02]  /*311e0*/  UIMAD.WIDE.U32 UR20, UR6, UR8, URZ ;  /* 0x00000008061472a5 */ /* 0x000fc4000f8e003f */
[----:B------:R-:W-:Y:S02]  /*311f0*/  UIMAD UR7, UR7, UR8, URZ ;  /* 0x00000008070772a4 */ /* 0x000fe4000f8e023f */
[----:B------:R-:W-:Y:S02]  /*31200*/  ULOP3.LUT UR24, UR38, 0x2, URZ, 0xfc, !UPT ;  /* 0x0000000226187892 */ /* 0x000fe4000f8efc3f */
[----:B------:R-:W-:Y:S02]  /*31210*/  UIADD3 UR4, UR4, -0x1, URZ ;  /* 0xffffffff04047890 */ /* 0x000fe4000fffe03f */
[----:B------:R-:W-:Y:S01]  /*31220*/  ULOP3.LUT UR6, URZ, UR9, URZ, 0x33, !UPT ;  /* 0x000000093f067292 */ /* 0x000fe2000f8e333f */
[----:B-1----:R-:W-:Y:S01]  /*31230*/  VIADD R4, R4, 0x3f ;  /* 0x0000003f04047836 */ /* 0x002fe20000000000 */
[----:B------:R-:W-:Y:S01]  /*31240*/  UIADD3 UR7, UR21, UR7, URZ ;  /* 0x0000000715077290 */ /* 0x000fe2000fffe03f */
[----:B------:R-:W-:-:S03]  /*31250*/  ULDC.64 UR22, c[0x0][0x198] ;  /* 0x0000660000167ab9 */ /* 0x000fc60000000a00 */
[----:B------:R-:W-:Y:S01]  /*31260*/  SHF.R.S32.HI R5, RZ, 0x1f, R4 ;  /* 0x0000001fff057819 */ /* 0x000fe20000011404 */
[C---:B0-----:R-:W-:Y:S02]  /*31270*/  IMAD.SHL.U32 R16, R0.reuse, 0x80, RZ ;  /* 0x0000008000107824 */ /* 0x041fe400078e00ff */
[----:B------:R-:W-:Y:S01]  /*31280*/  IMAD.SHL.U32 R0, R0, 0x2000, RZ ;  /* 0x0000200000007824 */ /* 0x000fe200078e00ff */
[----:B------:R-:W-:Y:S02]  /*31290*/  LEA.HI R5, R5, R4, RZ, 0x6 ;  /* 0x0000000405057211 */ /* 0x000fe400078f30ff */
[----:B------:R-:W-:Y:S02]  /*312a0*/  LOP3.LUT R16, R16, 0x80, RZ, 0xc0, !PT ;  /* 0x0000008010107812 */ /* 0x000fe400078ec0ff */
[----:B------:R-:W-:Y:S02]  /*312b0*/  LOP3.LUT R0, R0, 0x2000, RZ, 0xc0, !PT ;  /* 0x0000200000007812 */ /* 0x000fe400078ec0ff */
[----:B------:R-:W-:-:S02]  /*312c0*/  SHF.R.S32.HI R7, RZ, 0x6, R5 ;  /* 0x00000006ff077819 */ /* 0x000fc40000011405 */
[----:B------:R-:W-:Y:S01]  /*312d0*/  LOP3.LUT R8, R0, 0x20100, RZ, 0xfc, !PT ;  /* 0x0002010000087812 */ /* 0x000fe200078efcff */
[----:B------:R-:W-:Y:S02]  /*312e0*/  IMAD.MOV.U32 R0, RZ, RZ, 0x1 ;  /* 0x00000001ff007424 */ /* 0x000fe400078e00ff */
[----:B------:R-:W-:-:S07]  /*312f0*/  VIADD R17, R7, 0x1 ;  /* 0x0000000107117836 */ /* 0x000fce0000000000 */
.L_x_1075:
[----:B------:R-:W-:-:S03]  /*31300*/  UMOV UR8, 0xffffffff ;  /* 0xffffffff00087882 */ /* 0x000fc60000000000 */
[----:B------:R-:W-:Y:S05]  /*31310*/  BRA.DIV UR8, `(.L_x_1065) ;  /* 0x0000000e08d87947 */ /* 0x000fea000b800000 */
[----:B------:R-:W-:-:S13]  /*31320*/  ELECT P6, URZ, PT ;  /* 0x00000000003f782f */ /* 0x000fda00038c0000 */
.L_x_1086:
[----:B------:R-:W0:Y:S01]  /*31330*/  LDC R4, c[0x0][0x28c] ;  /* 0x0000a300ff047b82 */ /* 0x000e220000000800 */
[----:B------:R-:W-:Y:S01]  /*31340*/  BSSY B1, `(.L_x_1066) ;  /* 0x000003a000017945 */ /* 0x000fe20003800000 */
[----:B0-----:R-:W-:-:S13]  /*31350*/  ISETP.LT.OR P6, PT, R4, 0x1, !P6 ;  /* 0x000000010400780c */ /* 0x001fda00077c1670 */
[----:B------:R-:W-:Y:S05]  /*31360*/  @P6 BRA `(.L_x_1067) ;  /* 0x0000000000dc6947 */ /* 0x000fea0003800000 */
[----:B------:R-:W-:Y:S02]  /*31370*/  IMAD R3, R3, 0x100, R16 ;  /* 0x0000010003037824 */ /* 0x000fe400078e0210 */
[----:B------:R-:W-:Y:S02]  /*31380*/  IMAD.SHL.U32 R2, R2, 0x200, RZ ;  /* 0x0000020002027824 */ /* 0x000fe400078e00ff */
[----:B------:R-:W-:Y:S02]  /*31390*/  IMAD.MOV.U32 R14, RZ, RZ, RZ ;  /* 0x000000ffff0e7224 */ /* 0x000fe400078e00ff */
[----:B------:R-:W-:Y:S02]  /*313a0*/  IMAD.MOV.U32 R4, RZ, RZ, R17 ;  /* 0x000000ffff047224 */ /* 0x000fe400078e0011 */
[----:B------:R-:W-:Y:S02]  /*313b0*/  IMAD.MOV.U32 R5, RZ, RZ, R0 ;  /* 0x000000ffff057224 */ /* 0x000fe400078e0000 */
[----:B------:R-:W-:-:S07]  /*313c0*/  IMAD.MOV.U32 R13, RZ, RZ, R6 ;  /* 0x000000ffff0d7224 */ /* 0x000fce00078e0006 */
.L_x_1070:
[----:B------:R-:W0:Y:S01]  /*313d0*/  S2R R15, SR_CgaCtaId ;  /* 0x00000000000f7919 */ /* 0x000e220000008800 */
[----:B------:R-:W-:Y:S02]  /*313e0*/  MOV R10, 0x400 ;  /* 0x00000400000a7802 */ /* 0x000fe40000000f00 */
[----:B------:R-:W-:Y:S02]  /*313f0*/  SHF.L.U32 R12, R5, 0x1f, RZ ;  /* 0x0000001f050c7819 */ /* 0x000fe400000006ff */
[----:B0-----:R-:W-:-:S05]  /*31400*/  LEA R10, R15, R10, 0x18 ;  /* 0x0000000a0f0a7211 */ /* 0x001fca00078ec0ff */
[----:B------:R-:W-:-:S04]  /*31410*/  IMAD R15, R13, 0x8, R10 ;  /* 0x000000080d0f7824 */ /* 0x000fc800078e020a */
[----:B------:R-:W0:Y:S02]  /*31420*/  SYNCS.PHASECHK.TRANS64.TRYWAIT P0, [R15+URZ+0x20], R12 ;  /* 0x0000200c0f0075a7 */ /* 0x000e24000800017f */
[----:B0-----:R-:W-:Y:S05]  /*31430*/  @!P0 BRA `(.L_x_1068) ;  /* 0x0000000c00b08947 */ /* 0x001fea0003800000 */
.L_x_1087:
[----:B------:R-:W1:Y:S01]  /*31440*/  S2R R18, SR_TID.X ;  /* 0x0000000000127919 */ /* 0x000e620000002100 */
[----:B------:R-:W-:-:S04]  /*31450*/  UPRMT UR8, UR24, 0x9910, URZ ;  /* 0x0000991018087896 */ /* 0x000fc8000800003f */
[----:B------:R-:W-:Y:S01]  /*31460*/  UISETP.NE.AND UP0, UPT, UR8, 0x2, UPT ;  /* 0x000000020800788c */ /* 0x000fe2000bf05270 */
[----:B-1----:R-:W-:-:S13]  /*31470*/  LOP3.LUT P0, RZ, R18, 0x7f, RZ, 0xc0, !PT ;  /* 0x0000007f12ff7812 */ /* 0x002fda000780c0ff */
[----:B0-----:R-:W0:Y:S02]  /*31480*/  @!P0 LDC R12, c[0x0][0x500] ;  /* 0x00014000ff0c8b82 */ /* 0x001e240000000800 */
[----:B0-----:R0:W-:Y:S01]  /*31490*/  @!P0 SYNCS.ARRIVE.TRANS64 RZ, [R15+URZ], R12 ;  /* 0x0000000c0fff89a7 */ /* 0x0011e2000800003f */
[----:B------:R-:W-:-:S13]  /*314a0*/  PLOP3.LUT P0, PT, PT, PT, UP0, 0x80, 0x0 ;  /* 0x000000000000781c */ /* 0x000fda0003f0f008 */
[----:B0-----:R-:W-:Y:S05]  /*314b0*/  @P0 BRA `(.L_x_1069) ;  /* 0x0000000000040947 */ /* 0x001fea0003800000 */
[----:B------:R-:W-:Y:S01]  /*314c0*/  BPT.TRAP 0x1 ;  /* 0x000000040000795c */ /* 0x000fe20000300000 */
.L_x_1069:
[C---:B------:R-:W-:Y:S01]  /*314d0*/  IMAD R12, R13.reuse, 0x8000, R10 ;  /* 0x000080000d0c7824 */ /* 0x040fe200078e020a */
[----:B------:R-:W-:Y:S01]  /*314e0*/  R2UR UR13, R10 ;  /* 0x000000000a0d72ca */ /* 0x000fe200000e0000 */
[----:B------:R-:W-:Y:S01]  /*314f0*/  IMAD R10, R13, 0x4000, R8 ;  /* 0x000040000d0a7824 */ /* 0x000fe200078e0208 */
[----:B------:R-:W-:Y:S01]  /*31500*/  R2UR UR18, R2 ;  /* 0x00000000021272ca */ /* 0x000fe200000e0000 */
[----:B------:R-:W-:Y:S01]  /*31510*/  VIADD R4, R4, 0xffffffff ;  /* 0xffffffff04047836 */ /* 0x000fe20000000000 */
[----:B------:R-:W-:Y:S01]  /*31520*/  R2UR UR8, R12 ;  /* 0x000000000c0872ca */ /* 0x000fe200000e0000 */
[----:B------:R-:W-:Y:S01]  /*31530*/  UIADD3 UR14, UP0, UR22, 0xf0, URZ ;  /* 0x000000f0160e7890 */ /* 0x000fe2000ff1e03f */
[----:B------:R-:W-:Y:S01]  /*31540*/  R2UR UR11, R10 ;  /* 0x000000000a0b72ca */ /* 0x000fe200000e0000 */
[----:B------:R-:W-:Y:S01]  /*31550*/  UIADD3 UR26, UP1, UR22, 0x1f0, URZ ;  /* 0x000001f0161a7890 */ /* 0x000fe2000ff3e03f */
[----:B------:R-:W-:Y:S01]  /*31560*/  R2UR UR9, R15 ;  /* 0x000000000f0972ca */ /* 0x000fe200000e0000 */
[----:B------:R-:W-:Y:S01]  /*31570*/  UIADD3.X UR15, URZ, UR23, URZ, UP0, !UPT ;  /* 0x000000173f0f7290 */ /* 0x000fe200087fe43f */
[----:B------:R-:W-:Y:S01]  /*31580*/  R2UR UR10, R14 ;  /* 0x000000000e0a72ca */ /* 0x000fe200000e0000 */
[----:B------:R-:W-:Y:S01]  /*31590*/  VIADD R13, R13, 0x1 ;  /* 0x000000010d0d7836 */ /* 0x000fe20000000000 */
[----:B------:R-:W-:Y:S01]  /*315a0*/  R2UR UR12, R11 ;  /* 0x000000000b0c72ca */ /* 0x000fe200000e0000 */
[----:B------:R-:W-:Y:S01]  /*315b0*/  UIADD3.X UR27, URZ, UR23, URZ, UP1, !UPT ;  /* 0x000000173f1b7290 */ /* 0x000fe20008ffe43f */
[----:B------:R-:W-:Y:S01]  /*315c0*/  R2UR UR19, R3 ;  /* 0x00000000031372ca */ /* 0x000fe200000e0000 */
[----:B------:R-:W-:Y:S01]  /*315d0*/  UMOV UR16, 0x0 ;  /* 0x0000000000107882 */ /* 0x000fe20000000000 */
[----:B------:R-:W-:Y:S01]  /*315e0*/  ISETP.GT.AND P1, PT, R4, 0x1, PT ;  /* 0x000000010400780c */ /* 0x000fe20003f24270 */
[----:B------:R-:W-:Y:S01]  /*315f0*/  UIADD3 UR8, UR8, 0x100, URZ ;  /* 0x0000010008087890 */ /* 0x000fe2000fffe03f */
[----:B------:R-:W-:Y:S01]  /*31600*/  ISETP.NE.AND P0, PT, R13, 0x4, PT ;  /* 0x000000040d00780c */ /* 0x000fe20003f05270 */
[----:B------:R-:W-:Y:S01]  /*31610*/  UIADD3 UR13, UR13, UR11, URZ ;  /* 0x0000000b0d0d7290 */ /* 0x000fe2000fffe03f */
[----:B------:R-:W-:Y:S01]  /*31620*/  VIADD R14, R14, 0x40 ;  /* 0x000000400e0e7836 */ /* 0x000fe20000000000 */
[----:B------:R-:W-:Y:S01]  /*31630*/  UMOV UR17, 0x10000000 ;  /* 0x1000000000117882 */ /* 0x000fe20000000000 */
[----:B------:R-:W-:Y:S01]  /*31640*/  UMOV UR11, UR18 ;  /* 0x00000012000b7c82 */ /* 0x000fe20008000000 */
[----:B------:R-:W-:Y:S01]  /*31650*/  UMOV UR25, 0x30000 ;  /* 0x0003000000197882 */ /* 0x000fe20000000000 */
[----:B------:R-:W-:-:S02]  /*31660*/  SEL R10, RZ, 0x1, P0 ;  /* 0x00000001ff0a7807 */ /* 0x000fc40000000000 */
[----:B------:R0:W-:Y:S01]  /*31670*/  UTMALDG.3D [UR8], [UR14], desc[UR16] ;  /* 0x000010080e0075b4 */ /* 0x0001e20008011000 */
[----:B------:R-:W-:Y:S02]  /*31680*/  SEL R13, R13, RZ, P0 ;  /* 0x000000ff0d0d7207 */ /* 0x000fe40000000000 */
[----:B------:R-:W-:Y:S01]  /*31690*/  LOP3.LUT R5, R5, R10, RZ, 0x3c, !PT ;  /* 0x0000000a05057212 */ /* 0x000fe200078e3cff */
[----:B0-----:R-:W-:Y:S01]  /*316a0*/  UMOV UR11, UR19 ;  /* 0x00000013000b7c82 */ /* 0x001fe20008000000 */
[----:B------:R-:W-:Y:S02]  /*316b0*/  UMOV UR8, UR13 ;  /* 0x0000000d00087c82 */ /* 0x000fe40008000000 */
[----:B------:R0:W-:Y:S02]  /*316c0*/  UTMALDG.3D.MULTICAST [UR8], [UR26], UR25, desc[UR16] ;  /* 0x000010081a0073b4 */ /* 0x0001e40008011819 */
[----:B0-----:R-:W-:Y:S05]  /*316d0*/  @P1 BRA `(.L_x_1070) ;  /* 0xfffffffc003c1947 */ /* 0x001fea000383ffff */
.L_x_1067:
[----:B------:R-:W-:Y:S05]  /*316e0*/  BSYNC B1 ;  /* 0x0000000000017941 */ /* 0x000fea0003800000 */
.L_x_1066:
[----:B------:R-:W2:Y:S01]  /*316f0*/  LDL.LU R18, [R1+0x638] ;  /* 0x0006380001127983 */ /* 0x000ea20000300800 */
[----:B------:R-:W-:Y:S01]  /*31700*/  LOP3.LUT P2, RZ, R9, 0xff, RZ, 0xc0, !PT ;  /* 0x000000ff09ff7812 */ /* 0x000fe2000784c0ff */
[----:B------:R-:W-:Y:S01]  /*31710*/  IMAD.IADD R6, R7, 0x1, R6 ;  /* 0x0000000107067824 */ /* 0x000fe200078e0206 */
[----:B------:R-:W-:Y:S01]  /*31720*/  ULDC.64 UR8, c[0x0][0x650] ;  /* 0x0001940000087ab9 */ /* 0x000fe20000000a00 */
[----:B------:R-:W3:Y:S01]  /*31730*/  LDL.LU R15, [R1+0x63c] ;  /* 0x00063c00010f7983 */ /* 0x000ee20000300800 */
[----:B------:R-:W-:Y:S01]  /*31740*/  BSSY B1, `(.L_x_1071) ;  /* 0x0000075000017945 */ /* 0x000fe20003800000 */
[----:B------:R-:W-:Y:S01]  /*31750*/  IMAD.MOV.U32 R11, RZ, RZ, -0x1 ;  /* 0xffffffffff0b7424 */ /* 0x000fe200078e00ff */
[----:B------:R-:W-:Y:S02]  /*31760*/  SHF.R.U32.HI R2, RZ, 0x2, R6 ;  /* 0x00000002ff027819 */ /* 0x000fe40000011606 */
[----:B------:R-:W-:Y:S02]  /*31770*/  ISETP.GT.U32.AND P0, PT, R6, 0x3, PT ;  /* 0x000000030600780c */ /* 0x000fe40003f04070 */
[----:B------:R-:W-:-:S02]  /*31780*/  LOP3.LUT R2, R2, 0x1, RZ, 0xc0, !PT ;  /* 0x0000000102027812 */ /* 0x000fc400078ec0ff */
[C---:B------:R-:W-:Y:S01]  /*31790*/  ISETP.LT.U32.AND P0, PT, R7.reuse, 0x4, P0 ;  /* 0x000000040700780c */ /* 0x040fe20000701070 */
[----:B------:R-:W0:Y:S01]  /*317a0*/  @P2 S2R R3, SR_CgaCtaId ;  /* 0x0000000000032919 */ /* 0x000e220000008800 */
[----:B------:R-:W-:Y:S02]  /*317b0*/  ISETP.NE.U32.AND P1, PT, R2, 0x1, PT ;  /* 0x000000010200780c */ /* 0x000fe40003f25070 */
[----:B------:R-:W-:Y:S02]  /*317c0*/  @P2 MOV R2, 0x400 ;  /* 0x0000040000022802 */ /* 0x000fe40000000f00 */
[----:B------:R-:W-:Y:S02]  /*317d0*/  ISETP.GT.U32.AND P1, PT, R7, 0x3, !P1 ;  /* 0x000000030700780c */ /* 0x000fe40004f24070 */
[----:B------:R-:W-:Y:S02]  /*317e0*/  LOP3.LUT R6, R6, 0x3, RZ, 0xc0, !PT ;  /* 0x0000000306067812 */ /* 0x000fe400078ec0ff */
[----:B------:R-:W-:-:S02]  /*317f0*/  PRMT R4, RZ, 0x7610, R4 ;  /* 0x00007610ff047816 */ /* 0x000fc40000000004 */
[----:B------:R-:W-:Y:S02]  /*31800*/  PRMT R9, RZ, 0x7610, R9 ;  /* 0x00007610ff097816 */ /* 0x000fe40000000009 */
[----:B0-----:R-:W-:Y:S02]  /*31810*/  @P2 LEA R2, R3, R2, 0x18 ;  /* 0x0000000203022211 */ /* 0x001fe400078ec0ff */
[----:B------:R-:W-:Y:S02]  /*31820*/  SEL R3, RZ, 0x1, !P0 ;  /* 0x00000001ff037807 */ /* 0x000fe40004000000 */
[----:B------:R0:W-:Y:S02]  /*31830*/  @P2 SYNCS.ARRIVE.TRANS64.A1T0 RZ, [R2+URZ+0x58], RZ ;  /* 0x000058ff02ff29a7 */ /* 0x0001e4000810003f */
[----:B0-----:R-:W-:-:S04]  /*31840*/  SEL R2, RZ, 0x1, !P1 ;  /* 0x00000001ff027807 */ /* 0x001fc80004800000 */
[----:B------:R-:W-:Y:S01]  /*31850*/  LOP3.LUT R0, R2, R0, R3, 0x96, !PT ;  /* 0x0000000002007212 */ /* 0x000fe200078e9603 */
[----:B------:R-:W-:Y:S02]  /*31860*/  IMAD.MOV.U32 R2, RZ, RZ, -0x1 ;  /* 0xffffffffff027424 */ /* 0x000fe400078e00ff */
[----:B------:R-:W-:Y:S01]  /*31870*/  IMAD.MOV.U32 R3, RZ, RZ, -0x1 ;  /* 0xffffffffff037424 */ /* 0x000fe200078e00ff */
[----:B---3--:R-:W-:-:S04]  /*31880*/  IADD3 R15, P0, R15, UR20, RZ ;  /* 0x000000140f0f7c10 */ /* 0x008fc8000ff1e0ff */
[----:B--2---:R-:W-:Y:S01]  /*31890*/  IADD3.X R18, R18, UR7, RZ, P0, !PT ;  /* 0x0000000712127c10 */ /* 0x004fe200087fe4ff */
[----:B------:R0:W-:Y:S01]  /*318a0*/  STL [R1+0x63c], R15 ;  /* 0x00063c0f01007387 */ /* 0x0001e20000100800 */
[----:B------:R-:W-:-:S03]  /*318b0*/  ISETP.GE.U32.AND P0, PT, R15, UR8, PT ;  /* 0x000000080f007c0c */ /* 0x000fc6000bf06070 */
[----:B------:R0:W-:Y:S01]  /*318c0*/  STL [R1+0x638], R18 ;  /* 0x0006381201007387 */ /* 0x0001e20000100800 */
[----:B------:R-:W-:-:S13]  /*318d0*/  ISETP.GE.U32.AND.EX P0, PT, R18, UR9, PT, P0 ;  /* 0x0000000912007c0c */ /* 0x000fda000bf06100 */
[----:B0-----:R-:W-:Y:S05]  /*318e0*/  @P0 BRA `(.L_x_1072) ;  /* 0x0000000400680947 */ /* 0x001fea0003800000 */
[----:B------:R-:W0:Y:S01]  /*318f0*/  S2UR UR8, SR_CTAID.X ;  /* 0x00000000000879c3 */ /* 0x000e220000002500 */
[----:B------:R-:W-:Y:S01]  /*31900*/  ULDC.64 UR10, c[0x0][0x628] ;  /* 0x00018a00000a7ab9 */ /* 0x000fe20000000a00 */
[----:B------:R-:W-:Y:S01]  /*31910*/  ULDC UR9, c[0x0][0x150] ;  /* 0x0000540000097ab9 */ /* 0x000fe20000000800 */
[----:B------:R-:W-:Y:S01]  /*31920*/  ISETP.NE.U32.AND P0, PT, RZ, UR10, PT ;  /* 0x0000000aff007c0c */ /* 0x000fe2000bf05070 */
[----:B------:R-:W-:Y:S01]  /*31930*/  ULDC UR12, c[0x0][0x630] ;  /* 0x00018c00000c7ab9 */ /* 0x000fe20000000800 */
[----:B------:R-:W-:Y:S01]  /*31940*/  ULDC UR14, c[0x0][0x154] ;  /* 0x00005500000e7ab9 */ /* 0x000fe20000000800 */
[----:B------:R-:W-:Y:S01]  /*31950*/  IMAD.MOV.U32 R3, RZ, RZ, R18 ;  /* 0x000000ffff037224 */ /* 0x000fe200078e0012 */
[----:B------:R-:W-:Y:S01]  /*31960*/  ISETP.NE.AND.EX P0, PT, RZ, UR11, PT, P0 ;  /* 0x0000000bff007c0c */ /* 0x000fe2000bf05300 */
[----:B------:R-:W1:Y:S01]  /*31970*/  S2UR UR13, SR_CTAID.Y ;  /* 0x00000000000d79c3 */ /* 0x000e620000002600 */
[----:B0-----:R-:W-:-:S05]  /*31980*/  I2FP.F32.U32 R2, UR8 ;  /* 0x0000000800027c45 */ /* 0x001fca0008201000 */
[----:B------:R-:W-:Y:S01]  /*31990*/  FMUL R10, R2, UR9 ;  /* 0x00000009020a7c20 */ /* 0x000fe20008400000 */
[----:B------:R-:W-:Y:S01]  /*319a0*/  IMAD.MOV.U32 R2, RZ, RZ, R15 ;  /* 0x000000ffff027224 */ /* 0x000fe200078e000f */
[----:B-1----:R-:W-:-:S04]  /*319b0*/  I2FP.F32.U32 R12, UR13 ;  /* 0x0000000d000c7c45 */ /* 0x002fc80008201000 */
[----:B------:R-:W0:Y:S01]  /*319c0*/  F2I.U32.TRUNC.NTZ R10, R10 ;  /* 0x0000000a000a7305 */ /* 0x000e22000020f000 */
[----:B------:R-:W-:Y:S05]  /*319d0*/  @!P0 BRA `(.L_x_1073) ;  /* 0x0000000000288947 */ /* 0x000fea0003800000 */
[----:B------:R-:W-:Y:S02]  /*319e0*/  ULDC UR9, c[0x0][0x634] ;  /* 0x00018d0000097ab9 */ /* 0x000fe40000000800 */
[----:B------:R-:W-:-:S05]  /*319f0*/  IADD3 R3, P0, R15, UR9, RZ ;  /* 0x000000090f037c10 */ /* 0x000fca000ff1e0ff */
[----:B------:R-:W-:-:S04]  /*31a00*/  IMAD.X R11, RZ, RZ, R18, P0 ;  /* 0x000000ffff0b7224 */ /* 0x000fc800000e0612 */
[----:B------:R-:W-:-:S04]  /*31a10*/  IMAD.WIDE.U32 R4, R11, UR10, RZ ;  /* 0x0000000a0b047c25 */ /* 0x000fc8000f8e00ff */
[----:B------:R-:W-:-:S04]  /*31a20*/  IMAD.WIDE.U32 R4, P0, R3, UR11, R4 ;  /* 0x0000000b03047c25 */ /* 0x000fc8000f800004 */
[----:B------:R-:W-:-:S04]  /*31a30*/  IMAD.WIDE.U32 R2, R3, UR10, RZ ;  /* 0x0000000a03027c25 */ /* 0x000fc8000f8e00ff */
[----:B------:R-:W-:Y:S01]  /*31a40*/  IMAD.MOV.U32 R2, RZ, RZ, R5 ;  /* 0x000000ffff027224 */ /* 0x000fe200078e0005 */
[----:B------:R-:W-:Y:S01]  /*31a50*/  IADD3 RZ, P1, R3, R4, RZ ;  /* 0x0000000403ff7210 */ /* 0x000fe20007f3e0ff */
[----:B------:R-:W-:-:S04]  /*31a60*/  IMAD.X R3, RZ, RZ, RZ, P0 ;  /* 0x000000ffff037224 */ /* 0x000fc800000e06ff */
[----:B------:R-:W-:-:S08]  /*31a70*/  IMAD.WIDE.U32.X R2, R11, UR11, R2, P1 ;  /* 0x0000000b0b027c25 */ /* 0x000fd000088e0402 */
.L_x_1073:
[--C-:B------:R-:W-:Y:S01]  /*31a80*/  SHF.R.U64 R11, R2, UR12, R3.reuse ;  /* 0x0000000c020b7c19 */ /* 0x100fe20008001203 */
[----:B------:R-:W-:Y:S01]  /*31a90*/  ULDC.64 UR10, c[0x0][0x620] ;  /* 0x00018800000a7ab9 */ /* 0x000fe20000000a00 */
[----:B------:R-:W-:Y:S01]  /*31aa0*/  SHF.R.U32.HI R2, RZ, UR12, R3 ;  /* 0x0000000cff027c19 */ /* 0x000fe20008011603 */
[----:B------:R-:W-:Y:S01]  /*31ab0*/  IMAD.MOV.U32 R3, RZ, RZ, R18 ;  /* 0x000000ffff037224 */ /* 0x000fe200078e0012 */
[----:B------:R-:W-:Y:S01]  /*31ac0*/  IADD3 R13, P0, RZ, -R11, RZ ;  /* 0x8000000bff0d7210 */ /* 0x000fe20007f1e0ff */
[----:B------:R-:W-:Y:S01]  /*31ad0*/  FMUL R4, R12, UR14 ;  /* 0x0000000e0c047c20 */ /* 0x000fe20008400000 */
[----:B------:R-:W-:Y:S01]  /*31ae0*/  ULDC.64 UR14, c[0x0][0x640] ;  /* 0x00019000000e7ab9 */ /* 0x000fe20000000a00 */
[----:B0-----:R-:W-:Y:S02]  /*31af0*/  R2UR UR9, R10 ;  /* 0x000000000a0972ca */ /* 0x001fe400000e0000 */
[----:B------:R-:W-:Y:S01]  /*31b00*/  IMAD.X R2, RZ, RZ, ~R2, P0 ;  /* 0x000000ffff027224 */ /* 0x000fe200000e0e02 */
[----:B------:R-:W-:Y:S01]  /*31b10*/  ISETP.NE.U32.AND P0, PT, RZ, UR14, PT ;  /* 0x0000000eff007c0c */ /* 0x000fe2000bf05070 */
[----:B------:R-:W0:Y:S02]  /*31b20*/  F2I.U32.TRUNC.NTZ R4, R4 ;  /* 0x0000000400047305 */ /* 0x000e24000020f000 */
[----:B------:R-:W-:Y:S01]  /*31b30*/  IMAD R2, R2, UR10, RZ ;  /* 0x0000000a02027c24 */ /* 0x000fe2000f8e02ff */
[----:B------:R-:W-:-:S03]  /*31b40*/  ISETP.NE.AND.EX P0, PT, RZ, UR15, PT, P0 ;  /* 0x0000000fff007c0c */ /* 0x000fc6000bf05300 */
[----:B------:R-:W-:Y:S02]  /*31b50*/  IMAD R5, R13, UR11, R2 ;  /* 0x0000000b0d057c24 */ /* 0x000fe4000f8e0202 */
[----:B------:R-:W-:-:S04]  /*31b60*/  IMAD.MOV.U32 R2, RZ, RZ, R15 ;  /* 0x000000ffff027224 */ /* 0x000fc800078e000f */
[----:B------:R-:W-:Y:S01]  /*31b70*/  IMAD.WIDE.U32 R2, R13, UR10, R2 ;  /* 0x0000000a0d027c25 */ /* 0x000fe2000f8e0002 */
[----:B------:R-:W-:Y:S01]  /*31b80*/  ULDC UR10, c[0x0][0x618] ;  /* 0x00018600000a7ab9 */ /* 0x000fe20000000800 */
[----:B0-----:R-:W-:Y:S02]  /*31b90*/  R2UR UR11, R4 ;  /* 0x00000000040b72ca */ /* 0x001fe400000e0000 */
[----:B------:R-:W-:-:S05]  /*31ba0*/  IMAD.IADD R3, R3, 0x1, R5 ;  /* 0x0000000103037824 */ /* 0x000fca00078e0205 */
[--C-:B------:R-:W-:Y:S02]  /*31bb0*/  SHF.R.U64 R10, R2, UR10, R3.reuse ;  /* 0x0000000a020a7c19 */ /* 0x100fe40008001203 */
[----:B------:R-:W-:Y:S01]  /*31bc0*/  SHF.R.U32.HI R3, RZ, UR10, R3 ;  /* 0x0000000aff037c19 */ /* 0x000fe20008011603 */
[----:B------:R-:W-:-:S03]  /*31bd0*/  ULDC UR10, c[0x0][0x608] ;  /* 0x00018200000a7ab9 */ /* 0x000fc60000000800 */
[--C-:B------:R-:W-:Y:S02]  /*31be0*/  SHF.R.U64 R12, R10, UR10, R3.reuse ;  /* 0x0000000a0a0c7c19 */ /* 0x100fe40008001203 */
[----:B------:R-:W-:Y:S01]  /*31bf0*/  SHF.R.U32.HI R3, RZ, UR10, R3 ;  /* 0x0000000aff037c19 */ /* 0x000fe20008011603 */
[----:B------:R-:W-:-:S03]  /*31c00*/  ULDC UR10, c[0x0][0x658] ;  /* 0x00019600000a7ab9 */ /* 0x000fc60000000800 */
[--C-:B------:R-:W-:Y:S02]  /*31c10*/  SHF.R.U64 R13, R12, UR10, R3.reuse ;  /* 0x0000000a0c0d7c19 */ /* 0x100fe40008001203 */
[----:B------:R-:W-:-:S03]  /*31c20*/  SHF.R.U32.HI R14, RZ, UR10, R3 ;  /* 0x0000000aff0e7c19 */ /* 0x000fc60008011603 */
[----:B------:R-:W-:Y:S02]  /*31c30*/  IMAD.MOV.U32 R2, RZ, RZ, R13 ;  /* 0x000000ffff027224 */ /* 0x000fe400078e000d */
[----:B------:R-:W-:Y:S01]  /*31c40*/  IMAD.MOV.U32 R3, RZ, RZ, R14 ;  /* 0x000000ffff037224 */ /* 0x000fe200078e000e */
[----:B------:R-:W-:Y:S06]  /*31c50*/  @!P0 BRA `(.L_x_1074) ;  /* 0x0000000000288947 */ /* 0x000fec0003800000 */
        /* <DEDUP_REMOVED lines=10> */
.L_x_1074:
[----:B------:R-:W-:Y:S01]  /*31d00*/  ULDC UR10, c[0x0][0x648] ;  /* 0x00019200000a7ab9 */ /* 0x000fe20000000800 */
[----:B------:R-:W-:Y:S01]  /*31d10*/  UISETP.NE.AND UP0, UPT, UR39, URZ, UPT ;  /* 0x0000003f2700728c */ /* 0x000fe2000bf05270 */
[----:B------:R-:W-:Y:S01]  /*31d20*/  SHF.R.U64 R3, R2, UR10, R3 ;  /* 0x0000000a02037c19 */ /* 0x000fe20008001203 */
[----:B------:R-:W-:Y:S01]  /*31d30*/  ULDC UR10, c[0x0][0x638] ;  /* 0x00018e00000a7ab9 */ /* 0x000fe20000000800 */
[----:B------:R-:W-:Y:S01]  /*31d40*/  UIADD3 UR11, -UR11, URZ, URZ ;  /* 0x0000003f0b0b7290 */ /* 0x000fe2000fffe13f */
[----:B------:R-:W-:Y:S02]  /*31d50*/  LOP3.LUT R12, R12, UR6, RZ, 0xc0, !PT ;  /* 0x000000060c0c7c12 */ /* 0x000fe4000f8ec0ff */
[----:B------:R-:W-:Y:S01]  /*31d60*/  IMAD.MOV R4, RZ, RZ, -R3 ;  /* 0x000000ffff047224 */ /* 0x000fe200078e0a03 */
[----:B------:R-:W-:Y:S02]  /*31d70*/  LOP3.LUT R10, R10, UR4, RZ, 0xc0, !PT ;  /* 0x000000040a0a7c12 */ /* 0x000fe4000f8ec0ff */
[----:B------:R-:W-:Y:S01]  /*31d80*/  IMAD R2, R3, UR5, R12 ;  /* 0x0000000503027c24 */ /* 0x000fe2000f8e020c */
[----:B------:R-:W-:Y:S01]  /*31d90*/  PLOP3.LUT P0, PT, PT, PT, UP0, 0x40, 0x0 ;  /* 0x000000000000781c */ /* 0x000fe20003f0e808 */
[----:B------:R-:W-:Y:S01]  /*31da0*/  IMAD R13, R4, UR10, R13 ;  /* 0x0000000a040d7c24 */ /* 0x000fe2000f8e020d */
[----:B------:R-:W-:Y:S01]  /*31db0*/  UIADD3 UR10, -UR9, URZ, URZ ;  /* 0x0000003f090a7290 */ /* 0x000fe2000fffe13f */
[----:B------:R-:W-:Y:S01]  /*31dc0*/  PLOP3.LUT P1, PT, PT, PT, UP0, 0x40, 0x0 ;  /* 0x000000000000781c */ /* 0x000fe20003f2e808 */
[----:B------:R-:W-:Y:S01]  /*31dd0*/  IMAD.MOV.U32 R4, RZ, RZ, 0x1 ;  /* 0x00000001ff047424 */ /* 0x000fe200078e00ff */
[----:B------:R-:W-:-:S02]  /*31de0*/  ULDC UR9, c[0x0][0x144] ;  /* 0x0000510000097ab9 */ /* 0x000fc40000000800 */
[----:B------:R-:W-:-:S03]  /*31df0*/  UIMAD UR8, UR9, UR10, UR8 ;  /* 0x0000000a090872a4 */ /* 0x000fc6000f8e0208 */
[----:B------:R-:W-:Y:S02]  /*31e00*/  ULDC UR9, c[0x0][0x148] ;  /* 0x0000520000097ab9 */ /* 0x000fe40000000800 */
[----:B------:R-:W-:-:S03]  /*31e10*/  @UP0 UIMAD UR8, UR9, UR11, UR13 ;  /* 0x0000000b090802a4 */ /* 0x000fc6000f8e020d */
[----:B------:R-:W-:Y:S02]  /*31e20*/  ULDC UR9, c[0x0][0x600] ;  /* 0x0001800000097ab9 */ /* 0x000fe40000000800 */
[----:B------:R-:W-:Y:S02]  /*31e30*/  IMAD R13, R13, UR9, R10 ;  /* 0x000000090d0d7c24 */ /* 0x000fe4000f8e020a */
[----:B------:R-:W-:Y:S01]  /*31e40*/  IMAD.U32 R3, RZ, RZ, UR8 ;  /* 0x00000008ff037e24 */ /* 0x000fe2000f8e00ff */
[----:B------:R-:W-:-:S03]  /*31e50*/  ULDC UR8, c[0x0][0x610] ;  /* 0x0001840000087ab9 */ /* 0x000fc60000000800 */
[----:B------:R-:W-:-:S05]  /*31e60*/  IMAD R2, R2, UR8, R3 ;  /* 0x0000000802027c24 */ /* 0x000fca000f8e0203 */
[----:B------:R-:W-:Y:S02]  /*31e70*/  SEL R3, R13, R2, P0 ;  /* 0x000000020d037207 */ /* 0x000fe40000000000 */
[----:B------:R-:W-:-:S07]  /*31e80*/  SEL R2, R2, R13, P1 ;  /* 0x0000000d02027207 */ /* 0x000fce0000800000 */
.L_x_1072:
[----:B------:R-:W-:Y:S05]  /*31e90*/  BSYNC B1 ;  /* 0x0000000000017941 */ /* 0x000fea0003800000 */
.L_x_1071:
[----:B------:R-:W-:-:S13]  /*31ea0*/  LOP3.LUT P0, RZ, R4, 0xff, RZ, 0xc0, !PT ;  /* 0x000000ff04ff7812 */ /* 0x000fda000780c0ff */
[----:B------:R-:W-:Y:S05]  /*31eb0*/  @P0 BRA `(.L_x_1075) ;  /* 0xfffffff400100947 */ /* 0x000fea000383ffff */
[----:B------:R-:W-:Y:S05]  /*31ec0*/  BSYNC B0 ;  /* 0x0000000000007941 */ /* 0x000fea0003800000 */
.L_x_1064:
[----:B------:R-:W-:-:S03]  /*31ed0*/  UMOV UR8, 0xffffffff ;  /* 0xffffffff00087882 */ /* 0x000fc60000000000 */
[----:B------:R-:W-:Y:S05]  /*31ee0*/  BRA.DIV UR8, `(.L_x_1076) ;  /* 0x0000000608187947 */ /* 0x000fea000b800000 */
[----:B------:R-:W-:-:S13]  /*31ef0*/  ELECT P6, URZ, PT ;  /* 0x00000000003f782f */ /* 0x000fda00038c0000 */
.L_x_1090:
[----:B------:R-:W-:Y:S04]  /*31f00*/  BSSY B0, `(.L_x_1077) ;  /* 0x000002c000007945 */ /* 0x000fe80003800000 */
[----:B------:R-:W-:Y:S05]  /*31f10*/  @!P6 BRA `(.L_x_1078) ;  /* 0x0000000000a8e947 */ /* 0x000fea0003800000 */
[----:B------:R-:W-:-:S04]  /*31f20*/  ULOP3.LUT UR8, UR38, 0x2, URZ, 0xfc, !UPT ;  /* 0x0000000226087892 */ /* 0x000fc8000f8efc3f */
[----:B------:R-:W-:-:S06]  /*31f30*/  UISETP.NE.AND UP0, UPT, UR8, 0x3, UPT ;  /* 0x000000030800788c */ /* 0x000fcc000bf05270 */
[----:B------:R-:W-:-:S13]  /*31f40*/  PLOP3.LUT P0, PT, PT, PT, UP0, 0x80, 0x0 ;  /* 0x000000000000781c */ /* 0x000fda0003f0f008 */
[----:B------:R-:W-:Y:S05]  /*31f50*/  @!P0 BRA `(.L_x_1079) ;  /* 0x0000000000048947 */ /* 0x000fea0003800000 */
[----:B------:R-:W-:Y:S01]  /*31f60*/  BPT.TRAP 0x1 ;  /* 0x000000040000795c */ /* 0x000fe20000300000 */
.L_x_1079:
[----:B------:R-:W0:Y:S01]  /*31f70*/  S2R R3, SR_CgaCtaId ;  /* 0x0000000000037919 */ /* 0x000e220000008800 */
[----:B------:R-:W-:-:S04]  /*31f80*/  MOV R2, 0x400 ;  /* 0x0000040000027802 */ /* 0x000fc80000000f00 */
[----:B0-----:R-:W-:Y:S02]  /*31f90*/  LEA R3, R3, R2, 0x18 ;  /* 0x0000000203037211 */ /* 0x001fe400078ec0ff */
[----:B------:R-:W-:-:S03]  /*31fa0*/  SHF.L.U32 R2, R0, 0x1f, RZ ;  /* 0x0000001f00027819 */ /* 0x000fc600000006ff */
[----:B------:R-:W-:-:S04]  /*31fb0*/  VIADD R3, R3, 0x20 ;  /* 0x0000002003037836 */ /* 0x000fc80000000000 */
[----:B------:R-:W-:-:S04]  /*31fc0*/  IMAD R5, R6, 0x8, R3 ;  /* 0x0000000806057824 */ /* 0x000fc800078e0203 */
[----:B------:R-:W0:Y:S02]  /*31fd0*/  SYNCS.PHASECHK.TRANS64.TRYWAIT P0, [R5+URZ], R2 ;  /* 0x00000002050075a7 */ /* 0x000e24000800017f */
[----:B0-----:R-:W-:Y:S05]  /*31fe0*/  @!P0 BRA `(.L_x_1080) ;  /* 0x0000000000f88947 */ /* 0x001fea0003800000 */
.L_x_1091:
[----:B------:R-:W-:-:S05]  /*31ff0*/  VIADD R6, R6, 0x1 ;  /* 0x0000000106067836 */ /* 0x000fca0000000000 */
[----:B------:R-:W-:-:S04]  /*32000*/  ISETP.NE.AND P0, PT, R6, 0x4, PT ;  /* 0x000000040600780c */ /* 0x000fc80003f05270 */
[----:B0-----:R-:W-:Y:S02]  /*32010*/  SEL R5, RZ, 0x1, P0 ;  /* 0x00000001ff057807 */ /* 0x001fe40000000000 */
[----:B------:R-:W-:Y:S02]  /*32020*/  SEL R6, R6, RZ, P0 ;  /* 0x000000ff06067207 */ /* 0x000fe40000000000 */
[----:B------:R-:W-:-:S03]  /*32030*/  LOP3.LUT R5, R0, R5, RZ, 0x3c, !PT ;  /* 0x0000000500057212 */ /* 0x000fc600078e3cff */
[----:B------:R-:W-:Y:S01]  /*32040*/  IMAD R7, R6, 0x8, R3 ;  /* 0x0000000806077824 */ /* 0x000fe200078e0203 */
[----:B------:R-:W-:-:S04]  /*32050*/  SHF.L.U32 R0, R5, 0x1f, RZ ;  /* 0x0000001f05007819 */ /* 0x000fc800000006ff */
[----:B------:R-:W0:Y:S02]  /*32060*/  SYNCS.PHASECHK.TRANS64.TRYWAIT P0, [R7+URZ], R0 ;  /* 0x00000000070075a7 */ /* 0x000e24000800017f */
[----:B0-----:R-:W-:Y:S05]  /*32070*/  @!P0 BRA `(.L_x_1081) ;  /* 0x0000000000e88947 */ /* 0x001fea0003800000 */
.L_x_1092:
[----:B0-----:R-:W-:-:S05]  /*32080*/  VIADD R0, R6, 0x1 ;  /* 0x0000000106007836 */ /* 0x001fca0000000000 */
[----:B------:R-:W-:-:S04]  /*32090*/  ISETP.NE.AND P0, PT, R0, 0x4, PT ;  /* 0x000000040000780c */ /* 0x000fc80003f05270 */
[----:B------:R-:W-:Y:S02]  /*320a0*/  SEL R2, RZ, 0x1, P0 ;  /* 0x00000001ff027807 */ /* 0x000fe40000000000 */
[----:B------:R-:W-:Y:S02]  /*320b0*/  SEL R4, R0, RZ, P0 ;  /* 0x000000ff00047207 */ /* 0x000fe40000000000 */
[----:B------:R-:W-:-:S03]  /*320c0*/  LOP3.LUT R5, R5, R2, RZ, 0x3c, !PT ;  /* 0x0000000205057212 */ /* 0x000fc600078e3cff */
[----:B------:R-:W-:Y:S01]  /*320d0*/  IMAD R7, R4, 0x8, R3 ;  /* 0x0000000804077824 */ /* 0x000fe200078e0203 */
[----:B------:R-:W-:-:S04]  /*320e0*/  SHF.L.U32 R0, R5, 0x1f, RZ ;  /* 0x0000001f05007819 */ /* 0x000fc800000006ff */
[----:B------:R-:W0:Y:S02]  /*320f0*/  SYNCS.PHASECHK.TRANS64.TRYWAIT P0, [R7+URZ], R0 ;  /* 0x00000000070075a7 */ /* 0x000e24000800017f */
[----:B0-----:R-:W-:Y:S05]  /*32100*/  @!P0 BRA `(.L_x_1082) ;  /* 0x0000000000d88947 */ /* 0x001fea0003800000 */
.L_x_1093:
[----:B0-----:R-:W-:-:S05]  /*32110*/  VIADD R0, R4, 0x1 ;  /* 0x0000000104007836 */ /* 0x001fca0000000000 */
[----:B------:R-:W-:-:S04]  /*32120*/  ISETP.NE.AND P0, PT, R0, 0x4, PT ;  /* 0x000000040000780c */ /* 0x000fc80003f05270 */
[----:B------:R-:W-:Y:S02]  /*32130*/  SEL R2, RZ, 0x1, P0 ;  /* 0x00000001ff027807 */ /* 0x000fe40000000000 */
[----:B------:R-:W-:Y:S02]  /*32140*/  SEL R0, R0, RZ, P0 ;  /* 0x000000ff00007207 */ /* 0x000fe40000000000 */
[----:B------:R-:W-:-:S03]  /*32150*/  LOP3.LUT R2, R5, R2, RZ, 0x3c, !PT ;  /* 0x0000000205027212 */ /* 0x000fc600078e3cff */
[----:B------:R-:W-:Y:S01]  /*32160*/  IMAD R3, R0, 0x8, R3 ;  /* 0x0000000800037824 */ /* 0x000fe200078e0203 */
[----:B------:R-:W-:-:S07]  /*32170*/  SHF.L.U32 R0, R2, 0x1f, RZ ;  /* 0x0000001f02007819 */ /* 0x000fce00000006ff */
.L_x_1083:
[----:B0-----:R0:W1:Y:S02]  /*32180*/  SYNCS.PHASECHK.TRANS64.TRYWAIT P0, [R3+URZ], R0 ;  /* 0x00000000030075a7 */ /* 0x001064000800017f */
[----:B-1----:R-:W-:Y:S05]  /*32190*/  @!P0 NANOSLEEP.SYNCS 0x989680 ;  /* 0x009896800000895d */ /* 0x002fea0003900000 */
[----:B------:R-:W1:Y:S02]  /*321a0*/  @!P0 SYNCS.PHASECHK.TRANS64 P0, [R3+URZ], R0 ;  /* 0x00000000030085a7 */ /* 0x000e64000800007f */
[----:B-1----:R-:W-:Y:S05]  /*321b0*/  @!P0 BRA `(.L_x_1083) ;  /* 0xfffffffc00f08947 */ /* 0x002fea000383ffff */
.L_x_1078:
[----:B------:R-:W-:Y:S05]  /*321c0*/  BSYNC B0 ;  /* 0x0000000000007941 */ /* 0x000fea0003800000 */
.L_x_1077:
[----:B------:R-:W-:Y:S05]  /*321d0*/  EXIT ;  /* 0x000000000000794d */ /* 0x000fea0003800000 */
.L_x_21:
[----:B--2---:R2:W3:Y:S02]  /*321e0*/  SYNCS.PHASECHK.TRANS64.TRYWAIT P1, [R3+URZ], R2 ;  /* 0x00000002030075a7 */ /* 0x0044e4000802017f */
[----:B---3--:R-:W-:Y:S05]  /*321f0*/  @!P1 NANOSLEEP.SYNCS 0x989680 ;  /* 0x009896800000995d */ /* 0x008fea0003900000 */
[----:B------:R-:W3:Y:S02]  /*32200*/  @!P1 SYNCS.PHASECHK.TRANS64 P1, [R3+URZ], R2 ;  /* 0x00000002030095a7 */ /* 0x000ee4000802007f */
[----:B---3--:R-:W-:Y:S05]  /*32210*/  @!P1 BRA `(.L_x_21) ;  /* 0xfffffffc00f09947 */ /* 0x008fea000383ffff */
[----:B------:R-:W-:Y:S05]  /*32220*/  BRA `(.L_x_20) ;  /* 0xfffffcf400507947 */ /* 0x000fea000383ffff */
.L_x_26:
[----:B-1----:R1:W2:Y:S02]  /*32230*/  SYNCS.PHASECHK.TRANS64.TRYWAIT P1, [R4+URZ], R5 ;  /* 0x00000005040075a7 */ /* 0x0022a4000802017f */
[----:B--2---:R-:W-:Y:S05]  /*32240*/  @!P1 NANOSLEEP.SYNCS 0x989680 ;  /* 0x009896800000995d */ /* 0x004fea0003900000 */
[----:B------:R-:W2:Y:S02]  /*32250*/  @!P1 SYNCS.PHASECHK.TRANS64 P1, [R4+URZ], R5 ;  /* 0x00000005040095a7 */ /* 0x000ea4000802007f */
[----:B--2---:R-:W-:Y:S05]  /*32260*/  @!P1 BRA `(.L_x_26) ;  /* 0xfffffffc00f09947 */ /* 0x004fea000383ffff */
[----:B------:R-:W-:Y:S05]  /*32270*/  BRA `(.L_x_25) ;  /* 0xfffffd3c00d47947 */ /* 0x000fea000383ffff */
.L_x_1065:
[----:B------:R-:W-:Y:S01]  /*32280*/  BSSY B1, `(.L_x_1084) ;  /* 0x0000006000017945 */ /* 0x000fe20003800000 */
[----:B------:R-:W-:-:S07]  /*32290*/  IMAD.MOV.U32 R15, RZ, RZ, -0x1 ;  /* 0xffffffffff0f7424 */ /* 0x000fce00078e00ff */
[----:B------:R-:W-:Y:S05]  /*322a0*/  WARPSYNC.COLLECTIVE R15, `(.L_x_1085) ;  /* 0x000000000f0c7348 */ /* 0x000fea0003c00000 */
[----:B------:R-:W-:Y:S02]  /*322b0*/  ELECT P6, UR62, PT ;  /* 0x00000000003e782f */ /* 0x000fe400038c0000 */
[----:B------:R-:W-:Y:S01]  /*322c0*/  MOV R14, UR62 ;  /* 0x0000003e000e7c02 */ /* 0x000fe20008000f00 */
[----:B------:R-:W-:Y:S10]  /*322d0*/  ENDCOLLECTIVE ;  /* 0x000000000000791b */ /* 0x000ff40003800000 */
.L_x_1085:
[----:B------:R-:W-:Y:S05]  /*322e0*/  BSYNC B1 ;  /* 0x0000000000017941 */ /* 0x000fea0003800000 */
.L_x_1084:
[----:B------:R-:W-:Y:S05]  /*322f0*/  BRA `(.L_x_1086) ;  /* 0xfffffff0000c7947 */ /* 0x000fea000383ffff */
.L_x_1068:
[----:B0-----:R0:W1:Y:S02]  /*32300*/  SYNCS.PHASECHK.TRANS64.TRYWAIT P0, [R15+URZ+0x20], R12 ;  /* 0x0000200c0f0075a7 */ /* 0x001064000800017f */
[----:B-1----:R-:W-:Y:S05]  /*32310*/  @!P0 NANOSLEEP.SYNCS 0x989680 ;  /* 0x009896800000895d */ /* 0x002fea0003900000 */
[----:B------:R-:W1:Y:S02]  /*32320*/  @!P0 SYNCS.PHASECHK.TRANS64 P0, [R15+URZ+0x20], R12 ;  /* 0x0000200c0f0085a7 */ /* 0x000e64000800007f */
[----:B-1----:R-:W-:Y:S05]  /*32330*/  @!P0 BRA `(.L_x_1068) ;  /* 0xfffffffc00f08947 */ /* 0x002fea000383ffff */
[----:B------:R-:W-:Y:S05]  /*32340*/  BRA `(.L_x_1087) ;  /* 0xfffffff0003c7947 */ /* 0x000fea000383ffff */
.L_x_1076:
[----:B------:R-:W-:Y:S01]  /*32350*/  BSSY B0, `(.L_x_1088) ;  /* 0x0000006000007945 */ /* 0x000fe20003800000 */
[----:B------:R-:W-:-:S07]  /*32360*/  IMAD.MOV.U32 R15, RZ, RZ, -0x1 ;  /* 0xffffffffff0f7424 */ /* 0x000fce00078e00ff */
[----:B------:R-:W-:Y:S05]  /*32370*/  WARPSYNC.COLLECTIVE R15, `(.L_x_1089) ;  /* 0x000000000f0c7348 */ /* 0x000fea0003c00000 */
[----:B------:R-:W-:Y:S02]  /*32380*/  ELECT P6, UR62, PT ;  /* 0x00000000003e782f */ /* 0x000fe400038c0000 */
[----:B------:R-:W-:Y:S01]  /*32390*/  MOV R14, UR62 ;  /* 0x0000003e000e7c02 */ /* 0x000fe20008000f00 */
[----:B------:R-:W-:Y:S10]  /*323a0*/  ENDCOLLECTIVE ;  /* 0x000000000000791b */ /* 0x000ff40003800000 */
.L_x_1089:
[----:B------:R-:W-:Y:S05]  /*323b0*/  BSYNC B0 ;  /* 0x0000000000007941 */ /* 0x000fea0003800000 */
.L_x_1088:
[----:B------:R-:W-:Y:S05]  /*323c0*/  BRA `(.L_x_1090) ;  /* 0xfffffff800cc7947 */ /* 0x000fea000383ffff */
.L_x_1080:
[----:B0-----:R0:W1:Y:S02]  /*323d0*/  SYNCS.PHASECHK.TRANS64.TRYWAIT P0, [R5+URZ], R2 ;  /* 0x00000002050075a7 */ /* 0x001064000800017f */
[----:B-1----:R-:W-:Y:S05]  /*323e0*/  @!P0 NANOSLEEP.SYNCS 0x989680 ;  /* 0x009896800000895d */ /* 0x002fea0003900000 */
[----:B------:R-:W1:Y:S02]  /*323f0*/  @!P0 SYNCS.PHASECHK.TRANS64 P0, [R5+URZ], R2 ;  /* 0x00000002050085a7 */ /* 0x000e64000800007f */
[----:B-1----:R-:W-:Y:S05]  /*32400*/  @!P0 BRA `(.L_x_1080) ;  /* 0xfffffffc00f08947 */ /* 0x002fea000383ffff */
[----:B------:R-:W-:Y:S05]  /*32410*/  BRA `(.L_x_1091) ;  /* 0xfffffff800f47947 */ /* 0x000fea000383ffff */
.L_x_1081:
[----:B0-----:R0:W1:Y:S02]  /*32420*/  SYNCS.PHASECHK.TRANS64.TRYWAIT P0, [R7+URZ], R0 ;  /* 0x00000000070075a7 */ /* 0x001064000800017f */
[----:B-1----:R-:W-:Y:S05]  /*32430*/  @!P0 NANOSLEEP.SYNCS 0x989680 ;  /* 0x009896800000895d */ /* 0x002fea0003900000 */
[----:B------:R-:W1:Y:S02]  /*32440*/  @!P0 SYNCS.PHASECHK.TRANS64 P0, [R7+URZ], R0 ;  /* 0x00000000070085a7 */ /* 0x000e64000800007f */
[----:B-1----:R-:W-:Y:S05]  /*32450*/  @!P0 BRA `(.L_x_1081) ;  /* 0xfffffffc00f08947 */ /* 0x002fea000383ffff */
[----:B------:R-:W-:Y:S05]  /*32460*/  BRA `(.L_x_1092) ;  /* 0xfffffffc00047947 */ /* 0x000fea000383ffff */
.L_x_1082:
[----:B0-----:R0:W1:Y:S02]  /*32470*/  SYNCS.PHASECHK.TRANS64.TRYWAIT P0, [R7+URZ], R0 ;  /* 0x00000000070075a7 */ /* 0x001064000800017f */
[----:B-1----:R-:W-:Y:S05]  /*32480*/  @!P0 NANOSLEEP.SYNCS 0x989680 ;  /* 0x009896800000895d */ /* 0x002fea0003900000 */
[----:B------:R-:W1:Y:S02]  /*32490*/  @!P0 SYNCS.PHASECHK.TRANS64 P0, [R7+URZ], R0 ;  /* 0x00000000070085a7 */ /* 0x000e64000800007f */
[----:B-1----:R-:W-:Y:S05]  /*324a0*/  @!P0 BRA `(.L_x_1082) ;  /* 0xfffffffc00f08947 */ /* 0x002fea000383ffff */
[----:B------:R-:W-:Y:S05]  /*324b0*/  BRA `(.L_x_1093) ;  /* 0xfffffffc00147947 */ /* 0x000fea000383ffff */
.L_x_1094:
[----:B------:R-:W-:-:S00]  /*324c0*/  BRA `(.L_x_1094) ;  /* 0xfffffffc00fc7947 */ /* 0x000fc0000383ffff */
[----:B------:R-:W-:-:S00]  /*324d0*/  NOP ;  /* 0x0000000000007918 */ /* 0x000fc00000000000 */
        /* <DEDUP_REMOVED lines=10> */
.L_x_1095:


//--------------------- .nv.global.init           --------------------------
	.section	.nv.global.init,"aw",@progbits
.nv.global.init:
	.type		$str$22,@object
	.size		$str$22,($str$23 - $str$22)
$str$22:
        /*0000*/ 	.byte	0x6b, 0x5f, 0x74, 0x69, 0x6c, 0x65, 0x5f, 0x63, 0x6f, 0x75, 0x6e, 0x74, 0x20, 0x3e, 0x3d, 0x20
        /*0010*/ 	.byte	0x31, 0x00
	.type		$str$23,@object
	.size		$str$23,(__unnamed_1 - $str$23)
$str$23:
        /*0012*/ 	.byte	0x2f, 0x74, 0x6d, 0x70, 0x2f, 0x63, 0x75, 0x74, 0x6c, 0x61, 0x73, 0x73, 0x5f, 0x73, 0x77, 0x65
        /*0022*/ 	.byte	0x65, 0x70, 0x5f, 0x73, 0x72, 0x63, 0x2f, 0x69, 0x6e, 0x63, 0x6c, 0x75, 0x64, 0x65, 0x2f, 0x63
        /*0032*/ 	.byte	0x75, 0x74, 0x6c, 0x61, 0x73, 0x73, 0x2f, 0x67, 0x65, 0x6d, 0x6d, 0x2f, 0x63, 0x6f, 0x6c, 0x6c
        /*0042*/ 	.byte	0x65, 0x63, 0x74, 0x69, 0x76, 0x65, 0x2f, 0x73, 0x6d, 0x39, 0x30, 0x5f, 0x6d, 0x6d, 0x61, 0x5f
        /*0052*/ 	.byte	0x74, 0x6d, 0x61, 0x5f, 0x67, 0x6d, 0x6d, 0x61, 0x5f, 0x73, 0x73, 0x5f, 0x77, 0x61, 0x72, 0x70
        /*0062*/ 	.byte	0x73, 0x70, 0x65, 0x63, 0x69, 0x61, 0x6c, 0x69, 0x7a, 0x65, 0x64, 0x2e, 0x68, 0x70, 0x70, 0x00
	.type		__unnamed_1,@object
	.size		__unnamed_1,(.L_0 - __unnamed_1)
__unnamed_1:
        /* <DEDUP_REMOVED lines=173> */
        /*0b42*/ 	.byte	0x3a, 0x3a, 0x69, 0x64, 0x65, 0x6e, 0x74, 0x69, 0x74, 0x79, 0x5d, 0x00
.L_0:


//--------------------- .nv.shared._ZN7cutlass13device_kernelINS_4gemm6kernel13GemmUniversalIN4cute5tupleIJiiiiEEENS1_10collective13CollectiveMmaINS1_34MainloopSm90TmaGmmaWarpSpecializedILi4ENS5_IJNS4_1CILi2EEENSA_ILi1EEESC_EEENS1_35KernelTmaWarpSpecializedCooperativeEEENS5_IJNSA_ILi512EEENSA_ILi256EEENSA_ILi64EEEEEEaNS5_IJlSC_lEEEaSK_NS4_8TiledMMAINS4_8MMA_AtomIJNS4_4SM904GMMA27MMA_64x256x32_S32S8S8_SS_TNEEEENS4_6LayoutISD_NS5_IJSC_NSA_ILi0EEESS_EEEEENS5_IJNS4_10UnderscoreESV_SV_EEEEENS4_13SM90_TMA_LOADENS4_14ComposedLayoutINS4_7SwizzleILi2ELi4ELi3EEENS4_18smem_ptr_flag_bitsILi8EEENSR_INS5_IJNSA_ILi8EEESI_EEENS5_IJSI_SC_EEEEEEEvNS4_8identityENS4_23SM90_TMA_LOAD_MULTICASTES18_vS19_EENS_8epilogue10collective6detail29Sm90TmaWarpSpecializedAdapterINS1D_15DefaultEpilogueIaSK_SK_NS1C_6thread17LinearCombinationIaLi1EiiLNS1H_9ScaleType4KindE0ELNS_15FloatRoundStyleE2EaEENS1_15EpilogueDefaultEEEEEvvEEEEvNT_6ParamsE --------------------------
	.section	.nv.shared._ZN7cutlass13device_kernelINS_4gemm6kernel13GemmUniversalIN4cute5tupleIJiiiiEEENS1_10collective13CollectiveMmaINS1_34MainloopSm90TmaGmmaWarpSpecializedILi4ENS5_IJNS4_1CILi2EEENSA_ILi1EEESC_EEENS1_35KernelTmaWarpSpecializedCooperativeEEENS5_IJNSA_ILi512EEENSA_ILi256EEENSA_ILi64EEEEEEaNS5_IJlSC_lEEEaSK_NS4_8TiledMMAINS4_8MMA_AtomIJNS4_4SM904GMMA27MMA_64x256x32_S32S8S8_SS_TNEEEENS4_6LayoutISD_NS5_IJSC_NSA_ILi0EEESS_EEEEENS5_IJNS4_10UnderscoreESV_SV_EEEEENS4_13SM90_TMA_LOADENS4_14ComposedLayoutINS4_7SwizzleILi2ELi4ELi3EEENS4_18smem_ptr_flag_bitsILi8EEENSR_INS5_IJNSA_ILi8EEESI_EEENS5_IJSI_SC_EEEEEEEvNS4_8identityENS4_23SM90_TMA_LOAD_MULTICASTES18_vS19_EENS_8epilogue10collective6detail29Sm90TmaWarpSpecializedAdapterINS1D_15DefaultEpilogueIaSK_SK_NS1C_6thread17LinearCombinationIaLi1EiiLNS1H_9ScaleType4KindE0ELNS_15FloatRoundStyleE2EaEENS1_15EpilogueDefaultEEEEEvvEEEEvNT_6ParamsE,"aw",@nobits
	.sectionflags	@""
	.align	16
	.zero		1024


//--------------------- .nv.shared.reserved.0     --------------------------
	.section	.nv.shared.reserved.0,"aw",@nobits
	.weak		__nv_reservedSMEM_offset_0_alias
	.size		__nv_reservedSMEM_offset_0_alias, 0, 0
	.other		__nv_reservedSMEM_offset_0_alias,@"STO_CUDA_RESERVED_SHARED STV_DEFAULT"
__nv_reservedSMEM_offset_0_alias:
	.zero		0


//--------------------- .nv.global                --------------------------
	.section	.nv.global,"aw",@nobits
.nv.global:
	.type		_ZN39_INTERNAL_c82c5978_4_k_cu_9a3ac1ca_61594cute1_E,@object
	.size		_ZN39_INTERNAL_c82c5978_4_k_cu_9a3ac1ca_61594cute1_E,(_ZN39_INTERNAL_c82c5978_4_k_cu_9a3ac1ca_61594cuda3std3__45__cpo6cbeginE - _ZN39_INTERNAL_c82c5978_4_k_cu_9a3ac1ca_61594cute1_E)
_ZN39_INTERNAL_c82c5978_4_k_cu_9a3ac1ca_61594cute1_E:
	.zero		1
	.type		_ZN39_INTERNAL_c82c5978_4_k_cu_9a3ac1ca_61594cuda3std3__45__cpo6cbeginE,@object
	.size		_ZN39_INTERNAL_c82c5978_4_k_cu_9a3ac1ca_61594cuda3std3__45__cpo6cbeginE,(_ZN39_INTERNAL_c82c5978_4_k_cu_9a3ac1ca_61594cuda3std3__48in_placeE - _ZN39_INTERNAL_c82c5978_4_k_cu_9a3ac1ca_61594cuda3std3__45__cpo6cbeginE)
_ZN39_INTERNAL_c82c5978_4_k_cu_9a3ac1ca_61594cuda3std3__45__cpo6cbeginE:
	.zero		1
	.type		_ZN39_INTERNAL_c82c5978_4_k_cu_9a3ac1ca_61594cuda3std3__48in_placeE,@object
	.size		_ZN39_INTERNAL_c82c5978_4_k_cu_9a3ac1ca_61594cuda3std3__48in_placeE,(_ZN39_INTERNAL_c82c5978_4_k_cu_9a3ac1ca_61594cuda3std6ranges3__45__cpo9iter_moveE - _ZN39_INTERNAL_c82c5978_4_k_cu_9a3ac1ca_61594cuda3std3__48in_placeE)
_ZN39_INTERNAL_c82c5978_4_k_cu_9a3ac1ca_61594cuda3std3__48in_placeE:
	.zero		1
	.type		_ZN39_INTERNAL_c82c5978_4_k_cu_9a3ac1ca_61594cuda3std6ranges3__45__cpo9iter_moveE,@object
	.size		_ZN39_INTERNAL_c82c5978_4_k_cu_9a3ac1ca_61594cuda3std6ranges3__45__cpo9iter_moveE,(_ZN39_INTERNAL_c82c5978_4_k_cu_9a3ac1ca_61594cuda3std3__45__cpo5beginE - _ZN39_INTERNAL_c82c5978_4_k_cu_9a3ac1ca_61594cuda3std6ranges3__45__cpo9iter_moveE)
_ZN39_INTERNAL_c82c5978_4_k_cu_9a3ac1ca_61594cuda3std6ranges3__45__cpo9iter_moveE:
	.zero		1
	.type		_ZN39_INTERNAL_c82c5978_4_k_cu_9a3ac1ca_61594cuda3std3__45__cpo5beginE,@object
	.size		_ZN39_INTERNAL_c82c5978_4_k_cu_9a3ac1ca_61594cuda3std3__45__cpo5beginE,(_ZN39_INTERNAL_c82c5978_4_k_cu_9a3ac1ca_61594cuda3std3__441_GLOBAL__N__c82c5978_4_k_cu_9a3ac1ca_61596ignoreE - _ZN39_INTERNAL_c82c5978_4_k_cu_9a3ac1ca_61594cuda3std3__45__cpo5beginE)
_ZN39_INTERNAL_c82c5978_4_k_cu_9a3ac1ca_61594cuda3std3__45__cpo5beginE:
	.zero		1
	.type		_ZN39_INTERNAL_c82c5978_4_k_cu_9a3ac1ca_61594cuda3std3__441_GLOBAL__N__c82c5978_4_k_cu_9a3ac1ca_61596ignoreE,@object
	.size		_ZN39_INTERNAL_c82c5978_4_k_cu_9a3ac1ca_61594cuda3std3__441_GLOBAL__N__c82c5978_4_k_cu_9a3ac1ca_61596ignoreE,(_ZN39_INTERNAL_c82c5978_4_k_cu_9a3ac1ca_61594cute7productE - _ZN39_INTERNAL_c82c5978_4_k_cu_9a3ac1ca_61594cuda3std3__441_GLOBAL__N__c82c5978_4_k_cu_9a3ac1ca_61596ignoreE)
_ZN39_INTERNAL_c82c5978_4_k_cu_9a3ac1ca_61594cuda3std3__441_GLOBAL__N__c82c5978_4_k_cu_9a3ac1ca_61596ignoreE:
	.zero		1
	.type		_ZN39_INTERNAL_c82c5978_4_k_cu_9a3ac1ca_61594cute7productE,@object
	.size		_ZN39_INTERNAL_c82c5978_4_k_cu_9a3ac1ca_61594cute7productE,(_ZN39_INTERNAL_c82c5978_4_k_cu_9a3ac1ca_61594cuda3std3__45__cpo3endE - _ZN39_INTERNAL_c82c5978_4_k_cu_9a3ac1ca_61594cute7productE)
_ZN39_INTERNAL_c82c5978_4_k_cu_9a3ac1ca_61594cute7productE:
	.zero		1
	.type		_ZN39_INTERNAL_c82c5978_4_k_cu_9a3ac1ca_61594cuda3std3__45__cpo3endE,@object
	.size		_ZN39_INTERNAL_c82c5978_4_k_cu_9a3ac1ca_61594cuda3std3__45__cpo3endE,(_ZN39_INTERNAL_c82c5978_4_k_cu_9a3ac1ca_61594cuda3std3__419piecewise_constructE - _ZN39_INTERNAL_c82c5978_4_k_cu_9a3ac1ca_61594cuda3std3__45__cpo3endE)
_ZN39_INTERNAL_c82c5978_4_k_cu_9a3ac1ca_61594cuda3std3__45__cpo3endE:
	.zero		1
	.type		_ZN39_INTERNAL_c82c5978_4_k_cu_9a3ac1ca_61594cuda3std3__419piecewise_constructE,@object
	.size		_ZN39_INTERNAL_c82c5978_4_k_cu_9a3ac1ca_61594cuda3std3__419piecewise_constructE,(_ZN39_INTERNAL_c82c5978_4_k_cu_9a3ac1ca_61594cuda3std3__45__cpo4cendE - _ZN39_INTERNAL_c82c5978_4_k_cu_9a3ac1ca_61594cuda3std3__419piecewise_constructE)
_ZN39_INTERNAL_c82c5978_4_k_cu_9a3ac1ca_61594cuda3std3__419piecewise_constructE:
	.zero		1
	.type		_ZN39_INTERNAL_c82c5978_4_k_cu_9a3ac1ca_61594cuda3std3__45__cpo4cendE,@object
	.size		_ZN39_INTERNAL_c82c5978_4_k_cu_9a3ac1ca_61594cuda3std3__45__cpo4cendE,(_ZN39_INTERNAL_c82c5978_4_k_cu_9a3ac1ca_61594cuda3std6ranges3__45__cpo4swapE - _ZN39_INTERNAL_c82c5978_4_k_cu_9a3ac1ca_61594cuda3std3__45__cpo4cendE)
_ZN39_INTERNAL_c82c5978_4_k_cu_9a3ac1ca_61594cuda3std3__45__cpo4cendE:
	.zero		1
	.type		_ZN39_INTERNAL_c82c5978_4_k_cu_9a3ac1ca_61594cuda3std6ranges3__45__cpo4swapE,@object
	.size		_ZN39_INTERNAL_c82c5978_4_k_cu_9a3ac1ca_61594cuda3std6ranges3__45__cpo4swapE,(.L_8 - _ZN39_INTERNAL_c82c5978_4_k_cu_9a3ac1ca_61594cuda3std6ranges3__45__cpo4swapE)
_ZN39_INTERNAL_c82c5978_4_k_cu_9a3ac1ca_61594cuda3std6ranges3__45__cpo4swapE:
	.zero		1
.L_8:


//--------------------- .nv.constant0._ZN7cutlass13device_kernelINS_4gemm6kernel13GemmUniversalIN4cute5tupleIJiiiiEEENS1_10collective13CollectiveMmaINS1_34MainloopSm90TmaGmmaWarpSpecializedILi4ENS5_IJNS4_1CILi2EEENSA_ILi1EEESC_EEENS1_35KernelTmaWarpSpecializedCooperativeEEENS5_IJNSA_ILi512EEENSA_ILi256EEENSA_ILi64EEEEEEaNS5_IJlSC_lEEEaSK_NS4_8TiledMMAINS4_8MMA_AtomIJNS4_4SM904GMMA27MMA_64x256x32_S32S8S8_SS_TNEEEENS4_6LayoutISD_NS5_IJSC_NSA_ILi0EEESS_EEEEENS5_IJNS4_10UnderscoreESV_SV_EEEEENS4_13SM90_TMA_LOADENS4_14ComposedLayoutINS4_7SwizzleILi2ELi4ELi3EEENS4_18smem_ptr_flag_bitsILi8EEENSR_INS5_IJNSA_ILi8EEESI_EEENS5_IJSI_SC_EEEEEEEvNS4_8identityENS4_23SM90_TMA_LOAD_MULTICASTES18_vS19_EENS_8epilogue10collective6detail29Sm90TmaWarpSpecializedAdapterINS1D_15DefaultEpilogueIaSK_SK_NS1C_6thread17LinearCombinationIaLi1EiiLNS1H_9ScaleType4KindE0ELNS_15FloatRoundStyleE2EaEENS1_15EpilogueDefaultEEEEEvvEEEEvNT_6ParamsE --------------------------
	.section	.nv.constant0._ZN7cutlass13device_kernelINS_4gemm6kernel13GemmUniversalIN4cute5tupleIJiiiiEEENS1_10collective13CollectiveMmaINS1_34MainloopSm90TmaGmmaWarpSpecializedILi4ENS5_IJNS4_1CILi2EEENSA_ILi1EEESC_EEENS1_35KernelTmaWarpSpecializedCooperativeEEENS5_IJNSA_ILi512EEENSA_ILi256EEENSA_ILi64EEEEEEaNS5_IJlSC_lEEEaSK_NS4_8TiledMMAINS4_8MMA_AtomIJNS4_4SM904GMMA27MMA_64x256x32_S32S8S8_SS_TNEEEENS4_6LayoutISD_NS5_IJSC_NSA_ILi0EEESS_EEEEENS5_IJNS4_10UnderscoreESV_SV_EEEEENS4_13SM90_TMA_LOADENS4_14ComposedLayoutINS4_7SwizzleILi2ELi4ELi3EEENS4_18smem_ptr_flag_bitsILi8EEENSR_INS5_IJNSA_ILi8EEESI_EEENS5_IJSI_SC_EEEEEEEvNS4_8identityENS4_23SM90_TMA_LOAD_MULTICASTES18_vS19_EENS_8epilogue10collective6detail29Sm90TmaWarpSpecializedAdapterINS1D_15DefaultEpilogueIaSK_SK_NS1C_6thread17LinearCombinationIaLi1EiiLNS1H_9ScaleType4KindE0ELNS_15FloatRoundStyleE2EaEENS1_15EpilogueDefaultEEEEEvvEEEEvNT_6ParamsE,"a",@progbits
	.sectionflags	@""
	.align	4
.nv.constant0._ZN7cutlass13device_kernelINS_4gemm6kernel13GemmUniversalIN4cute5tupleIJiiiiEEENS1_10collective13CollectiveMmaINS1_34MainloopSm90TmaGmmaWarpSpecializedILi4ENS5_IJNS4_1CILi2EEENSA_ILi1EEESC_EEENS1_35KernelTmaWarpSpecializedCooperativeEEENS5_IJNSA_ILi512EEENSA_ILi256EEENSA_ILi64EEEEEEaNS5_IJlSC_lEEEaSK_NS4_8TiledMMAINS4_8MMA_AtomIJNS4_4SM904GMMA27MMA_64x256x32_S32S8S8_SS_TNEEEENS4_6LayoutISD_NS5_IJSC_NSA_ILi0EEESS_EEEEENS5_IJNS4_10UnderscoreESV_SV_EEEEENS4_13SM90_TMA_LOADENS4_14ComposedLayoutINS4_7SwizzleILi2ELi4ELi3EEENS4_18smem_ptr_flag_bitsILi8EEENSR_INS5_IJNSA_ILi8EEESI_EEENS5_IJSI_SC_EEEEEEEvNS4_8identityENS4_23SM90_TMA_LOAD_MULTICASTES18_vS19_EENS_8epilogue10collective6detail29Sm90TmaWarpSpecializedAdapterINS1D_15DefaultEpilogueIaSK_SK_NS1C_6thread17LinearCombinationIaLi1EiiLNS1H_9ScaleType4KindE0ELNS_15FloatRoundStyleE2EaEENS1_15EpilogueDefaultEEEEEvvEEEEvNT_6ParamsE:
	.zero		1664


//--------------------- SYMBOLS --------------------------

	.type		.nv.reservedSmem.offset0,@object
	.size		.nv.reservedSmem.offset0,0x4
	.type		__assertfail,@function
